//
// Generated by NVIDIA NVVM Compiler
//
// Compiler Build ID: CL-36424714
// Cuda compilation tools, release 13.0, V13.0.88
// Based on NVVM 20.0.0
//

.version 9.0
.target sm_100
.address_size 64

	// .globl	_Z10upTrianglePKfPfS1_
.const .align 4 .b8 disc[24];

.visible .entry _Z10upTrianglePKfPfS1_(
	.param .u64 .ptr .align 1 _Z10upTrianglePKfPfS1__param_0,
	.param .u64 .ptr .align 1 _Z10upTrianglePKfPfS1__param_1,
	.param .u64 .ptr .align 1 _Z10upTrianglePKfPfS1__param_2
)
{
	.reg .b32 	%r<9>;
	.reg .b32 	%f<1682>;
	.reg .b64 	%rd<76>;

	ld.param.u64 	%rd1, [_Z10upTrianglePKfPfS1__param_0];
	ld.param.u64 	%rd2, [_Z10upTrianglePKfPfS1__param_1];
	ld.param.u64 	%rd3, [_Z10upTrianglePKfPfS1__param_2];
	cvta.to.global.u64 	%rd4, %rd2;
	cvta.to.global.u64 	%rd5, %rd3;
	mov.u32 	%r1, %ntid.x;
	mov.u32 	%r2, %ctaid.x;
	mov.u32 	%r3, %tid.x;
	mad.lo.s32 	%r4, %r1, %r2, %r3;
	add.s32 	%r5, %r4, 1;
	ld.const.u32 	%r6, [disc+20];
	and.b32  	%r7, %r6, %r5;
	shl.b32 	%r8, %r4, 5;
	cvta.to.global.u64 	%rd6, %rd1;
	mul.wide.s32 	%rd7, %r8, 4;
	add.s64 	%rd8, %rd6, %rd7;
	ld.global.f32 	%f1, [%rd8];
	ld.global.f32 	%f2, [%rd8+4];
	ld.global.f32 	%f3, [%rd8+8];
	ld.global.f32 	%f4, [%rd8+12];
	ld.global.f32 	%f5, [%rd8+16];
	ld.global.f32 	%f6, [%rd8+20];
	ld.global.f32 	%f7, [%rd8+24];
	ld.global.f32 	%f8, [%rd8+28];
	ld.global.f32 	%f9, [%rd8+32];
	ld.global.f32 	%f10, [%rd8+36];
	ld.global.f32 	%f11, [%rd8+40];
	ld.global.f32 	%f12, [%rd8+44];
	ld.global.f32 	%f13, [%rd8+48];
	ld.global.f32 	%f14, [%rd8+52];
	ld.global.f32 	%f15, [%rd8+56];
	ld.global.f32 	%f16, [%rd8+60];
	ld.global.f32 	%f17, [%rd8+64];
	ld.global.f32 	%f18, [%rd8+68];
	ld.global.f32 	%f19, [%rd8+72];
	ld.global.f32 	%f20, [%rd8+76];
	ld.global.f32 	%f21, [%rd8+80];
	ld.global.f32 	%f22, [%rd8+84];
	ld.global.f32 	%f23, [%rd8+88];
	ld.global.f32 	%f24, [%rd8+92];
	ld.global.f32 	%f25, [%rd8+96];
	ld.global.f32 	%f26, [%rd8+100];
	ld.global.f32 	%f27, [%rd8+104];
	ld.global.f32 	%f28, [%rd8+108];
	ld.global.f32 	%f29, [%rd8+112];
	ld.global.f32 	%f30, [%rd8+116];
	ld.global.f32 	%f31, [%rd8+120];
	ld.global.f32 	%f32, [%rd8+124];
	ld.const.f32 	%f33, [disc+12];
	ld.const.f32 	%f34, [disc];
	ld.const.f32 	%f35, [disc+4];
	ld.const.f32 	%f36, [disc+8];
	ld.const.f32 	%f37, [disc+16];
	mul.f32 	%f38, %f4, %f4;
	mul.f32 	%f39, %f2, %f2;
	sub.f32 	%f40, %f38, %f39;
	add.f32 	%f41, %f2, %f4;
	add.f32 	%f42, %f3, %f3;
	sub.f32 	%f43, %f41, %f42;
	mul.f32 	%f44, %f43, %f35;
	fma.rn.f32 	%f45, %f40, %f34, %f44;
	mul.f32 	%f46, %f2, 0f40800000;
	sub.f32 	%f47, %f1, %f46;
	fma.rn.f32 	%f48, %f3, 0f40C00000, %f47;
	mul.f32 	%f49, %f4, 0f40800000;
	sub.f32 	%f50, %f48, %f49;
	add.f32 	%f51, %f5, %f50;
	fma.rn.f32 	%f52, %f51, %f36, %f45;
	mul.f32 	%f53, %f37, %f52;
	sub.f32 	%f54, %f3, %f53;
	mul.f32 	%f55, %f5, %f5;
	mul.f32 	%f56, %f3, %f3;
	sub.f32 	%f57, %f55, %f56;
	add.f32 	%f58, %f3, %f5;
	add.f32 	%f59, %f4, %f4;
	sub.f32 	%f60, %f58, %f59;
	mul.f32 	%f61, %f60, %f35;
	fma.rn.f32 	%f62, %f57, %f34, %f61;
	mul.f32 	%f63, %f3, 0f40800000;
	sub.f32 	%f64, %f2, %f63;
	fma.rn.f32 	%f65, %f4, 0f40C00000, %f64;
	mul.f32 	%f66, %f5, 0f40800000;
	sub.f32 	%f67, %f65, %f66;
	add.f32 	%f68, %f6, %f67;
	fma.rn.f32 	%f69, %f68, %f36, %f62;
	mul.f32 	%f70, %f37, %f69;
	sub.f32 	%f71, %f4, %f70;
	mul.f32 	%f72, %f6, %f6;
	sub.f32 	%f73, %f72, %f38;
	add.f32 	%f74, %f4, %f6;
	add.f32 	%f75, %f5, %f5;
	sub.f32 	%f76, %f74, %f75;
	mul.f32 	%f77, %f76, %f35;
	fma.rn.f32 	%f78, %f73, %f34, %f77;
	sub.f32 	%f79, %f3, %f49;
	fma.rn.f32 	%f80, %f5, 0f40C00000, %f79;
	mul.f32 	%f81, %f6, 0f40800000;
	sub.f32 	%f82, %f80, %f81;
	add.f32 	%f83, %f7, %f82;
	fma.rn.f32 	%f84, %f83, %f36, %f78;
	mul.f32 	%f85, %f37, %f84;
	sub.f32 	%f86, %f5, %f85;
	mul.f32 	%f87, %f7, %f7;
	sub.f32 	%f88, %f87, %f55;
	add.f32 	%f89, %f5, %f7;
	add.f32 	%f90, %f6, %f6;
	sub.f32 	%f91, %f89, %f90;
	mul.f32 	%f92, %f91, %f35;
	fma.rn.f32 	%f93, %f88, %f34, %f92;
	sub.f32 	%f94, %f4, %f66;
	fma.rn.f32 	%f95, %f6, 0f40C00000, %f94;
	mul.f32 	%f96, %f7, 0f40800000;
	sub.f32 	%f97, %f95, %f96;
	add.f32 	%f98, %f8, %f97;
	fma.rn.f32 	%f99, %f98, %f36, %f93;
	mul.f32 	%f100, %f37, %f99;
	sub.f32 	%f101, %f6, %f100;
	mul.f32 	%f102, %f8, %f8;
	sub.f32 	%f103, %f102, %f72;
	add.f32 	%f104, %f6, %f8;
	add.f32 	%f105, %f7, %f7;
	sub.f32 	%f106, %f104, %f105;
	mul.f32 	%f107, %f106, %f35;
	fma.rn.f32 	%f108, %f103, %f34, %f107;
	sub.f32 	%f109, %f5, %f81;
	fma.rn.f32 	%f110, %f7, 0f40C00000, %f109;
	mul.f32 	%f111, %f8, 0f40800000;
	sub.f32 	%f112, %f110, %f111;
	add.f32 	%f113, %f9, %f112;
	fma.rn.f32 	%f114, %f113, %f36, %f108;
	mul.f32 	%f115, %f37, %f114;
	sub.f32 	%f116, %f7, %f115;
	mul.f32 	%f117, %f9, %f9;
	sub.f32 	%f118, %f117, %f87;
	add.f32 	%f119, %f7, %f9;
	add.f32 	%f120, %f8, %f8;
	sub.f32 	%f121, %f119, %f120;
	mul.f32 	%f122, %f121, %f35;
	fma.rn.f32 	%f123, %f118, %f34, %f122;
	sub.f32 	%f124, %f6, %f96;
	fma.rn.f32 	%f125, %f8, 0f40C00000, %f124;
	mul.f32 	%f126, %f9, 0f40800000;
	sub.f32 	%f127, %f125, %f126;
	add.f32 	%f128, %f10, %f127;
	fma.rn.f32 	%f129, %f128, %f36, %f123;
	mul.f32 	%f130, %f37, %f129;
	sub.f32 	%f131, %f8, %f130;
	mul.f32 	%f132, %f10, %f10;
	sub.f32 	%f133, %f132, %f102;
	add.f32 	%f134, %f8, %f10;
	add.f32 	%f135, %f9, %f9;
	sub.f32 	%f136, %f134, %f135;
	mul.f32 	%f137, %f136, %f35;
	fma.rn.f32 	%f138, %f133, %f34, %f137;
	sub.f32 	%f139, %f7, %f111;
	fma.rn.f32 	%f140, %f9, 0f40C00000, %f139;
	mul.f32 	%f141, %f10, 0f40800000;
	sub.f32 	%f142, %f140, %f141;
	add.f32 	%f143, %f11, %f142;
	fma.rn.f32 	%f144, %f143, %f36, %f138;
	mul.f32 	%f145, %f37, %f144;
	sub.f32 	%f146, %f9, %f145;
	mul.f32 	%f147, %f11, %f11;
	sub.f32 	%f148, %f147, %f117;
	add.f32 	%f149, %f9, %f11;
	add.f32 	%f150, %f10, %f10;
	sub.f32 	%f151, %f149, %f150;
	mul.f32 	%f152, %f151, %f35;
	fma.rn.f32 	%f153, %f148, %f34, %f152;
	sub.f32 	%f154, %f8, %f126;
	fma.rn.f32 	%f155, %f10, 0f40C00000, %f154;
	mul.f32 	%f156, %f11, 0f40800000;
	sub.f32 	%f157, %f155, %f156;
	add.f32 	%f158, %f12, %f157;
	fma.rn.f32 	%f159, %f158, %f36, %f153;
	mul.f32 	%f160, %f37, %f159;
	sub.f32 	%f161, %f10, %f160;
	mul.f32 	%f162, %f12, %f12;
	sub.f32 	%f163, %f162, %f132;
	add.f32 	%f164, %f10, %f12;
	add.f32 	%f165, %f11, %f11;
	sub.f32 	%f166, %f164, %f165;
	mul.f32 	%f167, %f166, %f35;
	fma.rn.f32 	%f168, %f163, %f34, %f167;
	sub.f32 	%f169, %f9, %f141;
	fma.rn.f32 	%f170, %f11, 0f40C00000, %f169;
	mul.f32 	%f171, %f12, 0f40800000;
	sub.f32 	%f172, %f170, %f171;
	add.f32 	%f173, %f13, %f172;
	fma.rn.f32 	%f174, %f173, %f36, %f168;
	mul.f32 	%f175, %f37, %f174;
	sub.f32 	%f176, %f11, %f175;
	mul.f32 	%f177, %f13, %f13;
	sub.f32 	%f178, %f177, %f147;
	add.f32 	%f179, %f11, %f13;
	add.f32 	%f180, %f12, %f12;
	sub.f32 	%f181, %f179, %f180;
	mul.f32 	%f182, %f181, %f35;
	fma.rn.f32 	%f183, %f178, %f34, %f182;
	sub.f32 	%f184, %f10, %f156;
	fma.rn.f32 	%f185, %f12, 0f40C00000, %f184;
	mul.f32 	%f186, %f13, 0f40800000;
	sub.f32 	%f187, %f185, %f186;
	add.f32 	%f188, %f14, %f187;
	fma.rn.f32 	%f189, %f188, %f36, %f183;
	mul.f32 	%f190, %f37, %f189;
	sub.f32 	%f191, %f12, %f190;
	mul.f32 	%f192, %f14, %f14;
	sub.f32 	%f193, %f192, %f162;
	add.f32 	%f194, %f12, %f14;
	add.f32 	%f195, %f13, %f13;
	sub.f32 	%f196, %f194, %f195;
	mul.f32 	%f197, %f196, %f35;
	fma.rn.f32 	%f198, %f193, %f34, %f197;
	sub.f32 	%f199, %f11, %f171;
	fma.rn.f32 	%f200, %f13, 0f40C00000, %f199;
	mul.f32 	%f201, %f14, 0f40800000;
	sub.f32 	%f202, %f200, %f201;
	add.f32 	%f203, %f15, %f202;
	fma.rn.f32 	%f204, %f203, %f36, %f198;
	mul.f32 	%f205, %f37, %f204;
	sub.f32 	%f206, %f13, %f205;
	mul.f32 	%f207, %f15, %f15;
	sub.f32 	%f208, %f207, %f177;
	add.f32 	%f209, %f13, %f15;
	add.f32 	%f210, %f14, %f14;
	sub.f32 	%f211, %f209, %f210;
	mul.f32 	%f212, %f211, %f35;
	fma.rn.f32 	%f213, %f208, %f34, %f212;
	sub.f32 	%f214, %f12, %f186;
	fma.rn.f32 	%f215, %f14, 0f40C00000, %f214;
	mul.f32 	%f216, %f15, 0f40800000;
	sub.f32 	%f217, %f215, %f216;
	add.f32 	%f218, %f16, %f217;
	fma.rn.f32 	%f219, %f218, %f36, %f213;
	mul.f32 	%f220, %f37, %f219;
	sub.f32 	%f221, %f14, %f220;
	mul.f32 	%f222, %f16, %f16;
	sub.f32 	%f223, %f222, %f192;
	add.f32 	%f224, %f14, %f16;
	add.f32 	%f225, %f15, %f15;
	sub.f32 	%f226, %f224, %f225;
	mul.f32 	%f227, %f226, %f35;
	fma.rn.f32 	%f228, %f223, %f34, %f227;
	sub.f32 	%f229, %f13, %f201;
	fma.rn.f32 	%f230, %f15, 0f40C00000, %f229;
	mul.f32 	%f231, %f16, 0f40800000;
	sub.f32 	%f232, %f230, %f231;
	add.f32 	%f233, %f17, %f232;
	fma.rn.f32 	%f234, %f233, %f36, %f228;
	mul.f32 	%f235, %f37, %f234;
	sub.f32 	%f236, %f15, %f235;
	mul.f32 	%f237, %f17, %f17;
	sub.f32 	%f238, %f237, %f207;
	add.f32 	%f239, %f15, %f17;
	add.f32 	%f240, %f16, %f16;
	sub.f32 	%f241, %f239, %f240;
	mul.f32 	%f242, %f241, %f35;
	fma.rn.f32 	%f243, %f238, %f34, %f242;
	sub.f32 	%f244, %f14, %f216;
	fma.rn.f32 	%f245, %f16, 0f40C00000, %f244;
	mul.f32 	%f246, %f17, 0f40800000;
	sub.f32 	%f247, %f245, %f246;
	add.f32 	%f248, %f18, %f247;
	fma.rn.f32 	%f249, %f248, %f36, %f243;
	mul.f32 	%f250, %f37, %f249;
	sub.f32 	%f251, %f16, %f250;
	mul.f32 	%f252, %f18, %f18;
	sub.f32 	%f253, %f252, %f222;
	add.f32 	%f254, %f16, %f18;
	add.f32 	%f255, %f17, %f17;
	sub.f32 	%f256, %f254, %f255;
	mul.f32 	%f257, %f256, %f35;
	fma.rn.f32 	%f258, %f253, %f34, %f257;
	sub.f32 	%f259, %f15, %f231;
	fma.rn.f32 	%f260, %f17, 0f40C00000, %f259;
	mul.f32 	%f261, %f18, 0f40800000;
	sub.f32 	%f262, %f260, %f261;
	add.f32 	%f263, %f19, %f262;
	fma.rn.f32 	%f264, %f263, %f36, %f258;
	mul.f32 	%f265, %f37, %f264;
	sub.f32 	%f266, %f17, %f265;
	mul.f32 	%f267, %f19, %f19;
	sub.f32 	%f268, %f267, %f237;
	add.f32 	%f269, %f17, %f19;
	add.f32 	%f270, %f18, %f18;
	sub.f32 	%f271, %f269, %f270;
	mul.f32 	%f272, %f271, %f35;
	fma.rn.f32 	%f273, %f268, %f34, %f272;
	sub.f32 	%f274, %f16, %f246;
	fma.rn.f32 	%f275, %f18, 0f40C00000, %f274;
	mul.f32 	%f276, %f19, 0f40800000;
	sub.f32 	%f277, %f275, %f276;
	add.f32 	%f278, %f20, %f277;
	fma.rn.f32 	%f279, %f278, %f36, %f273;
	mul.f32 	%f280, %f37, %f279;
	sub.f32 	%f281, %f18, %f280;
	mul.f32 	%f282, %f20, %f20;
	sub.f32 	%f283, %f282, %f252;
	add.f32 	%f284, %f18, %f20;
	add.f32 	%f285, %f19, %f19;
	sub.f32 	%f286, %f284, %f285;
	mul.f32 	%f287, %f286, %f35;
	fma.rn.f32 	%f288, %f283, %f34, %f287;
	sub.f32 	%f289, %f17, %f261;
	fma.rn.f32 	%f290, %f19, 0f40C00000, %f289;
	mul.f32 	%f291, %f20, 0f40800000;
	sub.f32 	%f292, %f290, %f291;
	add.f32 	%f293, %f21, %f292;
	fma.rn.f32 	%f294, %f293, %f36, %f288;
	mul.f32 	%f295, %f37, %f294;
	sub.f32 	%f296, %f19, %f295;
	mul.f32 	%f297, %f21, %f21;
	sub.f32 	%f298, %f297, %f267;
	add.f32 	%f299, %f19, %f21;
	add.f32 	%f300, %f20, %f20;
	sub.f32 	%f301, %f299, %f300;
	mul.f32 	%f302, %f301, %f35;
	fma.rn.f32 	%f303, %f298, %f34, %f302;
	sub.f32 	%f304, %f18, %f276;
	fma.rn.f32 	%f305, %f20, 0f40C00000, %f304;
	mul.f32 	%f306, %f21, 0f40800000;
	sub.f32 	%f307, %f305, %f306;
	add.f32 	%f308, %f22, %f307;
	fma.rn.f32 	%f309, %f308, %f36, %f303;
	mul.f32 	%f310, %f37, %f309;
	sub.f32 	%f311, %f20, %f310;
	mul.f32 	%f312, %f22, %f22;
	sub.f32 	%f313, %f312, %f282;
	add.f32 	%f314, %f20, %f22;
	add.f32 	%f315, %f21, %f21;
	sub.f32 	%f316, %f314, %f315;
	mul.f32 	%f317, %f316, %f35;
	fma.rn.f32 	%f318, %f313, %f34, %f317;
	sub.f32 	%f319, %f19, %f291;
	fma.rn.f32 	%f320, %f21, 0f40C00000, %f319;
	mul.f32 	%f321, %f22, 0f40800000;
	sub.f32 	%f322, %f320, %f321;
	add.f32 	%f323, %f23, %f322;
	fma.rn.f32 	%f324, %f323, %f36, %f318;
	mul.f32 	%f325, %f37, %f324;
	sub.f32 	%f326, %f21, %f325;
	mul.f32 	%f327, %f23, %f23;
	sub.f32 	%f328, %f327, %f297;
	add.f32 	%f329, %f21, %f23;
	add.f32 	%f330, %f22, %f22;
	sub.f32 	%f331, %f329, %f330;
	mul.f32 	%f332, %f331, %f35;
	fma.rn.f32 	%f333, %f328, %f34, %f332;
	sub.f32 	%f334, %f20, %f306;
	fma.rn.f32 	%f335, %f22, 0f40C00000, %f334;
	mul.f32 	%f336, %f23, 0f40800000;
	sub.f32 	%f337, %f335, %f336;
	add.f32 	%f338, %f24, %f337;
	fma.rn.f32 	%f339, %f338, %f36, %f333;
	mul.f32 	%f340, %f37, %f339;
	sub.f32 	%f341, %f22, %f340;
	mul.f32 	%f342, %f24, %f24;
	sub.f32 	%f343, %f342, %f312;
	add.f32 	%f344, %f22, %f24;
	add.f32 	%f345, %f23, %f23;
	sub.f32 	%f346, %f344, %f345;
	mul.f32 	%f347, %f346, %f35;
	fma.rn.f32 	%f348, %f343, %f34, %f347;
	sub.f32 	%f349, %f21, %f321;
	fma.rn.f32 	%f350, %f23, 0f40C00000, %f349;
	mul.f32 	%f351, %f24, 0f40800000;
	sub.f32 	%f352, %f350, %f351;
	add.f32 	%f353, %f25, %f352;
	fma.rn.f32 	%f354, %f353, %f36, %f348;
	mul.f32 	%f355, %f37, %f354;
	sub.f32 	%f356, %f23, %f355;
	mul.f32 	%f357, %f25, %f25;
	sub.f32 	%f358, %f357, %f327;
	add.f32 	%f359, %f23, %f25;
	add.f32 	%f360, %f24, %f24;
	sub.f32 	%f361, %f359, %f360;
	mul.f32 	%f362, %f361, %f35;
	fma.rn.f32 	%f363, %f358, %f34, %f362;
	sub.f32 	%f364, %f22, %f336;
	fma.rn.f32 	%f365, %f24, 0f40C00000, %f364;
	mul.f32 	%f366, %f25, 0f40800000;
	sub.f32 	%f367, %f365, %f366;
	add.f32 	%f368, %f26, %f367;
	fma.rn.f32 	%f369, %f368, %f36, %f363;
	mul.f32 	%f370, %f37, %f369;
	sub.f32 	%f371, %f24, %f370;
	mul.f32 	%f372, %f26, %f26;
	sub.f32 	%f373, %f372, %f342;
	add.f32 	%f374, %f24, %f26;
	add.f32 	%f375, %f25, %f25;
	sub.f32 	%f376, %f374, %f375;
	mul.f32 	%f377, %f376, %f35;
	fma.rn.f32 	%f378, %f373, %f34, %f377;
	sub.f32 	%f379, %f23, %f351;
	fma.rn.f32 	%f380, %f25, 0f40C00000, %f379;
	mul.f32 	%f381, %f26, 0f40800000;
	sub.f32 	%f382, %f380, %f381;
	add.f32 	%f383, %f27, %f382;
	fma.rn.f32 	%f384, %f383, %f36, %f378;
	mul.f32 	%f385, %f37, %f384;
	sub.f32 	%f386, %f25, %f385;
	mul.f32 	%f387, %f27, %f27;
	sub.f32 	%f388, %f387, %f357;
	add.f32 	%f389, %f25, %f27;
	add.f32 	%f390, %f26, %f26;
	sub.f32 	%f391, %f389, %f390;
	mul.f32 	%f392, %f391, %f35;
	fma.rn.f32 	%f393, %f388, %f34, %f392;
	sub.f32 	%f394, %f24, %f366;
	fma.rn.f32 	%f395, %f26, 0f40C00000, %f394;
	mul.f32 	%f396, %f27, 0f40800000;
	sub.f32 	%f397, %f395, %f396;
	add.f32 	%f398, %f28, %f397;
	fma.rn.f32 	%f399, %f398, %f36, %f393;
	mul.f32 	%f400, %f37, %f399;
	sub.f32 	%f401, %f26, %f400;
	mul.f32 	%f402, %f28, %f28;
	sub.f32 	%f403, %f402, %f372;
	add.f32 	%f404, %f26, %f28;
	add.f32 	%f405, %f27, %f27;
	sub.f32 	%f406, %f404, %f405;
	mul.f32 	%f407, %f406, %f35;
	fma.rn.f32 	%f408, %f403, %f34, %f407;
	sub.f32 	%f409, %f25, %f381;
	fma.rn.f32 	%f410, %f27, 0f40C00000, %f409;
	mul.f32 	%f411, %f28, 0f40800000;
	sub.f32 	%f412, %f410, %f411;
	add.f32 	%f413, %f29, %f412;
	fma.rn.f32 	%f414, %f413, %f36, %f408;
	mul.f32 	%f415, %f37, %f414;
	sub.f32 	%f416, %f27, %f415;
	mul.f32 	%f417, %f29, %f29;
	sub.f32 	%f418, %f417, %f387;
	add.f32 	%f419, %f27, %f29;
	add.f32 	%f420, %f28, %f28;
	sub.f32 	%f421, %f419, %f420;
	mul.f32 	%f422, %f421, %f35;
	fma.rn.f32 	%f423, %f418, %f34, %f422;
	sub.f32 	%f424, %f26, %f396;
	fma.rn.f32 	%f425, %f28, 0f40C00000, %f424;
	mul.f32 	%f426, %f29, 0f40800000;
	sub.f32 	%f427, %f425, %f426;
	add.f32 	%f428, %f30, %f427;
	fma.rn.f32 	%f429, %f428, %f36, %f423;
	mul.f32 	%f430, %f37, %f429;
	sub.f32 	%f431, %f28, %f430;
	mul.f32 	%f432, %f30, %f30;
	sub.f32 	%f433, %f432, %f402;
	add.f32 	%f434, %f28, %f30;
	add.f32 	%f435, %f29, %f29;
	sub.f32 	%f436, %f434, %f435;
	mul.f32 	%f437, %f436, %f35;
	fma.rn.f32 	%f438, %f433, %f34, %f437;
	sub.f32 	%f439, %f27, %f411;
	fma.rn.f32 	%f440, %f29, 0f40C00000, %f439;
	mul.f32 	%f441, %f30, 0f40800000;
	sub.f32 	%f442, %f440, %f441;
	add.f32 	%f443, %f31, %f442;
	fma.rn.f32 	%f444, %f443, %f36, %f438;
	mul.f32 	%f445, %f37, %f444;
	sub.f32 	%f446, %f29, %f445;
	mul.f32 	%f447, %f31, %f31;
	sub.f32 	%f448, %f447, %f417;
	add.f32 	%f449, %f29, %f31;
	add.f32 	%f450, %f30, %f30;
	sub.f32 	%f451, %f449, %f450;
	mul.f32 	%f452, %f451, %f35;
	fma.rn.f32 	%f453, %f448, %f34, %f452;
	sub.f32 	%f454, %f28, %f426;
	fma.rn.f32 	%f455, %f30, 0f40C00000, %f454;
	mul.f32 	%f456, %f31, 0f40800000;
	sub.f32 	%f457, %f455, %f456;
	add.f32 	%f458, %f32, %f457;
	fma.rn.f32 	%f459, %f458, %f36, %f453;
	mul.f32 	%f460, %f37, %f459;
	sub.f32 	%f461, %f30, %f460;
	mul.f32 	%f462, %f101, %f101;
	mul.f32 	%f463, %f71, %f71;
	sub.f32 	%f464, %f462, %f463;
	add.f32 	%f465, %f71, %f101;
	add.f32 	%f466, %f86, %f86;
	sub.f32 	%f467, %f465, %f466;
	mul.f32 	%f468, %f467, %f35;
	fma.rn.f32 	%f469, %f464, %f34, %f468;
	mul.f32 	%f470, %f71, 0f40800000;
	sub.f32 	%f471, %f54, %f470;
	fma.rn.f32 	%f472, %f86, 0f40C00000, %f471;
	mul.f32 	%f473, %f101, 0f40800000;
	sub.f32 	%f474, %f472, %f473;
	add.f32 	%f475, %f116, %f474;
	fma.rn.f32 	%f476, %f475, %f36, %f469;
	mul.f32 	%f477, %f33, %f476;
	sub.f32 	%f478, %f5, %f477;
	mul.f32 	%f479, %f116, %f116;
	mul.f32 	%f480, %f86, %f86;
	sub.f32 	%f481, %f479, %f480;
	add.f32 	%f482, %f86, %f116;
	add.f32 	%f483, %f101, %f101;
	sub.f32 	%f484, %f482, %f483;
	mul.f32 	%f485, %f484, %f35;
	fma.rn.f32 	%f486, %f481, %f34, %f485;
	mul.f32 	%f487, %f86, 0f40800000;
	sub.f32 	%f488, %f71, %f487;
	fma.rn.f32 	%f489, %f101, 0f40C00000, %f488;
	mul.f32 	%f490, %f116, 0f40800000;
	sub.f32 	%f491, %f489, %f490;
	add.f32 	%f492, %f131, %f491;
	fma.rn.f32 	%f493, %f492, %f36, %f486;
	mul.f32 	%f494, %f33, %f493;
	sub.f32 	%f495, %f6, %f494;
	mul.f32 	%f496, %f131, %f131;
	sub.f32 	%f497, %f496, %f462;
	add.f32 	%f498, %f101, %f131;
	add.f32 	%f499, %f116, %f116;
	sub.f32 	%f500, %f498, %f499;
	mul.f32 	%f501, %f500, %f35;
	fma.rn.f32 	%f502, %f497, %f34, %f501;
	sub.f32 	%f503, %f86, %f473;
	fma.rn.f32 	%f504, %f116, 0f40C00000, %f503;
	mul.f32 	%f505, %f131, 0f40800000;
	sub.f32 	%f506, %f504, %f505;
	add.f32 	%f507, %f146, %f506;
	fma.rn.f32 	%f508, %f507, %f36, %f502;
	mul.f32 	%f509, %f33, %f508;
	sub.f32 	%f510, %f7, %f509;
	mul.f32 	%f511, %f146, %f146;
	sub.f32 	%f512, %f511, %f479;
	add.f32 	%f513, %f116, %f146;
	add.f32 	%f514, %f131, %f131;
	sub.f32 	%f515, %f513, %f514;
	mul.f32 	%f516, %f515, %f35;
	fma.rn.f32 	%f517, %f512, %f34, %f516;
	sub.f32 	%f518, %f101, %f490;
	fma.rn.f32 	%f519, %f131, 0f40C00000, %f518;
	mul.f32 	%f520, %f146, 0f40800000;
	sub.f32 	%f521, %f519, %f520;
	add.f32 	%f522, %f161, %f521;
	fma.rn.f32 	%f523, %f522, %f36, %f517;
	mul.f32 	%f524, %f33, %f523;
	sub.f32 	%f525, %f8, %f524;
	mul.f32 	%f526, %f161, %f161;
	sub.f32 	%f527, %f526, %f496;
	add.f32 	%f528, %f131, %f161;
	add.f32 	%f529, %f146, %f146;
	sub.f32 	%f530, %f528, %f529;
	mul.f32 	%f531, %f530, %f35;
	fma.rn.f32 	%f532, %f527, %f34, %f531;
	sub.f32 	%f533, %f116, %f505;
	fma.rn.f32 	%f534, %f146, 0f40C00000, %f533;
	mul.f32 	%f535, %f161, 0f40800000;
	sub.f32 	%f536, %f534, %f535;
	add.f32 	%f537, %f176, %f536;
	fma.rn.f32 	%f538, %f537, %f36, %f532;
	mul.f32 	%f539, %f33, %f538;
	sub.f32 	%f540, %f9, %f539;
	mul.f32 	%f541, %f176, %f176;
	sub.f32 	%f542, %f541, %f511;
	add.f32 	%f543, %f146, %f176;
	add.f32 	%f544, %f161, %f161;
	sub.f32 	%f545, %f543, %f544;
	mul.f32 	%f546, %f545, %f35;
	fma.rn.f32 	%f547, %f542, %f34, %f546;
	sub.f32 	%f548, %f131, %f520;
	fma.rn.f32 	%f549, %f161, 0f40C00000, %f548;
	mul.f32 	%f550, %f176, 0f40800000;
	sub.f32 	%f551, %f549, %f550;
	add.f32 	%f552, %f191, %f551;
	fma.rn.f32 	%f553, %f552, %f36, %f547;
	mul.f32 	%f554, %f33, %f553;
	sub.f32 	%f555, %f10, %f554;
	mul.f32 	%f556, %f191, %f191;
	sub.f32 	%f557, %f556, %f526;
	add.f32 	%f558, %f161, %f191;
	add.f32 	%f559, %f176, %f176;
	sub.f32 	%f560, %f558, %f559;
	mul.f32 	%f561, %f560, %f35;
	fma.rn.f32 	%f562, %f557, %f34, %f561;
	sub.f32 	%f563, %f146, %f535;
	fma.rn.f32 	%f564, %f176, 0f40C00000, %f563;
	mul.f32 	%f565, %f191, 0f40800000;
	sub.f32 	%f566, %f564, %f565;
	add.f32 	%f567, %f206, %f566;
	fma.rn.f32 	%f568, %f567, %f36, %f562;
	mul.f32 	%f569, %f33, %f568;
	sub.f32 	%f570, %f11, %f569;
	mul.f32 	%f571, %f206, %f206;
	sub.f32 	%f572, %f571, %f541;
	add.f32 	%f573, %f176, %f206;
	add.f32 	%f574, %f191, %f191;
	sub.f32 	%f575, %f573, %f574;
	mul.f32 	%f576, %f575, %f35;
	fma.rn.f32 	%f577, %f572, %f34, %f576;
	sub.f32 	%f578, %f161, %f550;
	fma.rn.f32 	%f579, %f191, 0f40C00000, %f578;
	mul.f32 	%f580, %f206, 0f40800000;
	sub.f32 	%f581, %f579, %f580;
	add.f32 	%f582, %f221, %f581;
	fma.rn.f32 	%f583, %f582, %f36, %f577;
	mul.f32 	%f584, %f33, %f583;
	sub.f32 	%f585, %f12, %f584;
	mul.f32 	%f586, %f221, %f221;
	sub.f32 	%f587, %f586, %f556;
	add.f32 	%f588, %f191, %f221;
	add.f32 	%f589, %f206, %f206;
	sub.f32 	%f590, %f588, %f589;
	mul.f32 	%f591, %f590, %f35;
	fma.rn.f32 	%f592, %f587, %f34, %f591;
	sub.f32 	%f593, %f176, %f565;
	fma.rn.f32 	%f594, %f206, 0f40C00000, %f593;
	mul.f32 	%f595, %f221, 0f40800000;
	sub.f32 	%f596, %f594, %f595;
	add.f32 	%f597, %f236, %f596;
	fma.rn.f32 	%f598, %f597, %f36, %f592;
	mul.f32 	%f599, %f33, %f598;
	sub.f32 	%f600, %f13, %f599;
	mul.f32 	%f601, %f236, %f236;
	sub.f32 	%f602, %f601, %f571;
	add.f32 	%f603, %f206, %f236;
	add.f32 	%f604, %f221, %f221;
	sub.f32 	%f605, %f603, %f604;
	mul.f32 	%f606, %f605, %f35;
	fma.rn.f32 	%f607, %f602, %f34, %f606;
	sub.f32 	%f608, %f191, %f580;
	fma.rn.f32 	%f609, %f221, 0f40C00000, %f608;
	mul.f32 	%f610, %f236, 0f40800000;
	sub.f32 	%f611, %f609, %f610;
	add.f32 	%f612, %f251, %f611;
	fma.rn.f32 	%f613, %f612, %f36, %f607;
	mul.f32 	%f614, %f33, %f613;
	sub.f32 	%f615, %f14, %f614;
	mul.f32 	%f616, %f251, %f251;
	sub.f32 	%f617, %f616, %f586;
	add.f32 	%f618, %f221, %f251;
	add.f32 	%f619, %f236, %f236;
	sub.f32 	%f620, %f618, %f619;
	mul.f32 	%f621, %f620, %f35;
	fma.rn.f32 	%f622, %f617, %f34, %f621;
	sub.f32 	%f623, %f206, %f595;
	fma.rn.f32 	%f624, %f236, 0f40C00000, %f623;
	mul.f32 	%f625, %f251, 0f40800000;
	sub.f32 	%f626, %f624, %f625;
	add.f32 	%f627, %f266, %f626;
	fma.rn.f32 	%f628, %f627, %f36, %f622;
	mul.f32 	%f629, %f33, %f628;
	sub.f32 	%f630, %f15, %f629;
	mul.f32 	%f631, %f266, %f266;
	sub.f32 	%f632, %f631, %f601;
	add.f32 	%f633, %f236, %f266;
	add.f32 	%f634, %f251, %f251;
	sub.f32 	%f635, %f633, %f634;
	mul.f32 	%f636, %f635, %f35;
	fma.rn.f32 	%f637, %f632, %f34, %f636;
	sub.f32 	%f638, %f221, %f610;
	fma.rn.f32 	%f639, %f251, 0f40C00000, %f638;
	mul.f32 	%f640, %f266, 0f40800000;
	sub.f32 	%f641, %f639, %f640;
	add.f32 	%f642, %f281, %f641;
	fma.rn.f32 	%f643, %f642, %f36, %f637;
	mul.f32 	%f644, %f33, %f643;
	sub.f32 	%f645, %f16, %f644;
	mul.f32 	%f646, %f281, %f281;
	sub.f32 	%f647, %f646, %f616;
	add.f32 	%f648, %f251, %f281;
	add.f32 	%f649, %f266, %f266;
	sub.f32 	%f650, %f648, %f649;
	mul.f32 	%f651, %f650, %f35;
	fma.rn.f32 	%f652, %f647, %f34, %f651;
	sub.f32 	%f653, %f236, %f625;
	fma.rn.f32 	%f654, %f266, 0f40C00000, %f653;
	mul.f32 	%f655, %f281, 0f40800000;
	sub.f32 	%f656, %f654, %f655;
	add.f32 	%f657, %f296, %f656;
	fma.rn.f32 	%f658, %f657, %f36, %f652;
	mul.f32 	%f659, %f33, %f658;
	sub.f32 	%f660, %f17, %f659;
	mul.f32 	%f661, %f296, %f296;
	sub.f32 	%f662, %f661, %f631;
	add.f32 	%f663, %f266, %f296;
	add.f32 	%f664, %f281, %f281;
	sub.f32 	%f665, %f663, %f664;
	mul.f32 	%f666, %f665, %f35;
	fma.rn.f32 	%f667, %f662, %f34, %f666;
	sub.f32 	%f668, %f251, %f640;
	fma.rn.f32 	%f669, %f281, 0f40C00000, %f668;
	mul.f32 	%f670, %f296, 0f40800000;
	sub.f32 	%f671, %f669, %f670;
	add.f32 	%f672, %f311, %f671;
	fma.rn.f32 	%f673, %f672, %f36, %f667;
	mul.f32 	%f674, %f33, %f673;
	sub.f32 	%f675, %f18, %f674;
	mul.f32 	%f676, %f311, %f311;
	sub.f32 	%f677, %f676, %f646;
	add.f32 	%f678, %f281, %f311;
	add.f32 	%f679, %f296, %f296;
	sub.f32 	%f680, %f678, %f679;
	mul.f32 	%f681, %f680, %f35;
	fma.rn.f32 	%f682, %f677, %f34, %f681;
	sub.f32 	%f683, %f266, %f655;
	fma.rn.f32 	%f684, %f296, 0f40C00000, %f683;
	mul.f32 	%f685, %f311, 0f40800000;
	sub.f32 	%f686, %f684, %f685;
	add.f32 	%f687, %f326, %f686;
	fma.rn.f32 	%f688, %f687, %f36, %f682;
	mul.f32 	%f689, %f33, %f688;
	sub.f32 	%f690, %f19, %f689;
	mul.f32 	%f691, %f326, %f326;
	sub.f32 	%f692, %f691, %f661;
	add.f32 	%f693, %f296, %f326;
	add.f32 	%f694, %f311, %f311;
	sub.f32 	%f695, %f693, %f694;
	mul.f32 	%f696, %f695, %f35;
	fma.rn.f32 	%f697, %f692, %f34, %f696;
	sub.f32 	%f698, %f281, %f670;
	fma.rn.f32 	%f699, %f311, 0f40C00000, %f698;
	mul.f32 	%f700, %f326, 0f40800000;
	sub.f32 	%f701, %f699, %f700;
	add.f32 	%f702, %f341, %f701;
	fma.rn.f32 	%f703, %f702, %f36, %f697;
	mul.f32 	%f704, %f33, %f703;
	sub.f32 	%f705, %f20, %f704;
	mul.f32 	%f706, %f341, %f341;
	sub.f32 	%f707, %f706, %f676;
	add.f32 	%f708, %f311, %f341;
	add.f32 	%f709, %f326, %f326;
	sub.f32 	%f710, %f708, %f709;
	mul.f32 	%f711, %f710, %f35;
	fma.rn.f32 	%f712, %f707, %f34, %f711;
	sub.f32 	%f713, %f296, %f685;
	fma.rn.f32 	%f714, %f326, 0f40C00000, %f713;
	mul.f32 	%f715, %f341, 0f40800000;
	sub.f32 	%f716, %f714, %f715;
	add.f32 	%f717, %f356, %f716;
	fma.rn.f32 	%f718, %f717, %f36, %f712;
	mul.f32 	%f719, %f33, %f718;
	sub.f32 	%f720, %f21, %f719;
	mul.f32 	%f721, %f356, %f356;
	sub.f32 	%f722, %f721, %f691;
	add.f32 	%f723, %f326, %f356;
	add.f32 	%f724, %f341, %f341;
	sub.f32 	%f725, %f723, %f724;
	mul.f32 	%f726, %f725, %f35;
	fma.rn.f32 	%f727, %f722, %f34, %f726;
	sub.f32 	%f728, %f311, %f700;
	fma.rn.f32 	%f729, %f341, 0f40C00000, %f728;
	mul.f32 	%f730, %f356, 0f40800000;
	sub.f32 	%f731, %f729, %f730;
	add.f32 	%f732, %f371, %f731;
	fma.rn.f32 	%f733, %f732, %f36, %f727;
	mul.f32 	%f734, %f33, %f733;
	sub.f32 	%f735, %f22, %f734;
	mul.f32 	%f736, %f371, %f371;
	sub.f32 	%f737, %f736, %f706;
	add.f32 	%f738, %f341, %f371;
	add.f32 	%f739, %f356, %f356;
	sub.f32 	%f740, %f738, %f739;
	mul.f32 	%f741, %f740, %f35;
	fma.rn.f32 	%f742, %f737, %f34, %f741;
	sub.f32 	%f743, %f326, %f715;
	fma.rn.f32 	%f744, %f356, 0f40C00000, %f743;
	mul.f32 	%f745, %f371, 0f40800000;
	sub.f32 	%f746, %f744, %f745;
	add.f32 	%f747, %f386, %f746;
	fma.rn.f32 	%f748, %f747, %f36, %f742;
	mul.f32 	%f749, %f33, %f748;
	sub.f32 	%f750, %f23, %f749;
	mul.f32 	%f751, %f386, %f386;
	sub.f32 	%f752, %f751, %f721;
	add.f32 	%f753, %f356, %f386;
	add.f32 	%f754, %f371, %f371;
	sub.f32 	%f755, %f753, %f754;
	mul.f32 	%f756, %f755, %f35;
	fma.rn.f32 	%f757, %f752, %f34, %f756;
	sub.f32 	%f758, %f341, %f730;
	fma.rn.f32 	%f759, %f371, 0f40C00000, %f758;
	mul.f32 	%f760, %f386, 0f40800000;
	sub.f32 	%f761, %f759, %f760;
	add.f32 	%f762, %f401, %f761;
	fma.rn.f32 	%f763, %f762, %f36, %f757;
	mul.f32 	%f764, %f33, %f763;
	sub.f32 	%f765, %f24, %f764;
	mul.f32 	%f766, %f401, %f401;
	sub.f32 	%f767, %f766, %f736;
	add.f32 	%f768, %f371, %f401;
	add.f32 	%f769, %f386, %f386;
	sub.f32 	%f770, %f768, %f769;
	mul.f32 	%f771, %f770, %f35;
	fma.rn.f32 	%f772, %f767, %f34, %f771;
	sub.f32 	%f773, %f356, %f745;
	fma.rn.f32 	%f774, %f386, 0f40C00000, %f773;
	mul.f32 	%f775, %f401, 0f40800000;
	sub.f32 	%f776, %f774, %f775;
	add.f32 	%f777, %f416, %f776;
	fma.rn.f32 	%f778, %f777, %f36, %f772;
	mul.f32 	%f779, %f33, %f778;
	sub.f32 	%f780, %f25, %f779;
	mul.f32 	%f781, %f416, %f416;
	sub.f32 	%f782, %f781, %f751;
	add.f32 	%f783, %f386, %f416;
	add.f32 	%f784, %f401, %f401;
	sub.f32 	%f785, %f783, %f784;
	mul.f32 	%f786, %f785, %f35;
	fma.rn.f32 	%f787, %f782, %f34, %f786;
	sub.f32 	%f788, %f371, %f760;
	fma.rn.f32 	%f789, %f401, 0f40C00000, %f788;
	mul.f32 	%f790, %f416, 0f40800000;
	sub.f32 	%f791, %f789, %f790;
	add.f32 	%f792, %f431, %f791;
	fma.rn.f32 	%f793, %f792, %f36, %f787;
	mul.f32 	%f794, %f33, %f793;
	sub.f32 	%f795, %f26, %f794;
	mul.f32 	%f796, %f431, %f431;
	sub.f32 	%f797, %f796, %f766;
	add.f32 	%f798, %f401, %f431;
	add.f32 	%f799, %f416, %f416;
	sub.f32 	%f800, %f798, %f799;
	mul.f32 	%f801, %f800, %f35;
	fma.rn.f32 	%f802, %f797, %f34, %f801;
	sub.f32 	%f803, %f386, %f775;
	fma.rn.f32 	%f804, %f416, 0f40C00000, %f803;
	mul.f32 	%f805, %f431, 0f40800000;
	sub.f32 	%f806, %f804, %f805;
	add.f32 	%f807, %f446, %f806;
	fma.rn.f32 	%f808, %f807, %f36, %f802;
	mul.f32 	%f809, %f33, %f808;
	sub.f32 	%f810, %f27, %f809;
	mul.f32 	%f811, %f446, %f446;
	sub.f32 	%f812, %f811, %f781;
	add.f32 	%f813, %f416, %f446;
	add.f32 	%f814, %f431, %f431;
	sub.f32 	%f815, %f813, %f814;
	mul.f32 	%f816, %f815, %f35;
	fma.rn.f32 	%f817, %f812, %f34, %f816;
	sub.f32 	%f818, %f401, %f790;
	fma.rn.f32 	%f819, %f431, 0f40C00000, %f818;
	mul.f32 	%f820, %f446, 0f40800000;
	sub.f32 	%f821, %f819, %f820;
	add.f32 	%f822, %f461, %f821;
	fma.rn.f32 	%f823, %f822, %f36, %f817;
	mul.f32 	%f824, %f33, %f823;
	sub.f32 	%f825, %f28, %f824;
	mul.f32 	%f826, %f525, %f525;
	mul.f32 	%f827, %f495, %f495;
	sub.f32 	%f828, %f826, %f827;
	add.f32 	%f829, %f495, %f525;
	add.f32 	%f830, %f510, %f510;
	sub.f32 	%f831, %f829, %f830;
	mul.f32 	%f832, %f831, %f35;
	fma.rn.f32 	%f833, %f828, %f34, %f832;
	mul.f32 	%f834, %f495, 0f40800000;
	sub.f32 	%f835, %f478, %f834;
	fma.rn.f32 	%f836, %f510, 0f40C00000, %f835;
	mul.f32 	%f837, %f525, 0f40800000;
	sub.f32 	%f838, %f836, %f837;
	add.f32 	%f839, %f540, %f838;
	fma.rn.f32 	%f840, %f839, %f36, %f833;
	mul.f32 	%f841, %f37, %f840;
	sub.f32 	%f842, %f510, %f841;
	mul.f32 	%f843, %f540, %f540;
	mul.f32 	%f844, %f510, %f510;
	sub.f32 	%f845, %f843, %f844;
	add.f32 	%f846, %f510, %f540;
	add.f32 	%f847, %f525, %f525;
	sub.f32 	%f848, %f846, %f847;
	mul.f32 	%f849, %f848, %f35;
	fma.rn.f32 	%f850, %f845, %f34, %f849;
	mul.f32 	%f851, %f510, 0f40800000;
	sub.f32 	%f852, %f495, %f851;
	fma.rn.f32 	%f853, %f525, 0f40C00000, %f852;
	mul.f32 	%f854, %f540, 0f40800000;
	sub.f32 	%f855, %f853, %f854;
	add.f32 	%f856, %f555, %f855;
	fma.rn.f32 	%f857, %f856, %f36, %f850;
	mul.f32 	%f858, %f37, %f857;
	sub.f32 	%f859, %f525, %f858;
	mul.f32 	%f860, %f555, %f555;
	sub.f32 	%f861, %f860, %f826;
	add.f32 	%f862, %f525, %f555;
	add.f32 	%f863, %f540, %f540;
	sub.f32 	%f864, %f862, %f863;
	mul.f32 	%f865, %f864, %f35;
	fma.rn.f32 	%f866, %f861, %f34, %f865;
	sub.f32 	%f867, %f510, %f837;
	fma.rn.f32 	%f868, %f540, 0f40C00000, %f867;
	mul.f32 	%f869, %f555, 0f40800000;
	sub.f32 	%f870, %f868, %f869;
	add.f32 	%f871, %f570, %f870;
	fma.rn.f32 	%f872, %f871, %f36, %f866;
	mul.f32 	%f873, %f37, %f872;
	sub.f32 	%f874, %f540, %f873;
	mul.f32 	%f875, %f570, %f570;
	sub.f32 	%f876, %f875, %f843;
	add.f32 	%f877, %f540, %f570;
	add.f32 	%f878, %f555, %f555;
	sub.f32 	%f879, %f877, %f878;
	mul.f32 	%f880, %f879, %f35;
	fma.rn.f32 	%f881, %f876, %f34, %f880;
	sub.f32 	%f882, %f525, %f854;
	fma.rn.f32 	%f883, %f555, 0f40C00000, %f882;
	mul.f32 	%f884, %f570, 0f40800000;
	sub.f32 	%f885, %f883, %f884;
	add.f32 	%f886, %f585, %f885;
	fma.rn.f32 	%f887, %f886, %f36, %f881;
	mul.f32 	%f888, %f37, %f887;
	sub.f32 	%f889, %f555, %f888;
	mul.f32 	%f890, %f585, %f585;
	sub.f32 	%f891, %f890, %f860;
	add.f32 	%f892, %f555, %f585;
	add.f32 	%f893, %f570, %f570;
	sub.f32 	%f894, %f892, %f893;
	mul.f32 	%f895, %f894, %f35;
	fma.rn.f32 	%f896, %f891, %f34, %f895;
	sub.f32 	%f897, %f540, %f869;
	fma.rn.f32 	%f898, %f570, 0f40C00000, %f897;
	mul.f32 	%f899, %f585, 0f40800000;
	sub.f32 	%f900, %f898, %f899;
	add.f32 	%f901, %f600, %f900;
	fma.rn.f32 	%f902, %f901, %f36, %f896;
	mul.f32 	%f903, %f37, %f902;
	sub.f32 	%f904, %f570, %f903;
	mul.f32 	%f905, %f600, %f600;
	sub.f32 	%f906, %f905, %f875;
	add.f32 	%f907, %f570, %f600;
	add.f32 	%f908, %f585, %f585;
	sub.f32 	%f909, %f907, %f908;
	mul.f32 	%f910, %f909, %f35;
	fma.rn.f32 	%f911, %f906, %f34, %f910;
	sub.f32 	%f912, %f555, %f884;
	fma.rn.f32 	%f913, %f585, 0f40C00000, %f912;
	mul.f32 	%f914, %f600, 0f40800000;
	sub.f32 	%f915, %f913, %f914;
	add.f32 	%f916, %f615, %f915;
	fma.rn.f32 	%f917, %f916, %f36, %f911;
	mul.f32 	%f918, %f37, %f917;
	sub.f32 	%f919, %f585, %f918;
	mul.f32 	%f920, %f615, %f615;
	sub.f32 	%f921, %f920, %f890;
	add.f32 	%f922, %f585, %f615;
	add.f32 	%f923, %f600, %f600;
	sub.f32 	%f924, %f922, %f923;
	mul.f32 	%f925, %f924, %f35;
	fma.rn.f32 	%f926, %f921, %f34, %f925;
	sub.f32 	%f927, %f570, %f899;
	fma.rn.f32 	%f928, %f600, 0f40C00000, %f927;
	mul.f32 	%f929, %f615, 0f40800000;
	sub.f32 	%f930, %f928, %f929;
	add.f32 	%f931, %f630, %f930;
	fma.rn.f32 	%f932, %f931, %f36, %f926;
	mul.f32 	%f933, %f37, %f932;
	sub.f32 	%f934, %f600, %f933;
	mul.f32 	%f935, %f630, %f630;
	sub.f32 	%f936, %f935, %f905;
	add.f32 	%f937, %f600, %f630;
	add.f32 	%f938, %f615, %f615;
	sub.f32 	%f939, %f937, %f938;
	mul.f32 	%f940, %f939, %f35;
	fma.rn.f32 	%f941, %f936, %f34, %f940;
	sub.f32 	%f942, %f585, %f914;
	fma.rn.f32 	%f943, %f615, 0f40C00000, %f942;
	mul.f32 	%f944, %f630, 0f40800000;
	sub.f32 	%f945, %f943, %f944;
	add.f32 	%f946, %f645, %f945;
	fma.rn.f32 	%f947, %f946, %f36, %f941;
	mul.f32 	%f948, %f37, %f947;
	sub.f32 	%f949, %f615, %f948;
	mul.f32 	%f950, %f645, %f645;
	sub.f32 	%f951, %f950, %f920;
	add.f32 	%f952, %f615, %f645;
	add.f32 	%f953, %f630, %f630;
	sub.f32 	%f954, %f952, %f953;
	mul.f32 	%f955, %f954, %f35;
	fma.rn.f32 	%f956, %f951, %f34, %f955;
	sub.f32 	%f957, %f600, %f929;
	fma.rn.f32 	%f958, %f630, 0f40C00000, %f957;
	mul.f32 	%f959, %f645, 0f40800000;
	sub.f32 	%f960, %f958, %f959;
	add.f32 	%f961, %f660, %f960;
	fma.rn.f32 	%f962, %f961, %f36, %f956;
	mul.f32 	%f963, %f37, %f962;
	sub.f32 	%f964, %f630, %f963;
	mul.f32 	%f965, %f660, %f660;
	sub.f32 	%f966, %f965, %f935;
	add.f32 	%f967, %f630, %f660;
	add.f32 	%f968, %f645, %f645;
	sub.f32 	%f969, %f967, %f968;
	mul.f32 	%f970, %f969, %f35;
	fma.rn.f32 	%f971, %f966, %f34, %f970;
	sub.f32 	%f972, %f615, %f944;
	fma.rn.f32 	%f973, %f645, 0f40C00000, %f972;
	mul.f32 	%f974, %f660, 0f40800000;
	sub.f32 	%f975, %f973, %f974;
	add.f32 	%f976, %f675, %f975;
	fma.rn.f32 	%f977, %f976, %f36, %f971;
	mul.f32 	%f978, %f37, %f977;
	sub.f32 	%f979, %f645, %f978;
	mul.f32 	%f980, %f675, %f675;
	sub.f32 	%f981, %f980, %f950;
	add.f32 	%f982, %f645, %f675;
	add.f32 	%f983, %f660, %f660;
	sub.f32 	%f984, %f982, %f983;
	mul.f32 	%f985, %f984, %f35;
	fma.rn.f32 	%f986, %f981, %f34, %f985;
	sub.f32 	%f987, %f630, %f959;
	fma.rn.f32 	%f988, %f660, 0f40C00000, %f987;
	mul.f32 	%f989, %f675, 0f40800000;
	sub.f32 	%f990, %f988, %f989;
	add.f32 	%f991, %f690, %f990;
	fma.rn.f32 	%f992, %f991, %f36, %f986;
	mul.f32 	%f993, %f37, %f992;
	sub.f32 	%f994, %f660, %f993;
	mul.f32 	%f995, %f690, %f690;
	sub.f32 	%f996, %f995, %f965;
	add.f32 	%f997, %f660, %f690;
	add.f32 	%f998, %f675, %f675;
	sub.f32 	%f999, %f997, %f998;
	mul.f32 	%f1000, %f999, %f35;
	fma.rn.f32 	%f1001, %f996, %f34, %f1000;
	sub.f32 	%f1002, %f645, %f974;
	fma.rn.f32 	%f1003, %f675, 0f40C00000, %f1002;
	mul.f32 	%f1004, %f690, 0f40800000;
	sub.f32 	%f1005, %f1003, %f1004;
	add.f32 	%f1006, %f705, %f1005;
	fma.rn.f32 	%f1007, %f1006, %f36, %f1001;
	mul.f32 	%f1008, %f37, %f1007;
	sub.f32 	%f1009, %f675, %f1008;
	mul.f32 	%f1010, %f705, %f705;
	sub.f32 	%f1011, %f1010, %f980;
	add.f32 	%f1012, %f675, %f705;
	add.f32 	%f1013, %f690, %f690;
	sub.f32 	%f1014, %f1012, %f1013;
	mul.f32 	%f1015, %f1014, %f35;
	fma.rn.f32 	%f1016, %f1011, %f34, %f1015;
	sub.f32 	%f1017, %f660, %f989;
	fma.rn.f32 	%f1018, %f690, 0f40C00000, %f1017;
	mul.f32 	%f1019, %f705, 0f40800000;
	sub.f32 	%f1020, %f1018, %f1019;
	add.f32 	%f1021, %f720, %f1020;
	fma.rn.f32 	%f1022, %f1021, %f36, %f1016;
	mul.f32 	%f1023, %f37, %f1022;
	sub.f32 	%f1024, %f690, %f1023;
	mul.f32 	%f1025, %f720, %f720;
	sub.f32 	%f1026, %f1025, %f995;
	add.f32 	%f1027, %f690, %f720;
	add.f32 	%f1028, %f705, %f705;
	sub.f32 	%f1029, %f1027, %f1028;
	mul.f32 	%f1030, %f1029, %f35;
	fma.rn.f32 	%f1031, %f1026, %f34, %f1030;
	sub.f32 	%f1032, %f675, %f1004;
	fma.rn.f32 	%f1033, %f705, 0f40C00000, %f1032;
	mul.f32 	%f1034, %f720, 0f40800000;
	sub.f32 	%f1035, %f1033, %f1034;
	add.f32 	%f1036, %f735, %f1035;
	fma.rn.f32 	%f1037, %f1036, %f36, %f1031;
	mul.f32 	%f1038, %f37, %f1037;
	sub.f32 	%f1039, %f705, %f1038;
	mul.f32 	%f1040, %f735, %f735;
	sub.f32 	%f1041, %f1040, %f1010;
	add.f32 	%f1042, %f705, %f735;
	add.f32 	%f1043, %f720, %f720;
	sub.f32 	%f1044, %f1042, %f1043;
	mul.f32 	%f1045, %f1044, %f35;
	fma.rn.f32 	%f1046, %f1041, %f34, %f1045;
	sub.f32 	%f1047, %f690, %f1019;
	fma.rn.f32 	%f1048, %f720, 0f40C00000, %f1047;
	mul.f32 	%f1049, %f735, 0f40800000;
	sub.f32 	%f1050, %f1048, %f1049;
	add.f32 	%f1051, %f750, %f1050;
	fma.rn.f32 	%f1052, %f1051, %f36, %f1046;
	mul.f32 	%f1053, %f37, %f1052;
	sub.f32 	%f1054, %f720, %f1053;
	mul.f32 	%f1055, %f750, %f750;
	sub.f32 	%f1056, %f1055, %f1025;
	add.f32 	%f1057, %f720, %f750;
	add.f32 	%f1058, %f735, %f735;
	sub.f32 	%f1059, %f1057, %f1058;
	mul.f32 	%f1060, %f1059, %f35;
	fma.rn.f32 	%f1061, %f1056, %f34, %f1060;
	sub.f32 	%f1062, %f705, %f1034;
	fma.rn.f32 	%f1063, %f735, 0f40C00000, %f1062;
	mul.f32 	%f1064, %f750, 0f40800000;
	sub.f32 	%f1065, %f1063, %f1064;
	add.f32 	%f1066, %f765, %f1065;
	fma.rn.f32 	%f1067, %f1066, %f36, %f1061;
	mul.f32 	%f1068, %f37, %f1067;
	sub.f32 	%f1069, %f735, %f1068;
	mul.f32 	%f1070, %f765, %f765;
	sub.f32 	%f1071, %f1070, %f1040;
	add.f32 	%f1072, %f735, %f765;
	add.f32 	%f1073, %f750, %f750;
	sub.f32 	%f1074, %f1072, %f1073;
	mul.f32 	%f1075, %f1074, %f35;
	fma.rn.f32 	%f1076, %f1071, %f34, %f1075;
	sub.f32 	%f1077, %f720, %f1049;
	fma.rn.f32 	%f1078, %f750, 0f40C00000, %f1077;
	mul.f32 	%f1079, %f765, 0f40800000;
	sub.f32 	%f1080, %f1078, %f1079;
	add.f32 	%f1081, %f780, %f1080;
	fma.rn.f32 	%f1082, %f1081, %f36, %f1076;
	mul.f32 	%f1083, %f37, %f1082;
	sub.f32 	%f1084, %f750, %f1083;
	mul.f32 	%f1085, %f780, %f780;
	sub.f32 	%f1086, %f1085, %f1055;
	add.f32 	%f1087, %f750, %f780;
	add.f32 	%f1088, %f765, %f765;
	sub.f32 	%f1089, %f1087, %f1088;
	mul.f32 	%f1090, %f1089, %f35;
	fma.rn.f32 	%f1091, %f1086, %f34, %f1090;
	sub.f32 	%f1092, %f735, %f1064;
	fma.rn.f32 	%f1093, %f765, 0f40C00000, %f1092;
	mul.f32 	%f1094, %f780, 0f40800000;
	sub.f32 	%f1095, %f1093, %f1094;
	add.f32 	%f1096, %f795, %f1095;
	fma.rn.f32 	%f1097, %f1096, %f36, %f1091;
	mul.f32 	%f1098, %f37, %f1097;
	sub.f32 	%f1099, %f765, %f1098;
	mul.f32 	%f1100, %f795, %f795;
	sub.f32 	%f1101, %f1100, %f1070;
	add.f32 	%f1102, %f765, %f795;
	add.f32 	%f1103, %f780, %f780;
	sub.f32 	%f1104, %f1102, %f1103;
	mul.f32 	%f1105, %f1104, %f35;
	fma.rn.f32 	%f1106, %f1101, %f34, %f1105;
	sub.f32 	%f1107, %f750, %f1079;
	fma.rn.f32 	%f1108, %f780, 0f40C00000, %f1107;
	mul.f32 	%f1109, %f795, 0f40800000;
	sub.f32 	%f1110, %f1108, %f1109;
	add.f32 	%f1111, %f810, %f1110;
	fma.rn.f32 	%f1112, %f1111, %f36, %f1106;
	mul.f32 	%f1113, %f37, %f1112;
	sub.f32 	%f1114, %f780, %f1113;
	mul.f32 	%f1115, %f810, %f810;
	sub.f32 	%f1116, %f1115, %f1085;
	add.f32 	%f1117, %f780, %f810;
	add.f32 	%f1118, %f795, %f795;
	sub.f32 	%f1119, %f1117, %f1118;
	mul.f32 	%f1120, %f1119, %f35;
	fma.rn.f32 	%f1121, %f1116, %f34, %f1120;
	sub.f32 	%f1122, %f765, %f1094;
	fma.rn.f32 	%f1123, %f795, 0f40C00000, %f1122;
	mul.f32 	%f1124, %f810, 0f40800000;
	sub.f32 	%f1125, %f1123, %f1124;
	add.f32 	%f1126, %f825, %f1125;
	fma.rn.f32 	%f1127, %f1126, %f36, %f1121;
	mul.f32 	%f1128, %f37, %f1127;
	sub.f32 	%f1129, %f795, %f1128;
	mul.f32 	%f1130, %f889, %f889;
	mul.f32 	%f1131, %f859, %f859;
	sub.f32 	%f1132, %f1130, %f1131;
	add.f32 	%f1133, %f859, %f889;
	add.f32 	%f1134, %f874, %f874;
	sub.f32 	%f1135, %f1133, %f1134;
	mul.f32 	%f1136, %f1135, %f35;
	fma.rn.f32 	%f1137, %f1132, %f34, %f1136;
	mul.f32 	%f1138, %f859, 0f40800000;
	sub.f32 	%f1139, %f842, %f1138;
	fma.rn.f32 	%f1140, %f874, 0f40C00000, %f1139;
	mul.f32 	%f1141, %f889, 0f40800000;
	sub.f32 	%f1142, %f1140, %f1141;
	add.f32 	%f1143, %f904, %f1142;
	fma.rn.f32 	%f1144, %f1143, %f36, %f1137;
	mul.f32 	%f1145, %f33, %f1144;
	sub.f32 	%f1146, %f540, %f1145;
	mul.f32 	%f1147, %f904, %f904;
	mul.f32 	%f1148, %f874, %f874;
	sub.f32 	%f1149, %f1147, %f1148;
	add.f32 	%f1150, %f874, %f904;
	add.f32 	%f1151, %f889, %f889;
	sub.f32 	%f1152, %f1150, %f1151;
	mul.f32 	%f1153, %f1152, %f35;
	fma.rn.f32 	%f1154, %f1149, %f34, %f1153;
	mul.f32 	%f1155, %f874, 0f40800000;
	sub.f32 	%f1156, %f859, %f1155;
	fma.rn.f32 	%f1157, %f889, 0f40C00000, %f1156;
	mul.f32 	%f1158, %f904, 0f40800000;
	sub.f32 	%f1159, %f1157, %f1158;
	add.f32 	%f1160, %f919, %f1159;
	fma.rn.f32 	%f1161, %f1160, %f36, %f1154;
	mul.f32 	%f1162, %f33, %f1161;
	sub.f32 	%f1163, %f555, %f1162;
	mul.f32 	%f1164, %f919, %f919;
	sub.f32 	%f1165, %f1164, %f1130;
	add.f32 	%f1166, %f889, %f919;
	add.f32 	%f1167, %f904, %f904;
	sub.f32 	%f1168, %f1166, %f1167;
	mul.f32 	%f1169, %f1168, %f35;
	fma.rn.f32 	%f1170, %f1165, %f34, %f1169;
	sub.f32 	%f1171, %f874, %f1141;
	fma.rn.f32 	%f1172, %f904, 0f40C00000, %f1171;
	mul.f32 	%f1173, %f919, 0f40800000;
	sub.f32 	%f1174, %f1172, %f1173;
	add.f32 	%f1175, %f934, %f1174;
	fma.rn.f32 	%f1176, %f1175, %f36, %f1170;
	mul.f32 	%f1177, %f33, %f1176;
	sub.f32 	%f1178, %f570, %f1177;
	mul.f32 	%f1179, %f934, %f934;
	sub.f32 	%f1180, %f1179, %f1147;
	add.f32 	%f1181, %f904, %f934;
	add.f32 	%f1182, %f919, %f919;
	sub.f32 	%f1183, %f1181, %f1182;
	mul.f32 	%f1184, %f1183, %f35;
	fma.rn.f32 	%f1185, %f1180, %f34, %f1184;
	sub.f32 	%f1186, %f889, %f1158;
	fma.rn.f32 	%f1187, %f919, 0f40C00000, %f1186;
	mul.f32 	%f1188, %f934, 0f40800000;
	sub.f32 	%f1189, %f1187, %f1188;
	add.f32 	%f1190, %f949, %f1189;
	fma.rn.f32 	%f1191, %f1190, %f36, %f1185;
	mul.f32 	%f1192, %f33, %f1191;
	sub.f32 	%f1193, %f585, %f1192;
	mul.f32 	%f1194, %f949, %f949;
	sub.f32 	%f1195, %f1194, %f1164;
	add.f32 	%f1196, %f919, %f949;
	add.f32 	%f1197, %f934, %f934;
	sub.f32 	%f1198, %f1196, %f1197;
	mul.f32 	%f1199, %f1198, %f35;
	fma.rn.f32 	%f1200, %f1195, %f34, %f1199;
	sub.f32 	%f1201, %f904, %f1173;
	fma.rn.f32 	%f1202, %f934, 0f40C00000, %f1201;
	mul.f32 	%f1203, %f949, 0f40800000;
	sub.f32 	%f1204, %f1202, %f1203;
	add.f32 	%f1205, %f964, %f1204;
	fma.rn.f32 	%f1206, %f1205, %f36, %f1200;
	mul.f32 	%f1207, %f33, %f1206;
	sub.f32 	%f1208, %f600, %f1207;
	mul.f32 	%f1209, %f964, %f964;
	sub.f32 	%f1210, %f1209, %f1179;
	add.f32 	%f1211, %f934, %f964;
	add.f32 	%f1212, %f949, %f949;
	sub.f32 	%f1213, %f1211, %f1212;
	mul.f32 	%f1214, %f1213, %f35;
	fma.rn.f32 	%f1215, %f1210, %f34, %f1214;
	sub.f32 	%f1216, %f919, %f1188;
	fma.rn.f32 	%f1217, %f949, 0f40C00000, %f1216;
	mul.f32 	%f1218, %f964, 0f40800000;
	sub.f32 	%f1219, %f1217, %f1218;
	add.f32 	%f1220, %f979, %f1219;
	fma.rn.f32 	%f1221, %f1220, %f36, %f1215;
	mul.f32 	%f1222, %f33, %f1221;
	sub.f32 	%f1223, %f615, %f1222;
	mul.f32 	%f1224, %f979, %f979;
	sub.f32 	%f1225, %f1224, %f1194;
	add.f32 	%f1226, %f949, %f979;
	add.f32 	%f1227, %f964, %f964;
	sub.f32 	%f1228, %f1226, %f1227;
	mul.f32 	%f1229, %f1228, %f35;
	fma.rn.f32 	%f1230, %f1225, %f34, %f1229;
	sub.f32 	%f1231, %f934, %f1203;
	fma.rn.f32 	%f1232, %f964, 0f40C00000, %f1231;
	mul.f32 	%f1233, %f979, 0f40800000;
	sub.f32 	%f1234, %f1232, %f1233;
	add.f32 	%f1235, %f994, %f1234;
	fma.rn.f32 	%f1236, %f1235, %f36, %f1230;
	mul.f32 	%f1237, %f33, %f1236;
	sub.f32 	%f1238, %f630, %f1237;
	mul.f32 	%f1239, %f994, %f994;
	sub.f32 	%f1240, %f1239, %f1209;
	add.f32 	%f1241, %f964, %f994;
	add.f32 	%f1242, %f979, %f979;
	sub.f32 	%f1243, %f1241, %f1242;
	mul.f32 	%f1244, %f1243, %f35;
	fma.rn.f32 	%f1245, %f1240, %f34, %f1244;
	sub.f32 	%f1246, %f949, %f1218;
	fma.rn.f32 	%f1247, %f979, 0f40C00000, %f1246;
	mul.f32 	%f1248, %f994, 0f40800000;
	sub.f32 	%f1249, %f1247, %f1248;
	add.f32 	%f1250, %f1009, %f1249;
	fma.rn.f32 	%f1251, %f1250, %f36, %f1245;
	mul.f32 	%f1252, %f33, %f1251;
	sub.f32 	%f1253, %f645, %f1252;
	mul.f32 	%f1254, %f1009, %f1009;
	sub.f32 	%f1255, %f1254, %f1224;
	add.f32 	%f1256, %f979, %f1009;
	add.f32 	%f1257, %f994, %f994;
	sub.f32 	%f1258, %f1256, %f1257;
	mul.f32 	%f1259, %f1258, %f35;
	fma.rn.f32 	%f1260, %f1255, %f34, %f1259;
	sub.f32 	%f1261, %f964, %f1233;
	fma.rn.f32 	%f1262, %f994, 0f40C00000, %f1261;
	mul.f32 	%f1263, %f1009, 0f40800000;
	sub.f32 	%f1264, %f1262, %f1263;
	add.f32 	%f1265, %f1024, %f1264;
	fma.rn.f32 	%f1266, %f1265, %f36, %f1260;
	mul.f32 	%f1267, %f33, %f1266;
	sub.f32 	%f1268, %f660, %f1267;
	mul.f32 	%f1269, %f1024, %f1024;
	sub.f32 	%f1270, %f1269, %f1239;
	add.f32 	%f1271, %f994, %f1024;
	add.f32 	%f1272, %f1009, %f1009;
	sub.f32 	%f1273, %f1271, %f1272;
	mul.f32 	%f1274, %f1273, %f35;
	fma.rn.f32 	%f1275, %f1270, %f34, %f1274;
	sub.f32 	%f1276, %f979, %f1248;
	fma.rn.f32 	%f1277, %f1009, 0f40C00000, %f1276;
	mul.f32 	%f1278, %f1024, 0f40800000;
	sub.f32 	%f1279, %f1277, %f1278;
	add.f32 	%f1280, %f1039, %f1279;
	fma.rn.f32 	%f1281, %f1280, %f36, %f1275;
	mul.f32 	%f1282, %f33, %f1281;
	sub.f32 	%f1283, %f675, %f1282;
	mul.f32 	%f1284, %f1039, %f1039;
	sub.f32 	%f1285, %f1284, %f1254;
	add.f32 	%f1286, %f1009, %f1039;
	add.f32 	%f1287, %f1024, %f1024;
	sub.f32 	%f1288, %f1286, %f1287;
	mul.f32 	%f1289, %f1288, %f35;
	fma.rn.f32 	%f1290, %f1285, %f34, %f1289;
	sub.f32 	%f1291, %f994, %f1263;
	fma.rn.f32 	%f1292, %f1024, 0f40C00000, %f1291;
	mul.f32 	%f1293, %f1039, 0f40800000;
	sub.f32 	%f1294, %f1292, %f1293;
	add.f32 	%f1295, %f1054, %f1294;
	fma.rn.f32 	%f1296, %f1295, %f36, %f1290;
	mul.f32 	%f1297, %f33, %f1296;
	sub.f32 	%f1298, %f690, %f1297;
	mul.f32 	%f1299, %f1054, %f1054;
	sub.f32 	%f1300, %f1299, %f1269;
	add.f32 	%f1301, %f1024, %f1054;
	add.f32 	%f1302, %f1039, %f1039;
	sub.f32 	%f1303, %f1301, %f1302;
	mul.f32 	%f1304, %f1303, %f35;
	fma.rn.f32 	%f1305, %f1300, %f34, %f1304;
	sub.f32 	%f1306, %f1009, %f1278;
	fma.rn.f32 	%f1307, %f1039, 0f40C00000, %f1306;
	mul.f32 	%f1308, %f1054, 0f40800000;
	sub.f32 	%f1309, %f1307, %f1308;
	add.f32 	%f1310, %f1069, %f1309;
	fma.rn.f32 	%f1311, %f1310, %f36, %f1305;
	mul.f32 	%f1312, %f33, %f1311;
	sub.f32 	%f1313, %f705, %f1312;
	mul.f32 	%f1314, %f1069, %f1069;
	sub.f32 	%f1315, %f1314, %f1284;
	add.f32 	%f1316, %f1039, %f1069;
	add.f32 	%f1317, %f1054, %f1054;
	sub.f32 	%f1318, %f1316, %f1317;
	mul.f32 	%f1319, %f1318, %f35;
	fma.rn.f32 	%f1320, %f1315, %f34, %f1319;
	sub.f32 	%f1321, %f1024, %f1293;
	fma.rn.f32 	%f1322, %f1054, 0f40C00000, %f1321;
	mul.f32 	%f1323, %f1069, 0f40800000;
	sub.f32 	%f1324, %f1322, %f1323;
	add.f32 	%f1325, %f1084, %f1324;
	fma.rn.f32 	%f1326, %f1325, %f36, %f1320;
	mul.f32 	%f1327, %f33, %f1326;
	sub.f32 	%f1328, %f720, %f1327;
	mul.f32 	%f1329, %f1084, %f1084;
	sub.f32 	%f1330, %f1329, %f1299;
	add.f32 	%f1331, %f1054, %f1084;
	add.f32 	%f1332, %f1069, %f1069;
	sub.f32 	%f1333, %f1331, %f1332;
	mul.f32 	%f1334, %f1333, %f35;
	fma.rn.f32 	%f1335, %f1330, %f34, %f1334;
	sub.f32 	%f1336, %f1039, %f1308;
	fma.rn.f32 	%f1337, %f1069, 0f40C00000, %f1336;
	mul.f32 	%f1338, %f1084, 0f40800000;
	sub.f32 	%f1339, %f1337, %f1338;
	add.f32 	%f1340, %f1099, %f1339;
	fma.rn.f32 	%f1341, %f1340, %f36, %f1335;
	mul.f32 	%f1342, %f33, %f1341;
	sub.f32 	%f1343, %f735, %f1342;
	mul.f32 	%f1344, %f1099, %f1099;
	sub.f32 	%f1345, %f1344, %f1314;
	add.f32 	%f1346, %f1069, %f1099;
	add.f32 	%f1347, %f1084, %f1084;
	sub.f32 	%f1348, %f1346, %f1347;
	mul.f32 	%f1349, %f1348, %f35;
	fma.rn.f32 	%f1350, %f1345, %f34, %f1349;
	sub.f32 	%f1351, %f1054, %f1323;
	fma.rn.f32 	%f1352, %f1084, 0f40C00000, %f1351;
	mul.f32 	%f1353, %f1099, 0f40800000;
	sub.f32 	%f1354, %f1352, %f1353;
	add.f32 	%f1355, %f1114, %f1354;
	fma.rn.f32 	%f1356, %f1355, %f36, %f1350;
	mul.f32 	%f1357, %f33, %f1356;
	sub.f32 	%f1358, %f750, %f1357;
	mul.f32 	%f1359, %f1114, %f1114;
	sub.f32 	%f1360, %f1359, %f1329;
	add.f32 	%f1361, %f1084, %f1114;
	add.f32 	%f1362, %f1099, %f1099;
	sub.f32 	%f1363, %f1361, %f1362;
	mul.f32 	%f1364, %f1363, %f35;
	fma.rn.f32 	%f1365, %f1360, %f34, %f1364;
	sub.f32 	%f1366, %f1069, %f1338;
	fma.rn.f32 	%f1367, %f1099, 0f40C00000, %f1366;
	mul.f32 	%f1368, %f1114, 0f40800000;
	sub.f32 	%f1369, %f1367, %f1368;
	add.f32 	%f1370, %f1129, %f1369;
	fma.rn.f32 	%f1371, %f1370, %f36, %f1365;
	mul.f32 	%f1372, %f33, %f1371;
	sub.f32 	%f1373, %f765, %f1372;
	mul.f32 	%f1374, %f1193, %f1193;
	mul.f32 	%f1375, %f1163, %f1163;
	sub.f32 	%f1376, %f1374, %f1375;
	add.f32 	%f1377, %f1163, %f1193;
	add.f32 	%f1378, %f1178, %f1178;
	sub.f32 	%f1379, %f1377, %f1378;
	mul.f32 	%f1380, %f1379, %f35;
	fma.rn.f32 	%f1381, %f1376, %f34, %f1380;
	mul.f32 	%f1382, %f1163, 0f40800000;
	sub.f32 	%f1383, %f1146, %f1382;
	fma.rn.f32 	%f1384, %f1178, 0f40C00000, %f1383;
	mul.f32 	%f1385, %f1193, 0f40800000;
	sub.f32 	%f1386, %f1384, %f1385;
	add.f32 	%f1387, %f1208, %f1386;
	fma.rn.f32 	%f1388, %f1387, %f36, %f1381;
	mul.f32 	%f1389, %f37, %f1388;
	sub.f32 	%f1390, %f1178, %f1389;
	mul.f32 	%f1391, %f1208, %f1208;
	mul.f32 	%f1392, %f1178, %f1178;
	sub.f32 	%f1393, %f1391, %f1392;
	add.f32 	%f1394, %f1178, %f1208;
	add.f32 	%f1395, %f1193, %f1193;
	sub.f32 	%f1396, %f1394, %f1395;
	mul.f32 	%f1397, %f1396, %f35;
	fma.rn.f32 	%f1398, %f1393, %f34, %f1397;
	mul.f32 	%f1399, %f1178, 0f40800000;
	sub.f32 	%f1400, %f1163, %f1399;
	fma.rn.f32 	%f1401, %f1193, 0f40C00000, %f1400;
	mul.f32 	%f1402, %f1208, 0f40800000;
	sub.f32 	%f1403, %f1401, %f1402;
	add.f32 	%f1404, %f1223, %f1403;
	fma.rn.f32 	%f1405, %f1404, %f36, %f1398;
	mul.f32 	%f1406, %f37, %f1405;
	sub.f32 	%f1407, %f1193, %f1406;
	mul.f32 	%f1408, %f1223, %f1223;
	sub.f32 	%f1409, %f1408, %f1374;
	add.f32 	%f1410, %f1193, %f1223;
	add.f32 	%f1411, %f1208, %f1208;
	sub.f32 	%f1412, %f1410, %f1411;
	mul.f32 	%f1413, %f1412, %f35;
	fma.rn.f32 	%f1414, %f1409, %f34, %f1413;
	sub.f32 	%f1415, %f1178, %f1385;
	fma.rn.f32 	%f1416, %f1208, 0f40C00000, %f1415;
	mul.f32 	%f1417, %f1223, 0f40800000;
	sub.f32 	%f1418, %f1416, %f1417;
	add.f32 	%f1419, %f1238, %f1418;
	fma.rn.f32 	%f1420, %f1419, %f36, %f1414;
	mul.f32 	%f1421, %f37, %f1420;
	sub.f32 	%f1422, %f1208, %f1421;
	mul.f32 	%f1423, %f1238, %f1238;
	sub.f32 	%f1424, %f1423, %f1391;
	add.f32 	%f1425, %f1208, %f1238;
	add.f32 	%f1426, %f1223, %f1223;
	sub.f32 	%f1427, %f1425, %f1426;
	mul.f32 	%f1428, %f1427, %f35;
	fma.rn.f32 	%f1429, %f1424, %f34, %f1428;
	sub.f32 	%f1430, %f1193, %f1402;
	fma.rn.f32 	%f1431, %f1223, 0f40C00000, %f1430;
	mul.f32 	%f1432, %f1238, 0f40800000;
	sub.f32 	%f1433, %f1431, %f1432;
	add.f32 	%f1434, %f1253, %f1433;
	fma.rn.f32 	%f1435, %f1434, %f36, %f1429;
	mul.f32 	%f1436, %f37, %f1435;
	sub.f32 	%f1437, %f1223, %f1436;
	mul.f32 	%f1438, %f1253, %f1253;
	sub.f32 	%f1439, %f1438, %f1408;
	add.f32 	%f1440, %f1223, %f1253;
	add.f32 	%f1441, %f1238, %f1238;
	sub.f32 	%f1442, %f1440, %f1441;
	mul.f32 	%f1443, %f1442, %f35;
	fma.rn.f32 	%f1444, %f1439, %f34, %f1443;
	sub.f32 	%f1445, %f1208, %f1417;
	fma.rn.f32 	%f1446, %f1238, 0f40C00000, %f1445;
	mul.f32 	%f1447, %f1253, 0f40800000;
	sub.f32 	%f1448, %f1446, %f1447;
	add.f32 	%f1449, %f1268, %f1448;
	fma.rn.f32 	%f1450, %f1449, %f36, %f1444;
	mul.f32 	%f1451, %f37, %f1450;
	sub.f32 	%f1452, %f1238, %f1451;
	mul.f32 	%f1453, %f1268, %f1268;
	sub.f32 	%f1454, %f1453, %f1423;
	add.f32 	%f1455, %f1238, %f1268;
	add.f32 	%f1456, %f1253, %f1253;
	sub.f32 	%f1457, %f1455, %f1456;
	mul.f32 	%f1458, %f1457, %f35;
	fma.rn.f32 	%f1459, %f1454, %f34, %f1458;
	sub.f32 	%f1460, %f1223, %f1432;
	fma.rn.f32 	%f1461, %f1253, 0f40C00000, %f1460;
	mul.f32 	%f1462, %f1268, 0f40800000;
	sub.f32 	%f1463, %f1461, %f1462;
	add.f32 	%f1464, %f1283, %f1463;
	fma.rn.f32 	%f1465, %f1464, %f36, %f1459;
	mul.f32 	%f1466, %f37, %f1465;
	sub.f32 	%f1467, %f1253, %f1466;
	mul.f32 	%f1468, %f1283, %f1283;
	sub.f32 	%f1469, %f1468, %f1438;
	add.f32 	%f1470, %f1253, %f1283;
	add.f32 	%f1471, %f1268, %f1268;
	sub.f32 	%f1472, %f1470, %f1471;
	mul.f32 	%f1473, %f1472, %f35;
	fma.rn.f32 	%f1474, %f1469, %f34, %f1473;
	sub.f32 	%f1475, %f1238, %f1447;
	fma.rn.f32 	%f1476, %f1268, 0f40C00000, %f1475;
	mul.f32 	%f1477, %f1283, 0f40800000;
	sub.f32 	%f1478, %f1476, %f1477;
	add.f32 	%f1479, %f1298, %f1478;
	fma.rn.f32 	%f1480, %f1479, %f36, %f1474;
	mul.f32 	%f1481, %f37, %f1480;
	sub.f32 	%f1482, %f1268, %f1481;
	mul.f32 	%f1483, %f1298, %f1298;
	sub.f32 	%f1484, %f1483, %f1453;
	add.f32 	%f1485, %f1268, %f1298;
	add.f32 	%f1486, %f1283, %f1283;
	sub.f32 	%f1487, %f1485, %f1486;
	mul.f32 	%f1488, %f1487, %f35;
	fma.rn.f32 	%f1489, %f1484, %f34, %f1488;
	sub.f32 	%f1490, %f1253, %f1462;
	fma.rn.f32 	%f1491, %f1283, 0f40C00000, %f1490;
	mul.f32 	%f1492, %f1298, 0f40800000;
	sub.f32 	%f1493, %f1491, %f1492;
	add.f32 	%f1494, %f1313, %f1493;
	fma.rn.f32 	%f1495, %f1494, %f36, %f1489;
	mul.f32 	%f1496, %f37, %f1495;
	sub.f32 	%f1497, %f1283, %f1496;
	mul.f32 	%f1498, %f1313, %f1313;
	sub.f32 	%f1499, %f1498, %f1468;
	add.f32 	%f1500, %f1283, %f1313;
	add.f32 	%f1501, %f1298, %f1298;
	sub.f32 	%f1502, %f1500, %f1501;
	mul.f32 	%f1503, %f1502, %f35;
	fma.rn.f32 	%f1504, %f1499, %f34, %f1503;
	sub.f32 	%f1505, %f1268, %f1477;
	fma.rn.f32 	%f1506, %f1298, 0f40C00000, %f1505;
	mul.f32 	%f1507, %f1313, 0f40800000;
	sub.f32 	%f1508, %f1506, %f1507;
	add.f32 	%f1509, %f1328, %f1508;
	fma.rn.f32 	%f1510, %f1509, %f36, %f1504;
	mul.f32 	%f1511, %f37, %f1510;
	sub.f32 	%f1512, %f1298, %f1511;
	mul.f32 	%f1513, %f1328, %f1328;
	sub.f32 	%f1514, %f1513, %f1483;
	add.f32 	%f1515, %f1298, %f1328;
	add.f32 	%f1516, %f1313, %f1313;
	sub.f32 	%f1517, %f1515, %f1516;
	mul.f32 	%f1518, %f1517, %f35;
	fma.rn.f32 	%f1519, %f1514, %f34, %f1518;
	sub.f32 	%f1520, %f1283, %f1492;
	fma.rn.f32 	%f1521, %f1313, 0f40C00000, %f1520;
	mul.f32 	%f1522, %f1328, 0f40800000;
	sub.f32 	%f1523, %f1521, %f1522;
	add.f32 	%f1524, %f1343, %f1523;
	fma.rn.f32 	%f1525, %f1524, %f36, %f1519;
	mul.f32 	%f1526, %f37, %f1525;
	sub.f32 	%f1527, %f1313, %f1526;
	mul.f32 	%f1528, %f1343, %f1343;
	sub.f32 	%f1529, %f1528, %f1498;
	add.f32 	%f1530, %f1313, %f1343;
	add.f32 	%f1531, %f1328, %f1328;
	sub.f32 	%f1532, %f1530, %f1531;
	mul.f32 	%f1533, %f1532, %f35;
	fma.rn.f32 	%f1534, %f1529, %f34, %f1533;
	sub.f32 	%f1535, %f1298, %f1507;
	fma.rn.f32 	%f1536, %f1328, 0f40C00000, %f1535;
	mul.f32 	%f1537, %f1343, 0f40800000;
	sub.f32 	%f1538, %f1536, %f1537;
	add.f32 	%f1539, %f1358, %f1538;
	fma.rn.f32 	%f1540, %f1539, %f36, %f1534;
	mul.f32 	%f1541, %f37, %f1540;
	sub.f32 	%f1542, %f1328, %f1541;
	mul.f32 	%f1543, %f1358, %f1358;
	sub.f32 	%f1544, %f1543, %f1513;
	add.f32 	%f1545, %f1328, %f1358;
	add.f32 	%f1546, %f1343, %f1343;
	sub.f32 	%f1547, %f1545, %f1546;
	mul.f32 	%f1548, %f1547, %f35;
	fma.rn.f32 	%f1549, %f1544, %f34, %f1548;
	sub.f32 	%f1550, %f1313, %f1522;
	fma.rn.f32 	%f1551, %f1343, 0f40C00000, %f1550;
	mul.f32 	%f1552, %f1358, 0f40800000;
	sub.f32 	%f1553, %f1551, %f1552;
	add.f32 	%f1554, %f1373, %f1553;
	fma.rn.f32 	%f1555, %f1554, %f36, %f1549;
	mul.f32 	%f1556, %f37, %f1555;
	sub.f32 	%f1557, %f1343, %f1556;
	mul.f32 	%f1558, %f1437, %f1437;
	mul.f32 	%f1559, %f1407, %f1407;
	sub.f32 	%f1560, %f1558, %f1559;
	add.f32 	%f1561, %f1407, %f1437;
	add.f32 	%f1562, %f1422, %f1422;
	sub.f32 	%f1563, %f1561, %f1562;
	mul.f32 	%f1564, %f1563, %f35;
	fma.rn.f32 	%f1565, %f1560, %f34, %f1564;
	mul.f32 	%f1566, %f1407, 0f40800000;
	sub.f32 	%f1567, %f1390, %f1566;
	fma.rn.f32 	%f1568, %f1422, 0f40C00000, %f1567;
	mul.f32 	%f1569, %f1437, 0f40800000;
	sub.f32 	%f1570, %f1568, %f1569;
	add.f32 	%f1571, %f1452, %f1570;
	fma.rn.f32 	%f1572, %f1571, %f36, %f1565;
	mul.f32 	%f1573, %f33, %f1572;
	sub.f32 	%f1574, %f1208, %f1573;
	mul.f32 	%f1575, %f1452, %f1452;
	mul.f32 	%f1576, %f1422, %f1422;
	sub.f32 	%f1577, %f1575, %f1576;
	add.f32 	%f1578, %f1422, %f1452;
	add.f32 	%f1579, %f1437, %f1437;
	sub.f32 	%f1580, %f1578, %f1579;
	mul.f32 	%f1581, %f1580, %f35;
	fma.rn.f32 	%f1582, %f1577, %f34, %f1581;
	mul.f32 	%f1583, %f1422, 0f40800000;
	sub.f32 	%f1584, %f1407, %f1583;
	fma.rn.f32 	%f1585, %f1437, 0f40C00000, %f1584;
	mul.f32 	%f1586, %f1452, 0f40800000;
	sub.f32 	%f1587, %f1585, %f1586;
	add.f32 	%f1588, %f1467, %f1587;
	fma.rn.f32 	%f1589, %f1588, %f36, %f1582;
	mul.f32 	%f1590, %f33, %f1589;
	sub.f32 	%f1591, %f1223, %f1590;
	mul.f32 	%f1592, %f1467, %f1467;
	sub.f32 	%f1593, %f1592, %f1558;
	add.f32 	%f1594, %f1437, %f1467;
	add.f32 	%f1595, %f1452, %f1452;
	sub.f32 	%f1596, %f1594, %f1595;
	mul.f32 	%f1597, %f1596, %f35;
	fma.rn.f32 	%f1598, %f1593, %f34, %f1597;
	sub.f32 	%f1599, %f1422, %f1569;
	fma.rn.f32 	%f1600, %f1452, 0f40C00000, %f1599;
	mul.f32 	%f1601, %f1467, 0f40800000;
	sub.f32 	%f1602, %f1600, %f1601;
	add.f32 	%f1603, %f1482, %f1602;
	fma.rn.f32 	%f1604, %f1603, %f36, %f1598;
	mul.f32 	%f1605, %f33, %f1604;
	sub.f32 	%f1606, %f1238, %f1605;
	mul.f32 	%f1607, %f1482, %f1482;
	sub.f32 	%f1608, %f1607, %f1575;
	add.f32 	%f1609, %f1452, %f1482;
	add.f32 	%f1610, %f1467, %f1467;
	sub.f32 	%f1611, %f1609, %f1610;
	mul.f32 	%f1612, %f1611, %f35;
	fma.rn.f32 	%f1613, %f1608, %f34, %f1612;
	sub.f32 	%f1614, %f1437, %f1586;
	fma.rn.f32 	%f1615, %f1467, 0f40C00000, %f1614;
	mul.f32 	%f1616, %f1482, 0f40800000;
	sub.f32 	%f1617, %f1615, %f1616;
	add.f32 	%f1618, %f1497, %f1617;
	fma.rn.f32 	%f1619, %f1618, %f36, %f1613;
	mul.f32 	%f1620, %f33, %f1619;
	sub.f32 	%f1621, %f1253, %f1620;
	mul.f32 	%f1622, %f1497, %f1497;
	sub.f32 	%f1623, %f1622, %f1592;
	add.f32 	%f1624, %f1467, %f1497;
	add.f32 	%f1625, %f1482, %f1482;
	sub.f32 	%f1626, %f1624, %f1625;
	mul.f32 	%f1627, %f1626, %f35;
	fma.rn.f32 	%f1628, %f1623, %f34, %f1627;
	sub.f32 	%f1629, %f1452, %f1601;
	fma.rn.f32 	%f1630, %f1482, 0f40C00000, %f1629;
	mul.f32 	%f1631, %f1497, 0f40800000;
	sub.f32 	%f1632, %f1630, %f1631;
	add.f32 	%f1633, %f1512, %f1632;
	fma.rn.f32 	%f1634, %f1633, %f36, %f1628;
	mul.f32 	%f1635, %f33, %f1634;
	sub.f32 	%f1636, %f1268, %f1635;
	mul.f32 	%f1637, %f1512, %f1512;
	sub.f32 	%f1638, %f1637, %f1607;
	add.f32 	%f1639, %f1482, %f1512;
	add.f32 	%f1640, %f1497, %f1497;
	sub.f32 	%f1641, %f1639, %f1640;
	mul.f32 	%f1642, %f1641, %f35;
	fma.rn.f32 	%f1643, %f1638, %f34, %f1642;
	sub.f32 	%f1644, %f1467, %f1616;
	fma.rn.f32 	%f1645, %f1497, 0f40C00000, %f1644;
	mul.f32 	%f1646, %f1512, 0f40800000;
	sub.f32 	%f1647, %f1645, %f1646;
	add.f32 	%f1648, %f1527, %f1647;
	fma.rn.f32 	%f1649, %f1648, %f36, %f1643;
	mul.f32 	%f1650, %f33, %f1649;
	sub.f32 	%f1651, %f1283, %f1650;
	mul.f32 	%f1652, %f1527, %f1527;
	sub.f32 	%f1653, %f1652, %f1622;
	add.f32 	%f1654, %f1497, %f1527;
	add.f32 	%f1655, %f1512, %f1512;
	sub.f32 	%f1656, %f1654, %f1655;
	mul.f32 	%f1657, %f1656, %f35;
	fma.rn.f32 	%f1658, %f1653, %f34, %f1657;
	sub.f32 	%f1659, %f1482, %f1631;
	fma.rn.f32 	%f1660, %f1512, 0f40C00000, %f1659;
	mul.f32 	%f1661, %f1527, 0f40800000;
	sub.f32 	%f1662, %f1660, %f1661;
	add.f32 	%f1663, %f1542, %f1662;
	fma.rn.f32 	%f1664, %f1663, %f36, %f1658;
	mul.f32 	%f1665, %f33, %f1664;
	sub.f32 	%f1666, %f1298, %f1665;
	mul.f32 	%f1667, %f1542, %f1542;
	sub.f32 	%f1668, %f1667, %f1637;
	add.f32 	%f1669, %f1512, %f1542;
	add.f32 	%f1670, %f1527, %f1527;
	sub.f32 	%f1671, %f1669, %f1670;
	mul.f32 	%f1672, %f1671, %f35;
	fma.rn.f32 	%f1673, %f1668, %f34, %f1672;
	sub.f32 	%f1674, %f1497, %f1646;
	fma.rn.f32 	%f1675, %f1527, 0f40C00000, %f1674;
	mul.f32 	%f1676, %f1542, 0f40800000;
	sub.f32 	%f1677, %f1675, %f1676;
	add.f32 	%f1678, %f1557, %f1677;
	fma.rn.f32 	%f1679, %f1678, %f36, %f1673;
	mul.f32 	%f1680, %f33, %f1679;
	sub.f32 	%f1681, %f1313, %f1680;
	mul.wide.s32 	%rd9, %r4, 4;
	add.s64 	%rd10, %rd5, %rd9;
	st.global.f32 	[%rd10], %f1;
	mul.wide.s32 	%rd11, %r7, 4;
	add.s64 	%rd12, %rd4, %rd11;
	st.global.f32 	[%rd12], %f1636;
	mul.wide.s32 	%rd13, %r6, 4;
	add.s64 	%rd14, %rd10, %rd13;
	st.global.f32 	[%rd14], %f2;
	add.s64 	%rd15, %rd12, %rd13;
	st.global.f32 	[%rd15], %f1651;
	add.s64 	%rd16, %rd14, %rd13;
	st.global.f32 	[%rd16], %f3;
	add.s64 	%rd17, %rd15, %rd13;
	st.global.f32 	[%rd17], %f1666;
	add.s64 	%rd18, %rd16, %rd13;
	st.global.f32 	[%rd18], %f4;
	add.s64 	%rd19, %rd17, %rd13;
	st.global.f32 	[%rd19], %f1681;
	add.s64 	%rd20, %rd18, %rd13;
	st.global.f32 	[%rd20], %f478;
	add.s64 	%rd21, %rd19, %rd13;
	st.global.f32 	[%rd21], %f1328;
	add.s64 	%rd22, %rd20, %rd13;
	st.global.f32 	[%rd22], %f495;
	add.s64 	%rd23, %rd21, %rd13;
	st.global.f32 	[%rd23], %f1343;
	add.s64 	%rd24, %rd22, %rd13;
	st.global.f32 	[%rd24], %f510;
	add.s64 	%rd25, %rd23, %rd13;
	st.global.f32 	[%rd25], %f1358;
	add.s64 	%rd26, %rd24, %rd13;
	st.global.f32 	[%rd26], %f525;
	add.s64 	%rd27, %rd25, %rd13;
	st.global.f32 	[%rd27], %f1373;
	add.s64 	%rd28, %rd26, %rd13;
	st.global.f32 	[%rd28], %f1146;
	add.s64 	%rd29, %rd27, %rd13;
	st.global.f32 	[%rd29], %f780;
	add.s64 	%rd30, %rd28, %rd13;
	st.global.f32 	[%rd30], %f1163;
	add.s64 	%rd31, %rd29, %rd13;
	st.global.f32 	[%rd31], %f795;
	add.s64 	%rd32, %rd30, %rd13;
	st.global.f32 	[%rd32], %f1178;
	add.s64 	%rd33, %rd31, %rd13;
	st.global.f32 	[%rd33], %f810;
	add.s64 	%rd34, %rd32, %rd13;
	st.global.f32 	[%rd34], %f1193;
	add.s64 	%rd35, %rd33, %rd13;
	st.global.f32 	[%rd35], %f825;
	add.s64 	%rd36, %rd34, %rd13;
	st.global.f32 	[%rd36], %f1574;
	add.s64 	%rd37, %rd35, %rd13;
	st.global.f32 	[%rd37], %f29;
	add.s64 	%rd38, %rd36, %rd13;
	st.global.f32 	[%rd38], %f1591;
	add.s64 	%rd39, %rd37, %rd13;
	st.global.f32 	[%rd39], %f30;
	add.s64 	%rd40, %rd38, %rd13;
	st.global.f32 	[%rd40], %f1606;
	add.s64 	%rd41, %rd39, %rd13;
	st.global.f32 	[%rd41], %f31;
	add.s64 	%rd42, %rd40, %rd13;
	st.global.f32 	[%rd42], %f1621;
	add.s64 	%rd43, %rd41, %rd13;
	st.global.f32 	[%rd43], %f32;
	add.s64 	%rd44, %rd42, %rd13;
	st.global.f32 	[%rd44], %f54;
	add.s64 	%rd45, %rd43, %rd13;
	st.global.f32 	[%rd45], %f1452;
	add.s64 	%rd46, %rd44, %rd13;
	st.global.f32 	[%rd46], %f71;
	add.s64 	%rd47, %rd45, %rd13;
	st.global.f32 	[%rd47], %f1467;
	add.s64 	%rd48, %rd46, %rd13;
	st.global.f32 	[%rd48], %f86;
	add.s64 	%rd49, %rd47, %rd13;
	st.global.f32 	[%rd49], %f1482;
	add.s64 	%rd50, %rd48, %rd13;
	st.global.f32 	[%rd50], %f101;
	add.s64 	%rd51, %rd49, %rd13;
	st.global.f32 	[%rd51], %f1497;
	add.s64 	%rd52, %rd50, %rd13;
	st.global.f32 	[%rd52], %f842;
	add.s64 	%rd53, %rd51, %rd13;
	st.global.f32 	[%rd53], %f1512;
	add.s64 	%rd54, %rd52, %rd13;
	st.global.f32 	[%rd54], %f859;
	add.s64 	%rd55, %rd53, %rd13;
	st.global.f32 	[%rd55], %f1527;
	add.s64 	%rd56, %rd54, %rd13;
	st.global.f32 	[%rd56], %f874;
	add.s64 	%rd57, %rd55, %rd13;
	st.global.f32 	[%rd57], %f1542;
	add.s64 	%rd58, %rd56, %rd13;
	st.global.f32 	[%rd58], %f889;
	add.s64 	%rd59, %rd57, %rd13;
	st.global.f32 	[%rd59], %f1557;
	add.s64 	%rd60, %rd58, %rd13;
	st.global.f32 	[%rd60], %f1390;
	add.s64 	%rd61, %rd59, %rd13;
	st.global.f32 	[%rd61], %f1084;
	add.s64 	%rd62, %rd60, %rd13;
	st.global.f32 	[%rd62], %f1407;
	add.s64 	%rd63, %rd61, %rd13;
	st.global.f32 	[%rd63], %f1099;
	add.s64 	%rd64, %rd62, %rd13;
	st.global.f32 	[%rd64], %f1422;
	add.s64 	%rd65, %rd63, %rd13;
	st.global.f32 	[%rd65], %f1114;
	add.s64 	%rd66, %rd64, %rd13;
	st.global.f32 	[%rd66], %f1437;
	add.s64 	%rd67, %rd65, %rd13;
	st.global.f32 	[%rd67], %f1129;
	add.s64 	%rd68, %rd66, %rd13;
	st.global.f32 	[%rd68], %f1452;
	add.s64 	%rd69, %rd67, %rd13;
	st.global.f32 	[%rd69], %f416;
	add.s64 	%rd70, %rd68, %rd13;
	st.global.f32 	[%rd70], %f1467;
	add.s64 	%rd71, %rd69, %rd13;
	st.global.f32 	[%rd71], %f431;
	add.s64 	%rd72, %rd70, %rd13;
	st.global.f32 	[%rd72], %f1482;
	add.s64 	%rd73, %rd71, %rd13;
	st.global.f32 	[%rd73], %f446;
	add.s64 	%rd74, %rd72, %rd13;
	st.global.f32 	[%rd74], %f1497;
	add.s64 	%rd75, %rd73, %rd13;
	st.global.f32 	[%rd75], %f461;
	ret;

}
	// .globl	_Z12downTrianglePfPKfS1_
.visible .entry _Z12downTrianglePfPKfS1_(
	.param .u64 .ptr .align 1 _Z12downTrianglePfPKfS1__param_0,
	.param .u64 .ptr .align 1 _Z12downTrianglePfPKfS1__param_1,
	.param .u64 .ptr .align 1 _Z12downTrianglePfPKfS1__param_2
)
{
	.reg .b32 	%r<8>;
	.reg .b32 	%f<2262>;
	.reg .b64 	%rd<76>;

	ld.param.u64 	%rd1, [_Z12downTrianglePfPKfS1__param_0];
	ld.param.u64 	%rd2, [_Z12downTrianglePfPKfS1__param_1];
	ld.param.u64 	%rd3, [_Z12downTrianglePfPKfS1__param_2];
	mov.u32 	%r1, %ntid.x;
	mov.u32 	%r2, %ctaid.x;
	mov.u32 	%r3, %tid.x;
	mad.lo.s32 	%r4, %r1, %r2, %r3;
	ld.const.u32 	%r5, [disc+20];
	cvta.to.global.u64 	%rd4, %rd3;
	cvta.to.global.u64 	%rd5, %rd2;
	mul.wide.s32 	%rd6, %r4, 4;
	add.s64 	%rd7, %rd4, %rd6;
	ld.global.f32 	%f1, [%rd7];
	add.s64 	%rd8, %rd5, %rd6;
	ld.global.f32 	%f2, [%rd8];
	shl.b32 	%r6, %r5, 4;
	mul.wide.s32 	%rd9, %r6, 4;
	add.s64 	%rd10, %rd7, %rd9;
	ld.global.f32 	%f3, [%rd10];
	add.s64 	%rd11, %rd8, %rd9;
	ld.global.f32 	%f4, [%rd11];
	mul.wide.s32 	%rd12, %r5, 4;
	add.s64 	%rd13, %rd7, %rd12;
	ld.global.f32 	%f5, [%rd13];
	add.s64 	%rd14, %rd8, %rd12;
	ld.global.f32 	%f6, [%rd14];
	add.s64 	%rd15, %rd10, %rd12;
	ld.global.f32 	%f7, [%rd15];
	add.s64 	%rd16, %rd11, %rd12;
	ld.global.f32 	%f8, [%rd16];
	add.s64 	%rd17, %rd13, %rd12;
	ld.global.f32 	%f9, [%rd17];
	add.s64 	%rd18, %rd14, %rd12;
	ld.global.f32 	%f10, [%rd18];
	add.s64 	%rd19, %rd15, %rd12;
	ld.global.f32 	%f11, [%rd19];
	add.s64 	%rd20, %rd16, %rd12;
	ld.global.f32 	%f12, [%rd20];
	add.s64 	%rd21, %rd17, %rd12;
	ld.global.f32 	%f13, [%rd21];
	add.s64 	%rd22, %rd18, %rd12;
	ld.global.f32 	%f14, [%rd22];
	add.s64 	%rd23, %rd19, %rd12;
	ld.global.f32 	%f15, [%rd23];
	add.s64 	%rd24, %rd20, %rd12;
	ld.global.f32 	%f16, [%rd24];
	add.s64 	%rd25, %rd21, %rd12;
	ld.global.f32 	%f17, [%rd25];
	add.s64 	%rd26, %rd22, %rd12;
	ld.global.f32 	%f18, [%rd26];
	add.s64 	%rd27, %rd23, %rd12;
	ld.global.f32 	%f19, [%rd27];
	add.s64 	%rd28, %rd24, %rd12;
	ld.global.f32 	%f20, [%rd28];
	add.s64 	%rd29, %rd25, %rd12;
	ld.global.f32 	%f21, [%rd29];
	add.s64 	%rd30, %rd26, %rd12;
	ld.global.f32 	%f22, [%rd30];
	add.s64 	%rd31, %rd27, %rd12;
	ld.global.f32 	%f23, [%rd31];
	add.s64 	%rd32, %rd28, %rd12;
	ld.global.f32 	%f24, [%rd32];
	add.s64 	%rd33, %rd29, %rd12;
	ld.global.f32 	%f25, [%rd33];
	add.s64 	%rd34, %rd30, %rd12;
	ld.global.f32 	%f26, [%rd34];
	add.s64 	%rd35, %rd31, %rd12;
	ld.global.f32 	%f27, [%rd35];
	add.s64 	%rd36, %rd32, %rd12;
	ld.global.f32 	%f28, [%rd36];
	add.s64 	%rd37, %rd33, %rd12;
	ld.global.f32 	%f29, [%rd37];
	add.s64 	%rd38, %rd34, %rd12;
	ld.global.f32 	%f30, [%rd38];
	add.s64 	%rd39, %rd35, %rd12;
	ld.global.f32 	%f31, [%rd39];
	add.s64 	%rd40, %rd36, %rd12;
	ld.global.f32 	%f32, [%rd40];
	add.s64 	%rd41, %rd37, %rd12;
	ld.global.f32 	%f33, [%rd41];
	add.s64 	%rd42, %rd38, %rd12;
	ld.global.f32 	%f34, [%rd42];
	add.s64 	%rd43, %rd39, %rd12;
	ld.global.f32 	%f35, [%rd43];
	add.s64 	%rd44, %rd40, %rd12;
	ld.global.f32 	%f36, [%rd44];
	add.s64 	%rd45, %rd41, %rd12;
	ld.global.f32 	%f37, [%rd45];
	add.s64 	%rd46, %rd42, %rd12;
	ld.global.f32 	%f38, [%rd46];
	add.s64 	%rd47, %rd43, %rd12;
	ld.global.f32 	%f39, [%rd47];
	add.s64 	%rd48, %rd44, %rd12;
	ld.global.f32 	%f40, [%rd48];
	add.s64 	%rd49, %rd45, %rd12;
	ld.global.f32 	%f41, [%rd49];
	add.s64 	%rd50, %rd46, %rd12;
	ld.global.f32 	%f42, [%rd50];
	add.s64 	%rd51, %rd47, %rd12;
	ld.global.f32 	%f43, [%rd51];
	add.s64 	%rd52, %rd48, %rd12;
	ld.global.f32 	%f44, [%rd52];
	add.s64 	%rd53, %rd49, %rd12;
	ld.global.f32 	%f45, [%rd53];
	add.s64 	%rd54, %rd50, %rd12;
	ld.global.f32 	%f46, [%rd54];
	add.s64 	%rd55, %rd51, %rd12;
	ld.global.f32 	%f47, [%rd55];
	add.s64 	%rd56, %rd52, %rd12;
	ld.global.f32 	%f48, [%rd56];
	add.s64 	%rd57, %rd53, %rd12;
	ld.global.f32 	%f49, [%rd57];
	add.s64 	%rd58, %rd54, %rd12;
	ld.global.f32 	%f50, [%rd58];
	add.s64 	%rd59, %rd55, %rd12;
	ld.global.f32 	%f51, [%rd59];
	add.s64 	%rd60, %rd56, %rd12;
	ld.global.f32 	%f52, [%rd60];
	add.s64 	%rd61, %rd57, %rd12;
	ld.global.f32 	%f53, [%rd61];
	add.s64 	%rd62, %rd58, %rd12;
	ld.global.f32 	%f54, [%rd62];
	add.s64 	%rd63, %rd59, %rd12;
	ld.global.f32 	%f55, [%rd63];
	add.s64 	%rd64, %rd60, %rd12;
	ld.global.f32 	%f56, [%rd64];
	add.s64 	%rd65, %rd61, %rd12;
	ld.global.f32 	%f57, [%rd65];
	add.s64 	%rd66, %rd62, %rd12;
	ld.global.f32 	%f58, [%rd66];
	add.s64 	%rd67, %rd63, %rd12;
	ld.global.f32 	%f59, [%rd67];
	add.s64 	%rd68, %rd64, %rd12;
	ld.global.f32 	%f60, [%rd68];
	add.s64 	%rd69, %rd65, %rd12;
	ld.global.f32 	%f61, [%rd69];
	add.s64 	%rd70, %rd66, %rd12;
	ld.global.f32 	%f62, [%rd70];
	add.s64 	%rd71, %rd67, %rd12;
	ld.global.f32 	%f63, [%rd71];
	add.s64 	%rd72, %rd68, %rd12;
	ld.global.f32 	%f64, [%rd72];
	ld.const.f32 	%f65, [disc+12];
	ld.const.f32 	%f66, [disc];
	ld.const.f32 	%f67, [disc+4];
	ld.const.f32 	%f68, [disc+8];
	ld.const.f32 	%f69, [disc+16];
	mul.f32 	%f70, %f62, %f62;
	mul.f32 	%f71, %f54, %f54;
	sub.f32 	%f72, %f70, %f71;
	add.f32 	%f73, %f54, %f62;
	add.f32 	%f74, %f58, %f58;
	sub.f32 	%f75, %f73, %f74;
	mul.f32 	%f76, %f75, %f67;
	fma.rn.f32 	%f77, %f72, %f66, %f76;
	mul.f32 	%f78, %f54, 0f40800000;
	sub.f32 	%f79, %f50, %f78;
	fma.rn.f32 	%f80, %f58, 0f40C00000, %f79;
	mul.f32 	%f81, %f62, 0f40800000;
	sub.f32 	%f82, %f80, %f81;
	add.f32 	%f83, %f1, %f82;
	fma.rn.f32 	%f84, %f83, %f68, %f77;
	mul.f32 	%f85, %f69, %f84;
	sub.f32 	%f86, %f58, %f85;
	mul.f32 	%f87, %f1, %f1;
	mul.f32 	%f88, %f58, %f58;
	sub.f32 	%f89, %f87, %f88;
	add.f32 	%f90, %f58, %f1;
	add.f32 	%f91, %f62, %f62;
	sub.f32 	%f92, %f90, %f91;
	mul.f32 	%f93, %f92, %f67;
	fma.rn.f32 	%f94, %f89, %f66, %f93;
	mul.f32 	%f95, %f58, 0f40800000;
	sub.f32 	%f96, %f54, %f95;
	fma.rn.f32 	%f97, %f62, 0f40C00000, %f96;
	mul.f32 	%f98, %f1, 0f40800000;
	sub.f32 	%f99, %f97, %f98;
	add.f32 	%f100, %f5, %f99;
	fma.rn.f32 	%f101, %f100, %f68, %f94;
	mul.f32 	%f102, %f69, %f101;
	sub.f32 	%f103, %f62, %f102;
	mul.f32 	%f104, %f5, %f5;
	sub.f32 	%f105, %f104, %f70;
	add.f32 	%f106, %f62, %f5;
	add.f32 	%f107, %f1, %f1;
	sub.f32 	%f108, %f106, %f107;
	mul.f32 	%f109, %f108, %f67;
	fma.rn.f32 	%f110, %f105, %f66, %f109;
	sub.f32 	%f111, %f58, %f81;
	fma.rn.f32 	%f112, %f1, 0f40C00000, %f111;
	mul.f32 	%f113, %f5, 0f40800000;
	sub.f32 	%f114, %f112, %f113;
	add.f32 	%f115, %f9, %f114;
	fma.rn.f32 	%f116, %f115, %f68, %f110;
	mul.f32 	%f117, %f69, %f116;
	sub.f32 	%f118, %f1, %f117;
	mul.f32 	%f119, %f9, %f9;
	sub.f32 	%f120, %f119, %f87;
	add.f32 	%f121, %f1, %f9;
	add.f32 	%f122, %f5, %f5;
	sub.f32 	%f123, %f121, %f122;
	mul.f32 	%f124, %f123, %f67;
	fma.rn.f32 	%f125, %f120, %f66, %f124;
	sub.f32 	%f126, %f62, %f98;
	fma.rn.f32 	%f127, %f5, 0f40C00000, %f126;
	mul.f32 	%f128, %f9, 0f40800000;
	sub.f32 	%f129, %f127, %f128;
	add.f32 	%f130, %f13, %f129;
	fma.rn.f32 	%f131, %f130, %f68, %f125;
	mul.f32 	%f132, %f69, %f131;
	sub.f32 	%f133, %f5, %f132;
	mul.f32 	%f134, %f64, %f64;
	mul.f32 	%f135, %f56, %f56;
	sub.f32 	%f136, %f134, %f135;
	add.f32 	%f137, %f56, %f64;
	add.f32 	%f138, %f60, %f60;
	sub.f32 	%f139, %f137, %f138;
	mul.f32 	%f140, %f139, %f67;
	fma.rn.f32 	%f141, %f136, %f66, %f140;
	mul.f32 	%f142, %f56, 0f40800000;
	sub.f32 	%f143, %f52, %f142;
	fma.rn.f32 	%f144, %f60, 0f40C00000, %f143;
	mul.f32 	%f145, %f64, 0f40800000;
	sub.f32 	%f146, %f144, %f145;
	add.f32 	%f147, %f86, %f146;
	fma.rn.f32 	%f148, %f147, %f68, %f141;
	mul.f32 	%f149, %f65, %f148;
	sub.f32 	%f150, %f50, %f149;
	mul.f32 	%f151, %f86, %f86;
	mul.f32 	%f152, %f60, %f60;
	sub.f32 	%f153, %f151, %f152;
	add.f32 	%f154, %f60, %f86;
	add.f32 	%f155, %f64, %f64;
	sub.f32 	%f156, %f154, %f155;
	mul.f32 	%f157, %f156, %f67;
	fma.rn.f32 	%f158, %f153, %f66, %f157;
	mul.f32 	%f159, %f60, 0f40800000;
	sub.f32 	%f160, %f56, %f159;
	fma.rn.f32 	%f161, %f64, 0f40C00000, %f160;
	mul.f32 	%f162, %f86, 0f40800000;
	sub.f32 	%f163, %f161, %f162;
	add.f32 	%f164, %f103, %f163;
	fma.rn.f32 	%f165, %f164, %f68, %f158;
	mul.f32 	%f166, %f65, %f165;
	sub.f32 	%f167, %f54, %f166;
	mul.f32 	%f168, %f103, %f103;
	sub.f32 	%f169, %f168, %f134;
	add.f32 	%f170, %f64, %f103;
	add.f32 	%f171, %f86, %f86;
	sub.f32 	%f172, %f170, %f171;
	mul.f32 	%f173, %f172, %f67;
	fma.rn.f32 	%f174, %f169, %f66, %f173;
	sub.f32 	%f175, %f60, %f145;
	fma.rn.f32 	%f176, %f86, 0f40C00000, %f175;
	mul.f32 	%f177, %f103, 0f40800000;
	sub.f32 	%f178, %f176, %f177;
	add.f32 	%f179, %f118, %f178;
	fma.rn.f32 	%f180, %f179, %f68, %f174;
	mul.f32 	%f181, %f65, %f180;
	sub.f32 	%f182, %f58, %f181;
	mul.f32 	%f183, %f118, %f118;
	sub.f32 	%f184, %f183, %f151;
	add.f32 	%f185, %f86, %f118;
	add.f32 	%f186, %f103, %f103;
	sub.f32 	%f187, %f185, %f186;
	mul.f32 	%f188, %f187, %f67;
	fma.rn.f32 	%f189, %f184, %f66, %f188;
	sub.f32 	%f190, %f64, %f162;
	fma.rn.f32 	%f191, %f103, 0f40C00000, %f190;
	mul.f32 	%f192, %f118, 0f40800000;
	sub.f32 	%f193, %f191, %f192;
	add.f32 	%f194, %f133, %f193;
	fma.rn.f32 	%f195, %f194, %f68, %f189;
	mul.f32 	%f196, %f65, %f195;
	sub.f32 	%f197, %f62, %f196;
	mul.f32 	%f198, %f133, %f133;
	sub.f32 	%f199, %f198, %f168;
	add.f32 	%f200, %f103, %f133;
	add.f32 	%f201, %f118, %f118;
	sub.f32 	%f202, %f200, %f201;
	mul.f32 	%f203, %f202, %f67;
	fma.rn.f32 	%f204, %f199, %f66, %f203;
	sub.f32 	%f205, %f86, %f177;
	fma.rn.f32 	%f206, %f118, 0f40C00000, %f205;
	mul.f32 	%f207, %f133, 0f40800000;
	sub.f32 	%f208, %f206, %f207;
	add.f32 	%f209, %f3, %f208;
	fma.rn.f32 	%f210, %f209, %f68, %f204;
	mul.f32 	%f211, %f65, %f210;
	sub.f32 	%f212, %f1, %f211;
	mul.f32 	%f213, %f3, %f3;
	sub.f32 	%f214, %f213, %f183;
	add.f32 	%f215, %f118, %f3;
	add.f32 	%f216, %f133, %f133;
	sub.f32 	%f217, %f215, %f216;
	mul.f32 	%f218, %f217, %f67;
	fma.rn.f32 	%f219, %f214, %f66, %f218;
	sub.f32 	%f220, %f103, %f192;
	fma.rn.f32 	%f221, %f133, 0f40C00000, %f220;
	mul.f32 	%f222, %f3, 0f40800000;
	sub.f32 	%f223, %f221, %f222;
	add.f32 	%f224, %f7, %f223;
	fma.rn.f32 	%f225, %f224, %f68, %f219;
	mul.f32 	%f226, %f65, %f225;
	sub.f32 	%f227, %f5, %f226;
	mul.f32 	%f228, %f7, %f7;
	sub.f32 	%f229, %f228, %f198;
	add.f32 	%f230, %f133, %f7;
	add.f32 	%f231, %f3, %f3;
	sub.f32 	%f232, %f230, %f231;
	mul.f32 	%f233, %f232, %f67;
	fma.rn.f32 	%f234, %f229, %f66, %f233;
	sub.f32 	%f235, %f118, %f207;
	fma.rn.f32 	%f236, %f3, 0f40C00000, %f235;
	mul.f32 	%f237, %f7, 0f40800000;
	sub.f32 	%f238, %f236, %f237;
	add.f32 	%f239, %f11, %f238;
	fma.rn.f32 	%f240, %f239, %f68, %f234;
	mul.f32 	%f241, %f65, %f240;
	sub.f32 	%f242, %f9, %f241;
	mul.f32 	%f243, %f11, %f11;
	sub.f32 	%f244, %f243, %f213;
	add.f32 	%f245, %f3, %f11;
	add.f32 	%f246, %f7, %f7;
	sub.f32 	%f247, %f245, %f246;
	mul.f32 	%f248, %f247, %f67;
	fma.rn.f32 	%f249, %f244, %f66, %f248;
	sub.f32 	%f250, %f133, %f222;
	fma.rn.f32 	%f251, %f7, 0f40C00000, %f250;
	mul.f32 	%f252, %f11, 0f40800000;
	sub.f32 	%f253, %f251, %f252;
	add.f32 	%f254, %f15, %f253;
	fma.rn.f32 	%f255, %f254, %f68, %f249;
	mul.f32 	%f256, %f65, %f255;
	sub.f32 	%f257, %f13, %f256;
	mul.f32 	%f258, %f46, %f46;
	mul.f32 	%f259, %f38, %f38;
	sub.f32 	%f260, %f258, %f259;
	add.f32 	%f261, %f38, %f46;
	add.f32 	%f262, %f42, %f42;
	sub.f32 	%f263, %f261, %f262;
	mul.f32 	%f264, %f263, %f67;
	fma.rn.f32 	%f265, %f260, %f66, %f264;
	mul.f32 	%f266, %f38, 0f40800000;
	sub.f32 	%f267, %f34, %f266;
	fma.rn.f32 	%f268, %f42, 0f40C00000, %f267;
	mul.f32 	%f269, %f46, 0f40800000;
	sub.f32 	%f270, %f268, %f269;
	add.f32 	%f271, %f150, %f270;
	fma.rn.f32 	%f272, %f271, %f68, %f265;
	mul.f32 	%f273, %f69, %f272;
	sub.f32 	%f274, %f42, %f273;
	mul.f32 	%f275, %f150, %f150;
	mul.f32 	%f276, %f42, %f42;
	sub.f32 	%f277, %f275, %f276;
	add.f32 	%f278, %f42, %f150;
	add.f32 	%f279, %f46, %f46;
	sub.f32 	%f280, %f278, %f279;
	mul.f32 	%f281, %f280, %f67;
	fma.rn.f32 	%f282, %f277, %f66, %f281;
	mul.f32 	%f283, %f42, 0f40800000;
	sub.f32 	%f284, %f38, %f283;
	fma.rn.f32 	%f285, %f46, 0f40C00000, %f284;
	mul.f32 	%f286, %f150, 0f40800000;
	sub.f32 	%f287, %f285, %f286;
	add.f32 	%f288, %f167, %f287;
	fma.rn.f32 	%f289, %f288, %f68, %f282;
	mul.f32 	%f290, %f69, %f289;
	sub.f32 	%f291, %f46, %f290;
	mul.f32 	%f292, %f167, %f167;
	sub.f32 	%f293, %f292, %f258;
	add.f32 	%f294, %f46, %f167;
	add.f32 	%f295, %f150, %f150;
	sub.f32 	%f296, %f294, %f295;
	mul.f32 	%f297, %f296, %f67;
	fma.rn.f32 	%f298, %f293, %f66, %f297;
	sub.f32 	%f299, %f42, %f269;
	fma.rn.f32 	%f300, %f150, 0f40C00000, %f299;
	mul.f32 	%f301, %f167, 0f40800000;
	sub.f32 	%f302, %f300, %f301;
	add.f32 	%f303, %f182, %f302;
	fma.rn.f32 	%f304, %f303, %f68, %f298;
	mul.f32 	%f305, %f69, %f304;
	sub.f32 	%f306, %f150, %f305;
	mul.f32 	%f307, %f182, %f182;
	sub.f32 	%f308, %f307, %f275;
	add.f32 	%f309, %f150, %f182;
	add.f32 	%f310, %f167, %f167;
	sub.f32 	%f311, %f309, %f310;
	mul.f32 	%f312, %f311, %f67;
	fma.rn.f32 	%f313, %f308, %f66, %f312;
	sub.f32 	%f314, %f46, %f286;
	fma.rn.f32 	%f315, %f167, 0f40C00000, %f314;
	mul.f32 	%f316, %f182, 0f40800000;
	sub.f32 	%f317, %f315, %f316;
	add.f32 	%f318, %f197, %f317;
	fma.rn.f32 	%f319, %f318, %f68, %f313;
	mul.f32 	%f320, %f69, %f319;
	sub.f32 	%f321, %f167, %f320;
	mul.f32 	%f322, %f197, %f197;
	sub.f32 	%f323, %f322, %f292;
	add.f32 	%f324, %f167, %f197;
	add.f32 	%f325, %f182, %f182;
	sub.f32 	%f326, %f324, %f325;
	mul.f32 	%f327, %f326, %f67;
	fma.rn.f32 	%f328, %f323, %f66, %f327;
	sub.f32 	%f329, %f150, %f301;
	fma.rn.f32 	%f330, %f182, 0f40C00000, %f329;
	mul.f32 	%f331, %f197, 0f40800000;
	sub.f32 	%f332, %f330, %f331;
	add.f32 	%f333, %f212, %f332;
	fma.rn.f32 	%f334, %f333, %f68, %f328;
	mul.f32 	%f335, %f69, %f334;
	sub.f32 	%f336, %f182, %f335;
	mul.f32 	%f337, %f212, %f212;
	sub.f32 	%f338, %f337, %f307;
	add.f32 	%f339, %f182, %f212;
	add.f32 	%f340, %f197, %f197;
	sub.f32 	%f341, %f339, %f340;
	mul.f32 	%f342, %f341, %f67;
	fma.rn.f32 	%f343, %f338, %f66, %f342;
	sub.f32 	%f344, %f167, %f316;
	fma.rn.f32 	%f345, %f197, 0f40C00000, %f344;
	mul.f32 	%f346, %f212, 0f40800000;
	sub.f32 	%f347, %f345, %f346;
	add.f32 	%f348, %f227, %f347;
	fma.rn.f32 	%f349, %f348, %f68, %f343;
	mul.f32 	%f350, %f69, %f349;
	sub.f32 	%f351, %f197, %f350;
	mul.f32 	%f352, %f227, %f227;
	sub.f32 	%f353, %f352, %f322;
	add.f32 	%f354, %f197, %f227;
	add.f32 	%f355, %f212, %f212;
	sub.f32 	%f356, %f354, %f355;
	mul.f32 	%f357, %f356, %f67;
	fma.rn.f32 	%f358, %f353, %f66, %f357;
	sub.f32 	%f359, %f182, %f331;
	fma.rn.f32 	%f360, %f212, 0f40C00000, %f359;
	mul.f32 	%f361, %f227, 0f40800000;
	sub.f32 	%f362, %f360, %f361;
	add.f32 	%f363, %f242, %f362;
	fma.rn.f32 	%f364, %f363, %f68, %f358;
	mul.f32 	%f365, %f69, %f364;
	sub.f32 	%f366, %f212, %f365;
	mul.f32 	%f367, %f242, %f242;
	sub.f32 	%f368, %f367, %f337;
	add.f32 	%f369, %f212, %f242;
	add.f32 	%f370, %f227, %f227;
	sub.f32 	%f371, %f369, %f370;
	mul.f32 	%f372, %f371, %f67;
	fma.rn.f32 	%f373, %f368, %f66, %f372;
	sub.f32 	%f374, %f197, %f346;
	fma.rn.f32 	%f375, %f227, 0f40C00000, %f374;
	mul.f32 	%f376, %f242, 0f40800000;
	sub.f32 	%f377, %f375, %f376;
	add.f32 	%f378, %f257, %f377;
	fma.rn.f32 	%f379, %f378, %f68, %f373;
	mul.f32 	%f380, %f69, %f379;
	sub.f32 	%f381, %f227, %f380;
	mul.f32 	%f382, %f257, %f257;
	sub.f32 	%f383, %f382, %f352;
	add.f32 	%f384, %f227, %f257;
	add.f32 	%f385, %f242, %f242;
	sub.f32 	%f386, %f384, %f385;
	mul.f32 	%f387, %f386, %f67;
	fma.rn.f32 	%f388, %f383, %f66, %f387;
	sub.f32 	%f389, %f212, %f361;
	fma.rn.f32 	%f390, %f242, 0f40C00000, %f389;
	mul.f32 	%f391, %f257, 0f40800000;
	sub.f32 	%f392, %f390, %f391;
	add.f32 	%f393, %f17, %f392;
	fma.rn.f32 	%f394, %f393, %f68, %f388;
	mul.f32 	%f395, %f69, %f394;
	sub.f32 	%f396, %f242, %f395;
	mul.f32 	%f397, %f17, %f17;
	sub.f32 	%f398, %f397, %f367;
	add.f32 	%f399, %f242, %f17;
	add.f32 	%f400, %f257, %f257;
	sub.f32 	%f401, %f399, %f400;
	mul.f32 	%f402, %f401, %f67;
	fma.rn.f32 	%f403, %f398, %f66, %f402;
	sub.f32 	%f404, %f227, %f376;
	fma.rn.f32 	%f405, %f257, 0f40C00000, %f404;
	mul.f32 	%f406, %f17, 0f40800000;
	sub.f32 	%f407, %f405, %f406;
	add.f32 	%f408, %f21, %f407;
	fma.rn.f32 	%f409, %f408, %f68, %f403;
	mul.f32 	%f410, %f69, %f409;
	sub.f32 	%f411, %f257, %f410;
	mul.f32 	%f412, %f21, %f21;
	sub.f32 	%f413, %f412, %f382;
	add.f32 	%f414, %f257, %f21;
	add.f32 	%f415, %f17, %f17;
	sub.f32 	%f416, %f414, %f415;
	mul.f32 	%f417, %f416, %f67;
	fma.rn.f32 	%f418, %f413, %f66, %f417;
	sub.f32 	%f419, %f242, %f391;
	fma.rn.f32 	%f420, %f17, 0f40C00000, %f419;
	mul.f32 	%f421, %f21, 0f40800000;
	sub.f32 	%f422, %f420, %f421;
	add.f32 	%f423, %f25, %f422;
	fma.rn.f32 	%f424, %f423, %f68, %f418;
	mul.f32 	%f425, %f69, %f424;
	sub.f32 	%f426, %f17, %f425;
	mul.f32 	%f427, %f25, %f25;
	sub.f32 	%f428, %f427, %f397;
	add.f32 	%f429, %f17, %f25;
	add.f32 	%f430, %f21, %f21;
	sub.f32 	%f431, %f429, %f430;
	mul.f32 	%f432, %f431, %f67;
	fma.rn.f32 	%f433, %f428, %f66, %f432;
	sub.f32 	%f434, %f257, %f406;
	fma.rn.f32 	%f435, %f21, 0f40C00000, %f434;
	mul.f32 	%f436, %f25, 0f40800000;
	sub.f32 	%f437, %f435, %f436;
	add.f32 	%f438, %f29, %f437;
	fma.rn.f32 	%f439, %f438, %f68, %f433;
	mul.f32 	%f440, %f69, %f439;
	sub.f32 	%f441, %f21, %f440;
	mul.f32 	%f442, %f48, %f48;
	mul.f32 	%f443, %f40, %f40;
	sub.f32 	%f444, %f442, %f443;
	add.f32 	%f445, %f40, %f48;
	add.f32 	%f446, %f44, %f44;
	sub.f32 	%f447, %f445, %f446;
	mul.f32 	%f448, %f447, %f67;
	fma.rn.f32 	%f449, %f444, %f66, %f448;
	mul.f32 	%f450, %f40, 0f40800000;
	sub.f32 	%f451, %f36, %f450;
	fma.rn.f32 	%f452, %f44, 0f40C00000, %f451;
	mul.f32 	%f453, %f48, 0f40800000;
	sub.f32 	%f454, %f452, %f453;
	add.f32 	%f455, %f274, %f454;
	fma.rn.f32 	%f456, %f455, %f68, %f449;
	mul.f32 	%f457, %f65, %f456;
	sub.f32 	%f458, %f34, %f457;
	mul.f32 	%f459, %f274, %f274;
	mul.f32 	%f460, %f44, %f44;
	sub.f32 	%f461, %f459, %f460;
	add.f32 	%f462, %f44, %f274;
	add.f32 	%f463, %f48, %f48;
	sub.f32 	%f464, %f462, %f463;
	mul.f32 	%f465, %f464, %f67;
	fma.rn.f32 	%f466, %f461, %f66, %f465;
	mul.f32 	%f467, %f44, 0f40800000;
	sub.f32 	%f468, %f40, %f467;
	fma.rn.f32 	%f469, %f48, 0f40C00000, %f468;
	mul.f32 	%f470, %f274, 0f40800000;
	sub.f32 	%f471, %f469, %f470;
	add.f32 	%f472, %f291, %f471;
	fma.rn.f32 	%f473, %f472, %f68, %f466;
	mul.f32 	%f474, %f65, %f473;
	sub.f32 	%f475, %f38, %f474;
	mul.f32 	%f476, %f291, %f291;
	sub.f32 	%f477, %f476, %f442;
	add.f32 	%f478, %f48, %f291;
	add.f32 	%f479, %f274, %f274;
	sub.f32 	%f480, %f478, %f479;
	mul.f32 	%f481, %f480, %f67;
	fma.rn.f32 	%f482, %f477, %f66, %f481;
	sub.f32 	%f483, %f44, %f453;
	fma.rn.f32 	%f484, %f274, 0f40C00000, %f483;
	mul.f32 	%f485, %f291, 0f40800000;
	sub.f32 	%f486, %f484, %f485;
	add.f32 	%f487, %f306, %f486;
	fma.rn.f32 	%f488, %f487, %f68, %f482;
	mul.f32 	%f489, %f65, %f488;
	sub.f32 	%f490, %f42, %f489;
	mul.f32 	%f491, %f306, %f306;
	sub.f32 	%f492, %f491, %f459;
	add.f32 	%f493, %f274, %f306;
	add.f32 	%f494, %f291, %f291;
	sub.f32 	%f495, %f493, %f494;
	mul.f32 	%f496, %f495, %f67;
	fma.rn.f32 	%f497, %f492, %f66, %f496;
	sub.f32 	%f498, %f48, %f470;
	fma.rn.f32 	%f499, %f291, 0f40C00000, %f498;
	mul.f32 	%f500, %f306, 0f40800000;
	sub.f32 	%f501, %f499, %f500;
	add.f32 	%f502, %f321, %f501;
	fma.rn.f32 	%f503, %f502, %f68, %f497;
	mul.f32 	%f504, %f65, %f503;
	sub.f32 	%f505, %f46, %f504;
	mul.f32 	%f506, %f321, %f321;
	sub.f32 	%f507, %f506, %f476;
	add.f32 	%f508, %f291, %f321;
	add.f32 	%f509, %f306, %f306;
	sub.f32 	%f510, %f508, %f509;
	mul.f32 	%f511, %f510, %f67;
	fma.rn.f32 	%f512, %f507, %f66, %f511;
	sub.f32 	%f513, %f274, %f485;
	fma.rn.f32 	%f514, %f306, 0f40C00000, %f513;
	mul.f32 	%f515, %f321, 0f40800000;
	sub.f32 	%f516, %f514, %f515;
	add.f32 	%f517, %f336, %f516;
	fma.rn.f32 	%f518, %f517, %f68, %f512;
	mul.f32 	%f519, %f65, %f518;
	sub.f32 	%f520, %f150, %f519;
	mul.f32 	%f521, %f336, %f336;
	sub.f32 	%f522, %f521, %f491;
	add.f32 	%f523, %f306, %f336;
	add.f32 	%f524, %f321, %f321;
	sub.f32 	%f525, %f523, %f524;
	mul.f32 	%f526, %f525, %f67;
	fma.rn.f32 	%f527, %f522, %f66, %f526;
	sub.f32 	%f528, %f291, %f500;
	fma.rn.f32 	%f529, %f321, 0f40C00000, %f528;
	mul.f32 	%f530, %f336, 0f40800000;
	sub.f32 	%f531, %f529, %f530;
	add.f32 	%f532, %f351, %f531;
	fma.rn.f32 	%f533, %f532, %f68, %f527;
	mul.f32 	%f534, %f65, %f533;
	sub.f32 	%f535, %f167, %f534;
	mul.f32 	%f536, %f351, %f351;
	sub.f32 	%f537, %f536, %f506;
	add.f32 	%f538, %f321, %f351;
	add.f32 	%f539, %f336, %f336;
	sub.f32 	%f540, %f538, %f539;
	mul.f32 	%f541, %f540, %f67;
	fma.rn.f32 	%f542, %f537, %f66, %f541;
	sub.f32 	%f543, %f306, %f515;
	fma.rn.f32 	%f544, %f336, 0f40C00000, %f543;
	mul.f32 	%f545, %f351, 0f40800000;
	sub.f32 	%f546, %f544, %f545;
	add.f32 	%f547, %f366, %f546;
	fma.rn.f32 	%f548, %f547, %f68, %f542;
	mul.f32 	%f549, %f65, %f548;
	sub.f32 	%f550, %f182, %f549;
	mul.f32 	%f551, %f366, %f366;
	sub.f32 	%f552, %f551, %f521;
	add.f32 	%f553, %f336, %f366;
	add.f32 	%f554, %f351, %f351;
	sub.f32 	%f555, %f553, %f554;
	mul.f32 	%f556, %f555, %f67;
	fma.rn.f32 	%f557, %f552, %f66, %f556;
	sub.f32 	%f558, %f321, %f530;
	fma.rn.f32 	%f559, %f351, 0f40C00000, %f558;
	mul.f32 	%f560, %f366, 0f40800000;
	sub.f32 	%f561, %f559, %f560;
	add.f32 	%f562, %f381, %f561;
	fma.rn.f32 	%f563, %f562, %f68, %f557;
	mul.f32 	%f564, %f65, %f563;
	sub.f32 	%f565, %f197, %f564;
	mul.f32 	%f566, %f381, %f381;
	sub.f32 	%f567, %f566, %f536;
	add.f32 	%f568, %f351, %f381;
	add.f32 	%f569, %f366, %f366;
	sub.f32 	%f570, %f568, %f569;
	mul.f32 	%f571, %f570, %f67;
	fma.rn.f32 	%f572, %f567, %f66, %f571;
	sub.f32 	%f573, %f336, %f545;
	fma.rn.f32 	%f574, %f366, 0f40C00000, %f573;
	mul.f32 	%f575, %f381, 0f40800000;
	sub.f32 	%f576, %f574, %f575;
	add.f32 	%f577, %f396, %f576;
	fma.rn.f32 	%f578, %f577, %f68, %f572;
	mul.f32 	%f579, %f65, %f578;
	sub.f32 	%f580, %f212, %f579;
	mul.f32 	%f581, %f396, %f396;
	sub.f32 	%f582, %f581, %f551;
	add.f32 	%f583, %f366, %f396;
	add.f32 	%f584, %f381, %f381;
	sub.f32 	%f585, %f583, %f584;
	mul.f32 	%f586, %f585, %f67;
	fma.rn.f32 	%f587, %f582, %f66, %f586;
	sub.f32 	%f588, %f351, %f560;
	fma.rn.f32 	%f589, %f381, 0f40C00000, %f588;
	mul.f32 	%f590, %f396, 0f40800000;
	sub.f32 	%f591, %f589, %f590;
	add.f32 	%f592, %f411, %f591;
	fma.rn.f32 	%f593, %f592, %f68, %f587;
	mul.f32 	%f594, %f65, %f593;
	sub.f32 	%f595, %f227, %f594;
	mul.f32 	%f596, %f411, %f411;
	sub.f32 	%f597, %f596, %f566;
	add.f32 	%f598, %f381, %f411;
	add.f32 	%f599, %f396, %f396;
	sub.f32 	%f600, %f598, %f599;
	mul.f32 	%f601, %f600, %f67;
	fma.rn.f32 	%f602, %f597, %f66, %f601;
	sub.f32 	%f603, %f366, %f575;
	fma.rn.f32 	%f604, %f396, 0f40C00000, %f603;
	mul.f32 	%f605, %f411, 0f40800000;
	sub.f32 	%f606, %f604, %f605;
	add.f32 	%f607, %f426, %f606;
	fma.rn.f32 	%f608, %f607, %f68, %f602;
	mul.f32 	%f609, %f65, %f608;
	sub.f32 	%f610, %f242, %f609;
	mul.f32 	%f611, %f426, %f426;
	sub.f32 	%f612, %f611, %f581;
	add.f32 	%f613, %f396, %f426;
	add.f32 	%f614, %f411, %f411;
	sub.f32 	%f615, %f613, %f614;
	mul.f32 	%f616, %f615, %f67;
	fma.rn.f32 	%f617, %f612, %f66, %f616;
	sub.f32 	%f618, %f381, %f590;
	fma.rn.f32 	%f619, %f411, 0f40C00000, %f618;
	mul.f32 	%f620, %f426, 0f40800000;
	sub.f32 	%f621, %f619, %f620;
	add.f32 	%f622, %f441, %f621;
	fma.rn.f32 	%f623, %f622, %f68, %f617;
	mul.f32 	%f624, %f65, %f623;
	sub.f32 	%f625, %f257, %f624;
	mul.f32 	%f626, %f441, %f441;
	sub.f32 	%f627, %f626, %f596;
	add.f32 	%f628, %f411, %f441;
	add.f32 	%f629, %f426, %f426;
	sub.f32 	%f630, %f628, %f629;
	mul.f32 	%f631, %f630, %f67;
	fma.rn.f32 	%f632, %f627, %f66, %f631;
	sub.f32 	%f633, %f396, %f605;
	fma.rn.f32 	%f634, %f426, 0f40C00000, %f633;
	mul.f32 	%f635, %f441, 0f40800000;
	sub.f32 	%f636, %f634, %f635;
	add.f32 	%f637, %f19, %f636;
	fma.rn.f32 	%f638, %f637, %f68, %f632;
	mul.f32 	%f639, %f65, %f638;
	sub.f32 	%f640, %f17, %f639;
	mul.f32 	%f641, %f19, %f19;
	sub.f32 	%f642, %f641, %f611;
	add.f32 	%f643, %f426, %f19;
	add.f32 	%f644, %f441, %f441;
	sub.f32 	%f645, %f643, %f644;
	mul.f32 	%f646, %f645, %f67;
	fma.rn.f32 	%f647, %f642, %f66, %f646;
	sub.f32 	%f648, %f411, %f620;
	fma.rn.f32 	%f649, %f441, 0f40C00000, %f648;
	mul.f32 	%f650, %f19, 0f40800000;
	sub.f32 	%f651, %f649, %f650;
	add.f32 	%f652, %f23, %f651;
	fma.rn.f32 	%f653, %f652, %f68, %f647;
	mul.f32 	%f654, %f65, %f653;
	sub.f32 	%f655, %f21, %f654;
	mul.f32 	%f656, %f23, %f23;
	sub.f32 	%f657, %f656, %f626;
	add.f32 	%f658, %f441, %f23;
	add.f32 	%f659, %f19, %f19;
	sub.f32 	%f660, %f658, %f659;
	mul.f32 	%f661, %f660, %f67;
	fma.rn.f32 	%f662, %f657, %f66, %f661;
	sub.f32 	%f663, %f426, %f635;
	fma.rn.f32 	%f664, %f19, 0f40C00000, %f663;
	mul.f32 	%f665, %f23, 0f40800000;
	sub.f32 	%f666, %f664, %f665;
	add.f32 	%f667, %f27, %f666;
	fma.rn.f32 	%f668, %f667, %f68, %f662;
	mul.f32 	%f669, %f65, %f668;
	sub.f32 	%f670, %f25, %f669;
	mul.f32 	%f671, %f27, %f27;
	sub.f32 	%f672, %f671, %f641;
	add.f32 	%f673, %f19, %f27;
	add.f32 	%f674, %f23, %f23;
	sub.f32 	%f675, %f673, %f674;
	mul.f32 	%f676, %f675, %f67;
	fma.rn.f32 	%f677, %f672, %f66, %f676;
	sub.f32 	%f678, %f441, %f650;
	fma.rn.f32 	%f679, %f23, 0f40C00000, %f678;
	mul.f32 	%f680, %f27, 0f40800000;
	sub.f32 	%f681, %f679, %f680;
	add.f32 	%f682, %f31, %f681;
	fma.rn.f32 	%f683, %f682, %f68, %f677;
	mul.f32 	%f684, %f65, %f683;
	sub.f32 	%f685, %f29, %f684;
	mul.f32 	%f686, %f30, %f30;
	mul.f32 	%f687, %f22, %f22;
	sub.f32 	%f688, %f686, %f687;
	add.f32 	%f689, %f22, %f30;
	add.f32 	%f690, %f26, %f26;
	sub.f32 	%f691, %f689, %f690;
	mul.f32 	%f692, %f691, %f67;
	fma.rn.f32 	%f693, %f688, %f66, %f692;
	mul.f32 	%f694, %f22, 0f40800000;
	sub.f32 	%f695, %f18, %f694;
	fma.rn.f32 	%f696, %f26, 0f40C00000, %f695;
	mul.f32 	%f697, %f30, 0f40800000;
	sub.f32 	%f698, %f696, %f697;
	add.f32 	%f699, %f458, %f698;
	fma.rn.f32 	%f700, %f699, %f68, %f693;
	mul.f32 	%f701, %f69, %f700;
	sub.f32 	%f702, %f26, %f701;
	mul.f32 	%f703, %f458, %f458;
	mul.f32 	%f704, %f26, %f26;
	sub.f32 	%f705, %f703, %f704;
	add.f32 	%f706, %f26, %f458;
	add.f32 	%f707, %f30, %f30;
	sub.f32 	%f708, %f706, %f707;
	mul.f32 	%f709, %f708, %f67;
	fma.rn.f32 	%f710, %f705, %f66, %f709;
	mul.f32 	%f711, %f26, 0f40800000;
	sub.f32 	%f712, %f22, %f711;
	fma.rn.f32 	%f713, %f30, 0f40C00000, %f712;
	mul.f32 	%f714, %f458, 0f40800000;
	sub.f32 	%f715, %f713, %f714;
	add.f32 	%f716, %f475, %f715;
	fma.rn.f32 	%f717, %f716, %f68, %f710;
	mul.f32 	%f718, %f69, %f717;
	sub.f32 	%f719, %f30, %f718;
	mul.f32 	%f720, %f475, %f475;
	sub.f32 	%f721, %f720, %f686;
	add.f32 	%f722, %f30, %f475;
	add.f32 	%f723, %f458, %f458;
	sub.f32 	%f724, %f722, %f723;
	mul.f32 	%f725, %f724, %f67;
	fma.rn.f32 	%f726, %f721, %f66, %f725;
	sub.f32 	%f727, %f26, %f697;
	fma.rn.f32 	%f728, %f458, 0f40C00000, %f727;
	mul.f32 	%f729, %f475, 0f40800000;
	sub.f32 	%f730, %f728, %f729;
	add.f32 	%f731, %f490, %f730;
	fma.rn.f32 	%f732, %f731, %f68, %f726;
	mul.f32 	%f733, %f69, %f732;
	sub.f32 	%f734, %f458, %f733;
	mul.f32 	%f735, %f490, %f490;
	sub.f32 	%f736, %f735, %f703;
	add.f32 	%f737, %f458, %f490;
	add.f32 	%f738, %f475, %f475;
	sub.f32 	%f739, %f737, %f738;
	mul.f32 	%f740, %f739, %f67;
	fma.rn.f32 	%f741, %f736, %f66, %f740;
	sub.f32 	%f742, %f30, %f714;
	fma.rn.f32 	%f743, %f475, 0f40C00000, %f742;
	mul.f32 	%f744, %f490, 0f40800000;
	sub.f32 	%f745, %f743, %f744;
	add.f32 	%f746, %f505, %f745;
	fma.rn.f32 	%f747, %f746, %f68, %f741;
	mul.f32 	%f748, %f69, %f747;
	sub.f32 	%f749, %f475, %f748;
	mul.f32 	%f750, %f505, %f505;
	sub.f32 	%f751, %f750, %f720;
	add.f32 	%f752, %f475, %f505;
	add.f32 	%f753, %f490, %f490;
	sub.f32 	%f754, %f752, %f753;
	mul.f32 	%f755, %f754, %f67;
	fma.rn.f32 	%f756, %f751, %f66, %f755;
	sub.f32 	%f757, %f458, %f729;
	fma.rn.f32 	%f758, %f490, 0f40C00000, %f757;
	mul.f32 	%f759, %f505, 0f40800000;
	sub.f32 	%f760, %f758, %f759;
	add.f32 	%f761, %f520, %f760;
	fma.rn.f32 	%f762, %f761, %f68, %f756;
	mul.f32 	%f763, %f69, %f762;
	sub.f32 	%f764, %f490, %f763;
	mul.f32 	%f765, %f520, %f520;
	sub.f32 	%f766, %f765, %f735;
	add.f32 	%f767, %f490, %f520;
	add.f32 	%f768, %f505, %f505;
	sub.f32 	%f769, %f767, %f768;
	mul.f32 	%f770, %f769, %f67;
	fma.rn.f32 	%f771, %f766, %f66, %f770;
	sub.f32 	%f772, %f475, %f744;
	fma.rn.f32 	%f773, %f505, 0f40C00000, %f772;
	mul.f32 	%f774, %f520, 0f40800000;
	sub.f32 	%f775, %f773, %f774;
	add.f32 	%f776, %f535, %f775;
	fma.rn.f32 	%f777, %f776, %f68, %f771;
	mul.f32 	%f778, %f69, %f777;
	sub.f32 	%f779, %f505, %f778;
	mul.f32 	%f780, %f535, %f535;
	sub.f32 	%f781, %f780, %f750;
	add.f32 	%f782, %f505, %f535;
	add.f32 	%f783, %f520, %f520;
	sub.f32 	%f784, %f782, %f783;
	mul.f32 	%f785, %f784, %f67;
	fma.rn.f32 	%f786, %f781, %f66, %f785;
	sub.f32 	%f787, %f490, %f759;
	fma.rn.f32 	%f788, %f520, 0f40C00000, %f787;
	mul.f32 	%f789, %f535, 0f40800000;
	sub.f32 	%f790, %f788, %f789;
	add.f32 	%f791, %f550, %f790;
	fma.rn.f32 	%f792, %f791, %f68, %f786;
	mul.f32 	%f793, %f69, %f792;
	sub.f32 	%f794, %f520, %f793;
	mul.f32 	%f795, %f550, %f550;
	sub.f32 	%f796, %f795, %f765;
	add.f32 	%f797, %f520, %f550;
	add.f32 	%f798, %f535, %f535;
	sub.f32 	%f799, %f797, %f798;
	mul.f32 	%f800, %f799, %f67;
	fma.rn.f32 	%f801, %f796, %f66, %f800;
	sub.f32 	%f802, %f505, %f774;
	fma.rn.f32 	%f803, %f535, 0f40C00000, %f802;
	mul.f32 	%f804, %f550, 0f40800000;
	sub.f32 	%f805, %f803, %f804;
	add.f32 	%f806, %f565, %f805;
	fma.rn.f32 	%f807, %f806, %f68, %f801;
	mul.f32 	%f808, %f69, %f807;
	sub.f32 	%f809, %f535, %f808;
	mul.f32 	%f810, %f565, %f565;
	sub.f32 	%f811, %f810, %f780;
	add.f32 	%f812, %f535, %f565;
	add.f32 	%f813, %f550, %f550;
	sub.f32 	%f814, %f812, %f813;
	mul.f32 	%f815, %f814, %f67;
	fma.rn.f32 	%f816, %f811, %f66, %f815;
	sub.f32 	%f817, %f520, %f789;
	fma.rn.f32 	%f818, %f550, 0f40C00000, %f817;
	mul.f32 	%f819, %f565, 0f40800000;
	sub.f32 	%f820, %f818, %f819;
	add.f32 	%f821, %f580, %f820;
	fma.rn.f32 	%f822, %f821, %f68, %f816;
	mul.f32 	%f823, %f69, %f822;
	sub.f32 	%f824, %f550, %f823;
	mul.f32 	%f825, %f580, %f580;
	sub.f32 	%f826, %f825, %f795;
	add.f32 	%f827, %f550, %f580;
	add.f32 	%f828, %f565, %f565;
	sub.f32 	%f829, %f827, %f828;
	mul.f32 	%f830, %f829, %f67;
	fma.rn.f32 	%f831, %f826, %f66, %f830;
	sub.f32 	%f832, %f535, %f804;
	fma.rn.f32 	%f833, %f565, 0f40C00000, %f832;
	mul.f32 	%f834, %f580, 0f40800000;
	sub.f32 	%f835, %f833, %f834;
	add.f32 	%f836, %f595, %f835;
	fma.rn.f32 	%f837, %f836, %f68, %f831;
	mul.f32 	%f838, %f69, %f837;
	sub.f32 	%f839, %f565, %f838;
	mul.f32 	%f840, %f595, %f595;
	sub.f32 	%f841, %f840, %f810;
	add.f32 	%f842, %f565, %f595;
	add.f32 	%f843, %f580, %f580;
	sub.f32 	%f844, %f842, %f843;
	mul.f32 	%f845, %f844, %f67;
	fma.rn.f32 	%f846, %f841, %f66, %f845;
	sub.f32 	%f847, %f550, %f819;
	fma.rn.f32 	%f848, %f580, 0f40C00000, %f847;
	mul.f32 	%f849, %f595, 0f40800000;
	sub.f32 	%f850, %f848, %f849;
	add.f32 	%f851, %f610, %f850;
	fma.rn.f32 	%f852, %f851, %f68, %f846;
	mul.f32 	%f853, %f69, %f852;
	sub.f32 	%f854, %f580, %f853;
	mul.f32 	%f855, %f610, %f610;
	sub.f32 	%f856, %f855, %f825;
	add.f32 	%f857, %f580, %f610;
	add.f32 	%f858, %f595, %f595;
	sub.f32 	%f859, %f857, %f858;
	mul.f32 	%f860, %f859, %f67;
	fma.rn.f32 	%f861, %f856, %f66, %f860;
	sub.f32 	%f862, %f565, %f834;
	fma.rn.f32 	%f863, %f595, 0f40C00000, %f862;
	mul.f32 	%f864, %f610, 0f40800000;
	sub.f32 	%f865, %f863, %f864;
	add.f32 	%f866, %f625, %f865;
	fma.rn.f32 	%f867, %f866, %f68, %f861;
	mul.f32 	%f868, %f69, %f867;
	sub.f32 	%f869, %f595, %f868;
	mul.f32 	%f870, %f625, %f625;
	sub.f32 	%f871, %f870, %f840;
	add.f32 	%f872, %f595, %f625;
	add.f32 	%f873, %f610, %f610;
	sub.f32 	%f874, %f872, %f873;
	mul.f32 	%f875, %f874, %f67;
	fma.rn.f32 	%f876, %f871, %f66, %f875;
	sub.f32 	%f877, %f580, %f849;
	fma.rn.f32 	%f878, %f610, 0f40C00000, %f877;
	mul.f32 	%f879, %f625, 0f40800000;
	sub.f32 	%f880, %f878, %f879;
	add.f32 	%f881, %f640, %f880;
	fma.rn.f32 	%f882, %f881, %f68, %f876;
	mul.f32 	%f883, %f69, %f882;
	sub.f32 	%f884, %f610, %f883;
	mul.f32 	%f885, %f640, %f640;
	sub.f32 	%f886, %f885, %f855;
	add.f32 	%f887, %f610, %f640;
	add.f32 	%f888, %f625, %f625;
	sub.f32 	%f889, %f887, %f888;
	mul.f32 	%f890, %f889, %f67;
	fma.rn.f32 	%f891, %f886, %f66, %f890;
	sub.f32 	%f892, %f595, %f864;
	fma.rn.f32 	%f893, %f625, 0f40C00000, %f892;
	mul.f32 	%f894, %f640, 0f40800000;
	sub.f32 	%f895, %f893, %f894;
	add.f32 	%f896, %f655, %f895;
	fma.rn.f32 	%f897, %f896, %f68, %f891;
	mul.f32 	%f898, %f69, %f897;
	sub.f32 	%f899, %f625, %f898;
	mul.f32 	%f900, %f655, %f655;
	sub.f32 	%f901, %f900, %f870;
	add.f32 	%f902, %f625, %f655;
	add.f32 	%f903, %f640, %f640;
	sub.f32 	%f904, %f902, %f903;
	mul.f32 	%f905, %f904, %f67;
	fma.rn.f32 	%f906, %f901, %f66, %f905;
	sub.f32 	%f907, %f610, %f879;
	fma.rn.f32 	%f908, %f640, 0f40C00000, %f907;
	mul.f32 	%f909, %f655, 0f40800000;
	sub.f32 	%f910, %f908, %f909;
	add.f32 	%f911, %f670, %f910;
	fma.rn.f32 	%f912, %f911, %f68, %f906;
	mul.f32 	%f913, %f69, %f912;
	sub.f32 	%f914, %f640, %f913;
	mul.f32 	%f915, %f670, %f670;
	sub.f32 	%f916, %f915, %f885;
	add.f32 	%f917, %f640, %f670;
	add.f32 	%f918, %f655, %f655;
	sub.f32 	%f919, %f917, %f918;
	mul.f32 	%f920, %f919, %f67;
	fma.rn.f32 	%f921, %f916, %f66, %f920;
	sub.f32 	%f922, %f625, %f894;
	fma.rn.f32 	%f923, %f655, 0f40C00000, %f922;
	mul.f32 	%f924, %f670, 0f40800000;
	sub.f32 	%f925, %f923, %f924;
	add.f32 	%f926, %f685, %f925;
	fma.rn.f32 	%f927, %f926, %f68, %f921;
	mul.f32 	%f928, %f69, %f927;
	sub.f32 	%f929, %f655, %f928;
	mul.f32 	%f930, %f685, %f685;
	sub.f32 	%f931, %f930, %f900;
	add.f32 	%f932, %f655, %f685;
	add.f32 	%f933, %f670, %f670;
	sub.f32 	%f934, %f932, %f933;
	mul.f32 	%f935, %f934, %f67;
	fma.rn.f32 	%f936, %f931, %f66, %f935;
	sub.f32 	%f937, %f640, %f909;
	fma.rn.f32 	%f938, %f670, 0f40C00000, %f937;
	mul.f32 	%f939, %f685, 0f40800000;
	sub.f32 	%f940, %f938, %f939;
	add.f32 	%f941, %f33, %f940;
	fma.rn.f32 	%f942, %f941, %f68, %f936;
	mul.f32 	%f943, %f69, %f942;
	sub.f32 	%f944, %f670, %f943;
	mul.f32 	%f945, %f33, %f33;
	sub.f32 	%f946, %f945, %f915;
	add.f32 	%f947, %f670, %f33;
	add.f32 	%f948, %f685, %f685;
	sub.f32 	%f949, %f947, %f948;
	mul.f32 	%f950, %f949, %f67;
	fma.rn.f32 	%f951, %f946, %f66, %f950;
	sub.f32 	%f952, %f655, %f924;
	fma.rn.f32 	%f953, %f685, 0f40C00000, %f952;
	mul.f32 	%f954, %f33, 0f40800000;
	sub.f32 	%f955, %f953, %f954;
	add.f32 	%f956, %f37, %f955;
	fma.rn.f32 	%f957, %f956, %f68, %f951;
	mul.f32 	%f958, %f69, %f957;
	sub.f32 	%f959, %f685, %f958;
	mul.f32 	%f960, %f37, %f37;
	sub.f32 	%f961, %f960, %f930;
	add.f32 	%f962, %f685, %f37;
	add.f32 	%f963, %f33, %f33;
	sub.f32 	%f964, %f962, %f963;
	mul.f32 	%f965, %f964, %f67;
	fma.rn.f32 	%f966, %f961, %f66, %f965;
	sub.f32 	%f967, %f670, %f939;
	fma.rn.f32 	%f968, %f33, 0f40C00000, %f967;
	mul.f32 	%f969, %f37, 0f40800000;
	sub.f32 	%f970, %f968, %f969;
	add.f32 	%f971, %f41, %f970;
	fma.rn.f32 	%f972, %f971, %f68, %f966;
	mul.f32 	%f973, %f69, %f972;
	sub.f32 	%f974, %f33, %f973;
	mul.f32 	%f975, %f41, %f41;
	sub.f32 	%f976, %f975, %f945;
	add.f32 	%f977, %f33, %f41;
	add.f32 	%f978, %f37, %f37;
	sub.f32 	%f979, %f977, %f978;
	mul.f32 	%f980, %f979, %f67;
	fma.rn.f32 	%f981, %f976, %f66, %f980;
	sub.f32 	%f982, %f685, %f954;
	fma.rn.f32 	%f983, %f37, 0f40C00000, %f982;
	mul.f32 	%f984, %f41, 0f40800000;
	sub.f32 	%f985, %f983, %f984;
	add.f32 	%f986, %f45, %f985;
	fma.rn.f32 	%f987, %f986, %f68, %f981;
	mul.f32 	%f988, %f69, %f987;
	sub.f32 	%f989, %f37, %f988;
	mul.f32 	%f990, %f32, %f32;
	mul.f32 	%f991, %f24, %f24;
	sub.f32 	%f992, %f990, %f991;
	add.f32 	%f993, %f24, %f32;
	add.f32 	%f994, %f28, %f28;
	sub.f32 	%f995, %f993, %f994;
	mul.f32 	%f996, %f995, %f67;
	fma.rn.f32 	%f997, %f992, %f66, %f996;
	mul.f32 	%f998, %f24, 0f40800000;
	sub.f32 	%f999, %f20, %f998;
	fma.rn.f32 	%f1000, %f28, 0f40C00000, %f999;
	mul.f32 	%f1001, %f32, 0f40800000;
	sub.f32 	%f1002, %f1000, %f1001;
	add.f32 	%f1003, %f702, %f1002;
	fma.rn.f32 	%f1004, %f1003, %f68, %f997;
	mul.f32 	%f1005, %f65, %f1004;
	sub.f32 	%f1006, %f18, %f1005;
	mul.f32 	%f1007, %f702, %f702;
	mul.f32 	%f1008, %f28, %f28;
	sub.f32 	%f1009, %f1007, %f1008;
	add.f32 	%f1010, %f28, %f702;
	add.f32 	%f1011, %f32, %f32;
	sub.f32 	%f1012, %f1010, %f1011;
	mul.f32 	%f1013, %f1012, %f67;
	fma.rn.f32 	%f1014, %f1009, %f66, %f1013;
	mul.f32 	%f1015, %f28, 0f40800000;
	sub.f32 	%f1016, %f24, %f1015;
	fma.rn.f32 	%f1017, %f32, 0f40C00000, %f1016;
	mul.f32 	%f1018, %f702, 0f40800000;
	sub.f32 	%f1019, %f1017, %f1018;
	add.f32 	%f1020, %f719, %f1019;
	fma.rn.f32 	%f1021, %f1020, %f68, %f1014;
	mul.f32 	%f1022, %f65, %f1021;
	sub.f32 	%f1023, %f22, %f1022;
	mul.f32 	%f1024, %f719, %f719;
	sub.f32 	%f1025, %f1024, %f990;
	add.f32 	%f1026, %f32, %f719;
	add.f32 	%f1027, %f702, %f702;
	sub.f32 	%f1028, %f1026, %f1027;
	mul.f32 	%f1029, %f1028, %f67;
	fma.rn.f32 	%f1030, %f1025, %f66, %f1029;
	sub.f32 	%f1031, %f28, %f1001;
	fma.rn.f32 	%f1032, %f702, 0f40C00000, %f1031;
	mul.f32 	%f1033, %f719, 0f40800000;
	sub.f32 	%f1034, %f1032, %f1033;
	add.f32 	%f1035, %f734, %f1034;
	fma.rn.f32 	%f1036, %f1035, %f68, %f1030;
	mul.f32 	%f1037, %f65, %f1036;
	sub.f32 	%f1038, %f26, %f1037;
	mul.f32 	%f1039, %f734, %f734;
	sub.f32 	%f1040, %f1039, %f1007;
	add.f32 	%f1041, %f702, %f734;
	add.f32 	%f1042, %f719, %f719;
	sub.f32 	%f1043, %f1041, %f1042;
	mul.f32 	%f1044, %f1043, %f67;
	fma.rn.f32 	%f1045, %f1040, %f66, %f1044;
	sub.f32 	%f1046, %f32, %f1018;
	fma.rn.f32 	%f1047, %f719, 0f40C00000, %f1046;
	mul.f32 	%f1048, %f734, 0f40800000;
	sub.f32 	%f1049, %f1047, %f1048;
	add.f32 	%f1050, %f749, %f1049;
	fma.rn.f32 	%f1051, %f1050, %f68, %f1045;
	mul.f32 	%f1052, %f65, %f1051;
	sub.f32 	%f1053, %f30, %f1052;
	mul.f32 	%f1054, %f749, %f749;
	sub.f32 	%f1055, %f1054, %f1024;
	add.f32 	%f1056, %f719, %f749;
	add.f32 	%f1057, %f734, %f734;
	sub.f32 	%f1058, %f1056, %f1057;
	mul.f32 	%f1059, %f1058, %f67;
	fma.rn.f32 	%f1060, %f1055, %f66, %f1059;
	sub.f32 	%f1061, %f702, %f1033;
	fma.rn.f32 	%f1062, %f734, 0f40C00000, %f1061;
	mul.f32 	%f1063, %f749, 0f40800000;
	sub.f32 	%f1064, %f1062, %f1063;
	add.f32 	%f1065, %f764, %f1064;
	fma.rn.f32 	%f1066, %f1065, %f68, %f1060;
	mul.f32 	%f1067, %f65, %f1066;
	sub.f32 	%f1068, %f458, %f1067;
	mul.f32 	%f1069, %f764, %f764;
	sub.f32 	%f1070, %f1069, %f1039;
	add.f32 	%f1071, %f734, %f764;
	add.f32 	%f1072, %f749, %f749;
	sub.f32 	%f1073, %f1071, %f1072;
	mul.f32 	%f1074, %f1073, %f67;
	fma.rn.f32 	%f1075, %f1070, %f66, %f1074;
	sub.f32 	%f1076, %f719, %f1048;
	fma.rn.f32 	%f1077, %f749, 0f40C00000, %f1076;
	mul.f32 	%f1078, %f764, 0f40800000;
	sub.f32 	%f1079, %f1077, %f1078;
	add.f32 	%f1080, %f779, %f1079;
	fma.rn.f32 	%f1081, %f1080, %f68, %f1075;
	mul.f32 	%f1082, %f65, %f1081;
	sub.f32 	%f1083, %f475, %f1082;
	mul.f32 	%f1084, %f779, %f779;
	sub.f32 	%f1085, %f1084, %f1054;
	add.f32 	%f1086, %f749, %f779;
	add.f32 	%f1087, %f764, %f764;
	sub.f32 	%f1088, %f1086, %f1087;
	mul.f32 	%f1089, %f1088, %f67;
	fma.rn.f32 	%f1090, %f1085, %f66, %f1089;
	sub.f32 	%f1091, %f734, %f1063;
	fma.rn.f32 	%f1092, %f764, 0f40C00000, %f1091;
	mul.f32 	%f1093, %f779, 0f40800000;
	sub.f32 	%f1094, %f1092, %f1093;
	add.f32 	%f1095, %f794, %f1094;
	fma.rn.f32 	%f1096, %f1095, %f68, %f1090;
	mul.f32 	%f1097, %f65, %f1096;
	sub.f32 	%f1098, %f490, %f1097;
	mul.f32 	%f1099, %f794, %f794;
	sub.f32 	%f1100, %f1099, %f1069;
	add.f32 	%f1101, %f764, %f794;
	add.f32 	%f1102, %f779, %f779;
	sub.f32 	%f1103, %f1101, %f1102;
	mul.f32 	%f1104, %f1103, %f67;
	fma.rn.f32 	%f1105, %f1100, %f66, %f1104;
	sub.f32 	%f1106, %f749, %f1078;
	fma.rn.f32 	%f1107, %f779, 0f40C00000, %f1106;
	mul.f32 	%f1108, %f794, 0f40800000;
	sub.f32 	%f1109, %f1107, %f1108;
	add.f32 	%f1110, %f809, %f1109;
	fma.rn.f32 	%f1111, %f1110, %f68, %f1105;
	mul.f32 	%f1112, %f65, %f1111;
	sub.f32 	%f1113, %f505, %f1112;
	mul.f32 	%f1114, %f809, %f809;
	sub.f32 	%f1115, %f1114, %f1084;
	add.f32 	%f1116, %f779, %f809;
	add.f32 	%f1117, %f794, %f794;
	sub.f32 	%f1118, %f1116, %f1117;
	mul.f32 	%f1119, %f1118, %f67;
	fma.rn.f32 	%f1120, %f1115, %f66, %f1119;
	sub.f32 	%f1121, %f764, %f1093;
	fma.rn.f32 	%f1122, %f794, 0f40C00000, %f1121;
	mul.f32 	%f1123, %f809, 0f40800000;
	sub.f32 	%f1124, %f1122, %f1123;
	add.f32 	%f1125, %f824, %f1124;
	fma.rn.f32 	%f1126, %f1125, %f68, %f1120;
	mul.f32 	%f1127, %f65, %f1126;
	sub.f32 	%f1128, %f520, %f1127;
	mul.f32 	%f1129, %f824, %f824;
	sub.f32 	%f1130, %f1129, %f1099;
	add.f32 	%f1131, %f794, %f824;
	add.f32 	%f1132, %f809, %f809;
	sub.f32 	%f1133, %f1131, %f1132;
	mul.f32 	%f1134, %f1133, %f67;
	fma.rn.f32 	%f1135, %f1130, %f66, %f1134;
	sub.f32 	%f1136, %f779, %f1108;
	fma.rn.f32 	%f1137, %f809, 0f40C00000, %f1136;
	mul.f32 	%f1138, %f824, 0f40800000;
	sub.f32 	%f1139, %f1137, %f1138;
	add.f32 	%f1140, %f839, %f1139;
	fma.rn.f32 	%f1141, %f1140, %f68, %f1135;
	mul.f32 	%f1142, %f65, %f1141;
	sub.f32 	%f1143, %f535, %f1142;
	mul.f32 	%f1144, %f839, %f839;
	sub.f32 	%f1145, %f1144, %f1114;
	add.f32 	%f1146, %f809, %f839;
	add.f32 	%f1147, %f824, %f824;
	sub.f32 	%f1148, %f1146, %f1147;
	mul.f32 	%f1149, %f1148, %f67;
	fma.rn.f32 	%f1150, %f1145, %f66, %f1149;
	sub.f32 	%f1151, %f794, %f1123;
	fma.rn.f32 	%f1152, %f824, 0f40C00000, %f1151;
	mul.f32 	%f1153, %f839, 0f40800000;
	sub.f32 	%f1154, %f1152, %f1153;
	add.f32 	%f1155, %f854, %f1154;
	fma.rn.f32 	%f1156, %f1155, %f68, %f1150;
	mul.f32 	%f1157, %f65, %f1156;
	sub.f32 	%f1158, %f550, %f1157;
	mul.f32 	%f1159, %f854, %f854;
	sub.f32 	%f1160, %f1159, %f1129;
	add.f32 	%f1161, %f824, %f854;
	add.f32 	%f1162, %f839, %f839;
	sub.f32 	%f1163, %f1161, %f1162;
	mul.f32 	%f1164, %f1163, %f67;
	fma.rn.f32 	%f1165, %f1160, %f66, %f1164;
	sub.f32 	%f1166, %f809, %f1138;
	fma.rn.f32 	%f1167, %f839, 0f40C00000, %f1166;
	mul.f32 	%f1168, %f854, 0f40800000;
	sub.f32 	%f1169, %f1167, %f1168;
	add.f32 	%f1170, %f869, %f1169;
	fma.rn.f32 	%f1171, %f1170, %f68, %f1165;
	mul.f32 	%f1172, %f65, %f1171;
	sub.f32 	%f1173, %f565, %f1172;
	mul.f32 	%f1174, %f869, %f869;
	sub.f32 	%f1175, %f1174, %f1144;
	add.f32 	%f1176, %f839, %f869;
	add.f32 	%f1177, %f854, %f854;
	sub.f32 	%f1178, %f1176, %f1177;
	mul.f32 	%f1179, %f1178, %f67;
	fma.rn.f32 	%f1180, %f1175, %f66, %f1179;
	sub.f32 	%f1181, %f824, %f1153;
	fma.rn.f32 	%f1182, %f854, 0f40C00000, %f1181;
	mul.f32 	%f1183, %f869, 0f40800000;
	sub.f32 	%f1184, %f1182, %f1183;
	add.f32 	%f1185, %f884, %f1184;
	fma.rn.f32 	%f1186, %f1185, %f68, %f1180;
	mul.f32 	%f1187, %f65, %f1186;
	sub.f32 	%f1188, %f580, %f1187;
	mul.f32 	%f1189, %f884, %f884;
	sub.f32 	%f1190, %f1189, %f1159;
	add.f32 	%f1191, %f854, %f884;
	add.f32 	%f1192, %f869, %f869;
	sub.f32 	%f1193, %f1191, %f1192;
	mul.f32 	%f1194, %f1193, %f67;
	fma.rn.f32 	%f1195, %f1190, %f66, %f1194;
	sub.f32 	%f1196, %f839, %f1168;
	fma.rn.f32 	%f1197, %f869, 0f40C00000, %f1196;
	mul.f32 	%f1198, %f884, 0f40800000;
	sub.f32 	%f1199, %f1197, %f1198;
	add.f32 	%f1200, %f899, %f1199;
	fma.rn.f32 	%f1201, %f1200, %f68, %f1195;
	mul.f32 	%f1202, %f65, %f1201;
	sub.f32 	%f1203, %f595, %f1202;
	mul.f32 	%f1204, %f899, %f899;
	sub.f32 	%f1205, %f1204, %f1174;
	add.f32 	%f1206, %f869, %f899;
	add.f32 	%f1207, %f884, %f884;
	sub.f32 	%f1208, %f1206, %f1207;
	mul.f32 	%f1209, %f1208, %f67;
	fma.rn.f32 	%f1210, %f1205, %f66, %f1209;
	sub.f32 	%f1211, %f854, %f1183;
	fma.rn.f32 	%f1212, %f884, 0f40C00000, %f1211;
	mul.f32 	%f1213, %f899, 0f40800000;
	sub.f32 	%f1214, %f1212, %f1213;
	add.f32 	%f1215, %f914, %f1214;
	fma.rn.f32 	%f1216, %f1215, %f68, %f1210;
	mul.f32 	%f1217, %f65, %f1216;
	sub.f32 	%f1218, %f610, %f1217;
	mul.f32 	%f1219, %f914, %f914;
	sub.f32 	%f1220, %f1219, %f1189;
	add.f32 	%f1221, %f884, %f914;
	add.f32 	%f1222, %f899, %f899;
	sub.f32 	%f1223, %f1221, %f1222;
	mul.f32 	%f1224, %f1223, %f67;
	fma.rn.f32 	%f1225, %f1220, %f66, %f1224;
	sub.f32 	%f1226, %f869, %f1198;
	fma.rn.f32 	%f1227, %f899, 0f40C00000, %f1226;
	mul.f32 	%f1228, %f914, 0f40800000;
	sub.f32 	%f1229, %f1227, %f1228;
	add.f32 	%f1230, %f929, %f1229;
	fma.rn.f32 	%f1231, %f1230, %f68, %f1225;
	mul.f32 	%f1232, %f65, %f1231;
	sub.f32 	%f1233, %f625, %f1232;
	mul.f32 	%f1234, %f929, %f929;
	sub.f32 	%f1235, %f1234, %f1204;
	add.f32 	%f1236, %f899, %f929;
	add.f32 	%f1237, %f914, %f914;
	sub.f32 	%f1238, %f1236, %f1237;
	mul.f32 	%f1239, %f1238, %f67;
	fma.rn.f32 	%f1240, %f1235, %f66, %f1239;
	sub.f32 	%f1241, %f884, %f1213;
	fma.rn.f32 	%f1242, %f914, 0f40C00000, %f1241;
	mul.f32 	%f1243, %f929, 0f40800000;
	sub.f32 	%f1244, %f1242, %f1243;
	add.f32 	%f1245, %f944, %f1244;
	fma.rn.f32 	%f1246, %f1245, %f68, %f1240;
	mul.f32 	%f1247, %f65, %f1246;
	sub.f32 	%f1248, %f640, %f1247;
	mul.f32 	%f1249, %f944, %f944;
	sub.f32 	%f1250, %f1249, %f1219;
	add.f32 	%f1251, %f914, %f944;
	add.f32 	%f1252, %f929, %f929;
	sub.f32 	%f1253, %f1251, %f1252;
	mul.f32 	%f1254, %f1253, %f67;
	fma.rn.f32 	%f1255, %f1250, %f66, %f1254;
	sub.f32 	%f1256, %f899, %f1228;
	fma.rn.f32 	%f1257, %f929, 0f40C00000, %f1256;
	mul.f32 	%f1258, %f944, 0f40800000;
	sub.f32 	%f1259, %f1257, %f1258;
	add.f32 	%f1260, %f959, %f1259;
	fma.rn.f32 	%f1261, %f1260, %f68, %f1255;
	mul.f32 	%f1262, %f65, %f1261;
	sub.f32 	%f1263, %f655, %f1262;
	mul.f32 	%f1264, %f959, %f959;
	sub.f32 	%f1265, %f1264, %f1234;
	add.f32 	%f1266, %f929, %f959;
	add.f32 	%f1267, %f944, %f944;
	sub.f32 	%f1268, %f1266, %f1267;
	mul.f32 	%f1269, %f1268, %f67;
	fma.rn.f32 	%f1270, %f1265, %f66, %f1269;
	sub.f32 	%f1271, %f914, %f1243;
	fma.rn.f32 	%f1272, %f944, 0f40C00000, %f1271;
	mul.f32 	%f1273, %f959, 0f40800000;
	sub.f32 	%f1274, %f1272, %f1273;
	add.f32 	%f1275, %f974, %f1274;
	fma.rn.f32 	%f1276, %f1275, %f68, %f1270;
	mul.f32 	%f1277, %f65, %f1276;
	sub.f32 	%f1278, %f670, %f1277;
	mul.f32 	%f1279, %f974, %f974;
	sub.f32 	%f1280, %f1279, %f1249;
	add.f32 	%f1281, %f944, %f974;
	add.f32 	%f1282, %f959, %f959;
	sub.f32 	%f1283, %f1281, %f1282;
	mul.f32 	%f1284, %f1283, %f67;
	fma.rn.f32 	%f1285, %f1280, %f66, %f1284;
	sub.f32 	%f1286, %f929, %f1258;
	fma.rn.f32 	%f1287, %f959, 0f40C00000, %f1286;
	mul.f32 	%f1288, %f974, 0f40800000;
	sub.f32 	%f1289, %f1287, %f1288;
	add.f32 	%f1290, %f989, %f1289;
	fma.rn.f32 	%f1291, %f1290, %f68, %f1285;
	mul.f32 	%f1292, %f65, %f1291;
	sub.f32 	%f1293, %f685, %f1292;
	mul.f32 	%f1294, %f989, %f989;
	sub.f32 	%f1295, %f1294, %f1264;
	add.f32 	%f1296, %f959, %f989;
	add.f32 	%f1297, %f974, %f974;
	sub.f32 	%f1298, %f1296, %f1297;
	mul.f32 	%f1299, %f1298, %f67;
	fma.rn.f32 	%f1300, %f1295, %f66, %f1299;
	sub.f32 	%f1301, %f944, %f1273;
	fma.rn.f32 	%f1302, %f974, 0f40C00000, %f1301;
	mul.f32 	%f1303, %f989, 0f40800000;
	sub.f32 	%f1304, %f1302, %f1303;
	add.f32 	%f1305, %f35, %f1304;
	fma.rn.f32 	%f1306, %f1305, %f68, %f1300;
	mul.f32 	%f1307, %f65, %f1306;
	sub.f32 	%f1308, %f33, %f1307;
	mul.f32 	%f1309, %f35, %f35;
	sub.f32 	%f1310, %f1309, %f1279;
	add.f32 	%f1311, %f974, %f35;
	add.f32 	%f1312, %f989, %f989;
	sub.f32 	%f1313, %f1311, %f1312;
	mul.f32 	%f1314, %f1313, %f67;
	fma.rn.f32 	%f1315, %f1310, %f66, %f1314;
	sub.f32 	%f1316, %f959, %f1288;
	fma.rn.f32 	%f1317, %f989, 0f40C00000, %f1316;
	mul.f32 	%f1318, %f35, 0f40800000;
	sub.f32 	%f1319, %f1317, %f1318;
	add.f32 	%f1320, %f39, %f1319;
	fma.rn.f32 	%f1321, %f1320, %f68, %f1315;
	mul.f32 	%f1322, %f65, %f1321;
	sub.f32 	%f1323, %f37, %f1322;
	mul.f32 	%f1324, %f39, %f39;
	sub.f32 	%f1325, %f1324, %f1294;
	add.f32 	%f1326, %f989, %f39;
	add.f32 	%f1327, %f35, %f35;
	sub.f32 	%f1328, %f1326, %f1327;
	mul.f32 	%f1329, %f1328, %f67;
	fma.rn.f32 	%f1330, %f1325, %f66, %f1329;
	sub.f32 	%f1331, %f974, %f1303;
	fma.rn.f32 	%f1332, %f35, 0f40C00000, %f1331;
	mul.f32 	%f1333, %f39, 0f40800000;
	sub.f32 	%f1334, %f1332, %f1333;
	add.f32 	%f1335, %f43, %f1334;
	fma.rn.f32 	%f1336, %f1335, %f68, %f1330;
	mul.f32 	%f1337, %f65, %f1336;
	sub.f32 	%f1338, %f41, %f1337;
	mul.f32 	%f1339, %f43, %f43;
	sub.f32 	%f1340, %f1339, %f1309;
	add.f32 	%f1341, %f35, %f43;
	add.f32 	%f1342, %f39, %f39;
	sub.f32 	%f1343, %f1341, %f1342;
	mul.f32 	%f1344, %f1343, %f67;
	fma.rn.f32 	%f1345, %f1340, %f66, %f1344;
	sub.f32 	%f1346, %f989, %f1318;
	fma.rn.f32 	%f1347, %f39, 0f40C00000, %f1346;
	mul.f32 	%f1348, %f43, 0f40800000;
	sub.f32 	%f1349, %f1347, %f1348;
	add.f32 	%f1350, %f47, %f1349;
	fma.rn.f32 	%f1351, %f1350, %f68, %f1345;
	mul.f32 	%f1352, %f65, %f1351;
	sub.f32 	%f1353, %f45, %f1352;
	mul.f32 	%f1354, %f14, %f14;
	mul.f32 	%f1355, %f6, %f6;
	sub.f32 	%f1356, %f1354, %f1355;
	add.f32 	%f1357, %f6, %f14;
	add.f32 	%f1358, %f10, %f10;
	sub.f32 	%f1359, %f1357, %f1358;
	mul.f32 	%f1360, %f1359, %f67;
	fma.rn.f32 	%f1361, %f1356, %f66, %f1360;
	mul.f32 	%f1362, %f6, 0f40800000;
	sub.f32 	%f1363, %f2, %f1362;
	fma.rn.f32 	%f1364, %f10, 0f40C00000, %f1363;
	mul.f32 	%f1365, %f14, 0f40800000;
	sub.f32 	%f1366, %f1364, %f1365;
	add.f32 	%f1367, %f1006, %f1366;
	fma.rn.f32 	%f1368, %f1367, %f68, %f1361;
	mul.f32 	%f1369, %f69, %f1368;
	sub.f32 	%f1370, %f10, %f1369;
	mul.f32 	%f1371, %f1006, %f1006;
	mul.f32 	%f1372, %f10, %f10;
	sub.f32 	%f1373, %f1371, %f1372;
	add.f32 	%f1374, %f10, %f1006;
	add.f32 	%f1375, %f14, %f14;
	sub.f32 	%f1376, %f1374, %f1375;
	mul.f32 	%f1377, %f1376, %f67;
	fma.rn.f32 	%f1378, %f1373, %f66, %f1377;
	mul.f32 	%f1379, %f10, 0f40800000;
	sub.f32 	%f1380, %f6, %f1379;
	fma.rn.f32 	%f1381, %f14, 0f40C00000, %f1380;
	mul.f32 	%f1382, %f1006, 0f40800000;
	sub.f32 	%f1383, %f1381, %f1382;
	add.f32 	%f1384, %f1023, %f1383;
	fma.rn.f32 	%f1385, %f1384, %f68, %f1378;
	mul.f32 	%f1386, %f69, %f1385;
	sub.f32 	%f1387, %f14, %f1386;
	mul.f32 	%f1388, %f1023, %f1023;
	sub.f32 	%f1389, %f1388, %f1354;
	add.f32 	%f1390, %f14, %f1023;
	add.f32 	%f1391, %f1006, %f1006;
	sub.f32 	%f1392, %f1390, %f1391;
	mul.f32 	%f1393, %f1392, %f67;
	fma.rn.f32 	%f1394, %f1389, %f66, %f1393;
	sub.f32 	%f1395, %f10, %f1365;
	fma.rn.f32 	%f1396, %f1006, 0f40C00000, %f1395;
	mul.f32 	%f1397, %f1023, 0f40800000;
	sub.f32 	%f1398, %f1396, %f1397;
	add.f32 	%f1399, %f1038, %f1398;
	fma.rn.f32 	%f1400, %f1399, %f68, %f1394;
	mul.f32 	%f1401, %f69, %f1400;
	sub.f32 	%f1402, %f1006, %f1401;
	mul.f32 	%f1403, %f1038, %f1038;
	sub.f32 	%f1404, %f1403, %f1371;
	add.f32 	%f1405, %f1006, %f1038;
	add.f32 	%f1406, %f1023, %f1023;
	sub.f32 	%f1407, %f1405, %f1406;
	mul.f32 	%f1408, %f1407, %f67;
	fma.rn.f32 	%f1409, %f1404, %f66, %f1408;
	sub.f32 	%f1410, %f14, %f1382;
	fma.rn.f32 	%f1411, %f1023, 0f40C00000, %f1410;
	mul.f32 	%f1412, %f1038, 0f40800000;
	sub.f32 	%f1413, %f1411, %f1412;
	add.f32 	%f1414, %f1053, %f1413;
	fma.rn.f32 	%f1415, %f1414, %f68, %f1409;
	mul.f32 	%f1416, %f69, %f1415;
	sub.f32 	%f1417, %f1023, %f1416;
	mul.f32 	%f1418, %f1053, %f1053;
	sub.f32 	%f1419, %f1418, %f1388;
	add.f32 	%f1420, %f1023, %f1053;
	add.f32 	%f1421, %f1038, %f1038;
	sub.f32 	%f1422, %f1420, %f1421;
	mul.f32 	%f1423, %f1422, %f67;
	fma.rn.f32 	%f1424, %f1419, %f66, %f1423;
	sub.f32 	%f1425, %f1006, %f1397;
	fma.rn.f32 	%f1426, %f1038, 0f40C00000, %f1425;
	mul.f32 	%f1427, %f1053, 0f40800000;
	sub.f32 	%f1428, %f1426, %f1427;
	add.f32 	%f1429, %f1068, %f1428;
	fma.rn.f32 	%f1430, %f1429, %f68, %f1424;
	mul.f32 	%f1431, %f69, %f1430;
	sub.f32 	%f1432, %f1038, %f1431;
	mul.f32 	%f1433, %f1068, %f1068;
	sub.f32 	%f1434, %f1433, %f1403;
	add.f32 	%f1435, %f1038, %f1068;
	add.f32 	%f1436, %f1053, %f1053;
	sub.f32 	%f1437, %f1435, %f1436;
	mul.f32 	%f1438, %f1437, %f67;
	fma.rn.f32 	%f1439, %f1434, %f66, %f1438;
	sub.f32 	%f1440, %f1023, %f1412;
	fma.rn.f32 	%f1441, %f1053, 0f40C00000, %f1440;
	mul.f32 	%f1442, %f1068, 0f40800000;
	sub.f32 	%f1443, %f1441, %f1442;
	add.f32 	%f1444, %f1083, %f1443;
	fma.rn.f32 	%f1445, %f1444, %f68, %f1439;
	mul.f32 	%f1446, %f69, %f1445;
	sub.f32 	%f1447, %f1053, %f1446;
	mul.f32 	%f1448, %f1083, %f1083;
	sub.f32 	%f1449, %f1448, %f1418;
	add.f32 	%f1450, %f1053, %f1083;
	add.f32 	%f1451, %f1068, %f1068;
	sub.f32 	%f1452, %f1450, %f1451;
	mul.f32 	%f1453, %f1452, %f67;
	fma.rn.f32 	%f1454, %f1449, %f66, %f1453;
	sub.f32 	%f1455, %f1038, %f1427;
	fma.rn.f32 	%f1456, %f1068, 0f40C00000, %f1455;
	mul.f32 	%f1457, %f1083, 0f40800000;
	sub.f32 	%f1458, %f1456, %f1457;
	add.f32 	%f1459, %f1098, %f1458;
	fma.rn.f32 	%f1460, %f1459, %f68, %f1454;
	mul.f32 	%f1461, %f69, %f1460;
	sub.f32 	%f1462, %f1068, %f1461;
	mul.f32 	%f1463, %f1098, %f1098;
	sub.f32 	%f1464, %f1463, %f1433;
	add.f32 	%f1465, %f1068, %f1098;
	add.f32 	%f1466, %f1083, %f1083;
	sub.f32 	%f1467, %f1465, %f1466;
	mul.f32 	%f1468, %f1467, %f67;
	fma.rn.f32 	%f1469, %f1464, %f66, %f1468;
	sub.f32 	%f1470, %f1053, %f1442;
	fma.rn.f32 	%f1471, %f1083, 0f40C00000, %f1470;
	mul.f32 	%f1472, %f1098, 0f40800000;
	sub.f32 	%f1473, %f1471, %f1472;
	add.f32 	%f1474, %f1113, %f1473;
	fma.rn.f32 	%f1475, %f1474, %f68, %f1469;
	mul.f32 	%f1476, %f69, %f1475;
	sub.f32 	%f1477, %f1083, %f1476;
	mul.f32 	%f1478, %f1113, %f1113;
	sub.f32 	%f1479, %f1478, %f1448;
	add.f32 	%f1480, %f1083, %f1113;
	add.f32 	%f1481, %f1098, %f1098;
	sub.f32 	%f1482, %f1480, %f1481;
	mul.f32 	%f1483, %f1482, %f67;
	fma.rn.f32 	%f1484, %f1479, %f66, %f1483;
	sub.f32 	%f1485, %f1068, %f1457;
	fma.rn.f32 	%f1486, %f1098, 0f40C00000, %f1485;
	mul.f32 	%f1487, %f1113, 0f40800000;
	sub.f32 	%f1488, %f1486, %f1487;
	add.f32 	%f1489, %f1128, %f1488;
	fma.rn.f32 	%f1490, %f1489, %f68, %f1484;
	mul.f32 	%f1491, %f69, %f1490;
	sub.f32 	%f1492, %f1098, %f1491;
	mul.f32 	%f1493, %f1128, %f1128;
	sub.f32 	%f1494, %f1493, %f1463;
	add.f32 	%f1495, %f1098, %f1128;
	add.f32 	%f1496, %f1113, %f1113;
	sub.f32 	%f1497, %f1495, %f1496;
	mul.f32 	%f1498, %f1497, %f67;
	fma.rn.f32 	%f1499, %f1494, %f66, %f1498;
	sub.f32 	%f1500, %f1083, %f1472;
	fma.rn.f32 	%f1501, %f1113, 0f40C00000, %f1500;
	mul.f32 	%f1502, %f1128, 0f40800000;
	sub.f32 	%f1503, %f1501, %f1502;
	add.f32 	%f1504, %f1143, %f1503;
	fma.rn.f32 	%f1505, %f1504, %f68, %f1499;
	mul.f32 	%f1506, %f69, %f1505;
	sub.f32 	%f1507, %f1113, %f1506;
	mul.f32 	%f1508, %f1143, %f1143;
	sub.f32 	%f1509, %f1508, %f1478;
	add.f32 	%f1510, %f1113, %f1143;
	add.f32 	%f1511, %f1128, %f1128;
	sub.f32 	%f1512, %f1510, %f1511;
	mul.f32 	%f1513, %f1512, %f67;
	fma.rn.f32 	%f1514, %f1509, %f66, %f1513;
	sub.f32 	%f1515, %f1098, %f1487;
	fma.rn.f32 	%f1516, %f1128, 0f40C00000, %f1515;
	mul.f32 	%f1517, %f1143, 0f40800000;
	sub.f32 	%f1518, %f1516, %f1517;
	add.f32 	%f1519, %f1158, %f1518;
	fma.rn.f32 	%f1520, %f1519, %f68, %f1514;
	mul.f32 	%f1521, %f69, %f1520;
	sub.f32 	%f1522, %f1128, %f1521;
	mul.f32 	%f1523, %f1158, %f1158;
	sub.f32 	%f1524, %f1523, %f1493;
	add.f32 	%f1525, %f1128, %f1158;
	add.f32 	%f1526, %f1143, %f1143;
	sub.f32 	%f1527, %f1525, %f1526;
	mul.f32 	%f1528, %f1527, %f67;
	fma.rn.f32 	%f1529, %f1524, %f66, %f1528;
	sub.f32 	%f1530, %f1113, %f1502;
	fma.rn.f32 	%f1531, %f1143, 0f40C00000, %f1530;
	mul.f32 	%f1532, %f1158, 0f40800000;
	sub.f32 	%f1533, %f1531, %f1532;
	add.f32 	%f1534, %f1173, %f1533;
	fma.rn.f32 	%f1535, %f1534, %f68, %f1529;
	mul.f32 	%f1536, %f69, %f1535;
	sub.f32 	%f1537, %f1143, %f1536;
	mul.f32 	%f1538, %f1173, %f1173;
	sub.f32 	%f1539, %f1538, %f1508;
	add.f32 	%f1540, %f1143, %f1173;
	add.f32 	%f1541, %f1158, %f1158;
	sub.f32 	%f1542, %f1540, %f1541;
	mul.f32 	%f1543, %f1542, %f67;
	fma.rn.f32 	%f1544, %f1539, %f66, %f1543;
	sub.f32 	%f1545, %f1128, %f1517;
	fma.rn.f32 	%f1546, %f1158, 0f40C00000, %f1545;
	mul.f32 	%f1547, %f1173, 0f40800000;
	sub.f32 	%f1548, %f1546, %f1547;
	add.f32 	%f1549, %f1188, %f1548;
	fma.rn.f32 	%f1550, %f1549, %f68, %f1544;
	mul.f32 	%f1551, %f69, %f1550;
	sub.f32 	%f1552, %f1158, %f1551;
	mul.f32 	%f1553, %f1188, %f1188;
	sub.f32 	%f1554, %f1553, %f1523;
	add.f32 	%f1555, %f1158, %f1188;
	add.f32 	%f1556, %f1173, %f1173;
	sub.f32 	%f1557, %f1555, %f1556;
	mul.f32 	%f1558, %f1557, %f67;
	fma.rn.f32 	%f1559, %f1554, %f66, %f1558;
	sub.f32 	%f1560, %f1143, %f1532;
	fma.rn.f32 	%f1561, %f1173, 0f40C00000, %f1560;
	mul.f32 	%f1562, %f1188, 0f40800000;
	sub.f32 	%f1563, %f1561, %f1562;
	add.f32 	%f1564, %f1203, %f1563;
	fma.rn.f32 	%f1565, %f1564, %f68, %f1559;
	mul.f32 	%f1566, %f69, %f1565;
	sub.f32 	%f1567, %f1173, %f1566;
	mul.f32 	%f1568, %f1203, %f1203;
	sub.f32 	%f1569, %f1568, %f1538;
	add.f32 	%f1570, %f1173, %f1203;
	add.f32 	%f1571, %f1188, %f1188;
	sub.f32 	%f1572, %f1570, %f1571;
	mul.f32 	%f1573, %f1572, %f67;
	fma.rn.f32 	%f1574, %f1569, %f66, %f1573;
	sub.f32 	%f1575, %f1158, %f1547;
	fma.rn.f32 	%f1576, %f1188, 0f40C00000, %f1575;
	mul.f32 	%f1577, %f1203, 0f40800000;
	sub.f32 	%f1578, %f1576, %f1577;
	add.f32 	%f1579, %f1218, %f1578;
	fma.rn.f32 	%f1580, %f1579, %f68, %f1574;
	mul.f32 	%f1581, %f69, %f1580;
	sub.f32 	%f1582, %f1188, %f1581;
	mul.f32 	%f1583, %f1218, %f1218;
	sub.f32 	%f1584, %f1583, %f1553;
	add.f32 	%f1585, %f1188, %f1218;
	add.f32 	%f1586, %f1203, %f1203;
	sub.f32 	%f1587, %f1585, %f1586;
	mul.f32 	%f1588, %f1587, %f67;
	fma.rn.f32 	%f1589, %f1584, %f66, %f1588;
	sub.f32 	%f1590, %f1173, %f1562;
	fma.rn.f32 	%f1591, %f1203, 0f40C00000, %f1590;
	mul.f32 	%f1592, %f1218, 0f40800000;
	sub.f32 	%f1593, %f1591, %f1592;
	add.f32 	%f1594, %f1233, %f1593;
	fma.rn.f32 	%f1595, %f1594, %f68, %f1589;
	mul.f32 	%f1596, %f69, %f1595;
	sub.f32 	%f1597, %f1203, %f1596;
	mul.f32 	%f1598, %f1233, %f1233;
	sub.f32 	%f1599, %f1598, %f1568;
	add.f32 	%f1600, %f1203, %f1233;
	add.f32 	%f1601, %f1218, %f1218;
	sub.f32 	%f1602, %f1600, %f1601;
	mul.f32 	%f1603, %f1602, %f67;
	fma.rn.f32 	%f1604, %f1599, %f66, %f1603;
	sub.f32 	%f1605, %f1188, %f1577;
	fma.rn.f32 	%f1606, %f1218, 0f40C00000, %f1605;
	mul.f32 	%f1607, %f1233, 0f40800000;
	sub.f32 	%f1608, %f1606, %f1607;
	add.f32 	%f1609, %f1248, %f1608;
	fma.rn.f32 	%f1610, %f1609, %f68, %f1604;
	mul.f32 	%f1611, %f69, %f1610;
	sub.f32 	%f1612, %f1218, %f1611;
	mul.f32 	%f1613, %f1248, %f1248;
	sub.f32 	%f1614, %f1613, %f1583;
	add.f32 	%f1615, %f1218, %f1248;
	add.f32 	%f1616, %f1233, %f1233;
	sub.f32 	%f1617, %f1615, %f1616;
	mul.f32 	%f1618, %f1617, %f67;
	fma.rn.f32 	%f1619, %f1614, %f66, %f1618;
	sub.f32 	%f1620, %f1203, %f1592;
	fma.rn.f32 	%f1621, %f1233, 0f40C00000, %f1620;
	mul.f32 	%f1622, %f1248, 0f40800000;
	sub.f32 	%f1623, %f1621, %f1622;
	add.f32 	%f1624, %f1263, %f1623;
	fma.rn.f32 	%f1625, %f1624, %f68, %f1619;
	mul.f32 	%f1626, %f69, %f1625;
	sub.f32 	%f1627, %f1233, %f1626;
	mul.f32 	%f1628, %f1263, %f1263;
	sub.f32 	%f1629, %f1628, %f1598;
	add.f32 	%f1630, %f1233, %f1263;
	add.f32 	%f1631, %f1248, %f1248;
	sub.f32 	%f1632, %f1630, %f1631;
	mul.f32 	%f1633, %f1632, %f67;
	fma.rn.f32 	%f1634, %f1629, %f66, %f1633;
	sub.f32 	%f1635, %f1218, %f1607;
	fma.rn.f32 	%f1636, %f1248, 0f40C00000, %f1635;
	mul.f32 	%f1637, %f1263, 0f40800000;
	sub.f32 	%f1638, %f1636, %f1637;
	add.f32 	%f1639, %f1278, %f1638;
	fma.rn.f32 	%f1640, %f1639, %f68, %f1634;
	mul.f32 	%f1641, %f69, %f1640;
	sub.f32 	%f1642, %f1248, %f1641;
	mul.f32 	%f1643, %f1278, %f1278;
	sub.f32 	%f1644, %f1643, %f1613;
	add.f32 	%f1645, %f1248, %f1278;
	add.f32 	%f1646, %f1263, %f1263;
	sub.f32 	%f1647, %f1645, %f1646;
	mul.f32 	%f1648, %f1647, %f67;
	fma.rn.f32 	%f1649, %f1644, %f66, %f1648;
	sub.f32 	%f1650, %f1233, %f1622;
	fma.rn.f32 	%f1651, %f1263, 0f40C00000, %f1650;
	mul.f32 	%f1652, %f1278, 0f40800000;
	sub.f32 	%f1653, %f1651, %f1652;
	add.f32 	%f1654, %f1293, %f1653;
	fma.rn.f32 	%f1655, %f1654, %f68, %f1649;
	mul.f32 	%f1656, %f69, %f1655;
	sub.f32 	%f1657, %f1263, %f1656;
	mul.f32 	%f1658, %f1293, %f1293;
	sub.f32 	%f1659, %f1658, %f1628;
	add.f32 	%f1660, %f1263, %f1293;
	add.f32 	%f1661, %f1278, %f1278;
	sub.f32 	%f1662, %f1660, %f1661;
	mul.f32 	%f1663, %f1662, %f67;
	fma.rn.f32 	%f1664, %f1659, %f66, %f1663;
	sub.f32 	%f1665, %f1248, %f1637;
	fma.rn.f32 	%f1666, %f1278, 0f40C00000, %f1665;
	mul.f32 	%f1667, %f1293, 0f40800000;
	sub.f32 	%f1668, %f1666, %f1667;
	add.f32 	%f1669, %f1308, %f1668;
	fma.rn.f32 	%f1670, %f1669, %f68, %f1664;
	mul.f32 	%f1671, %f69, %f1670;
	sub.f32 	%f1672, %f1278, %f1671;
	mul.f32 	%f1673, %f1308, %f1308;
	sub.f32 	%f1674, %f1673, %f1643;
	add.f32 	%f1675, %f1278, %f1308;
	add.f32 	%f1676, %f1293, %f1293;
	sub.f32 	%f1677, %f1675, %f1676;
	mul.f32 	%f1678, %f1677, %f67;
	fma.rn.f32 	%f1679, %f1674, %f66, %f1678;
	sub.f32 	%f1680, %f1263, %f1652;
	fma.rn.f32 	%f1681, %f1293, 0f40C00000, %f1680;
	mul.f32 	%f1682, %f1308, 0f40800000;
	sub.f32 	%f1683, %f1681, %f1682;
	add.f32 	%f1684, %f1323, %f1683;
	fma.rn.f32 	%f1685, %f1684, %f68, %f1679;
	mul.f32 	%f1686, %f69, %f1685;
	sub.f32 	%f1687, %f1293, %f1686;
	mul.f32 	%f1688, %f1323, %f1323;
	sub.f32 	%f1689, %f1688, %f1658;
	add.f32 	%f1690, %f1293, %f1323;
	add.f32 	%f1691, %f1308, %f1308;
	sub.f32 	%f1692, %f1690, %f1691;
	mul.f32 	%f1693, %f1692, %f67;
	fma.rn.f32 	%f1694, %f1689, %f66, %f1693;
	sub.f32 	%f1695, %f1278, %f1667;
	fma.rn.f32 	%f1696, %f1308, 0f40C00000, %f1695;
	mul.f32 	%f1697, %f1323, 0f40800000;
	sub.f32 	%f1698, %f1696, %f1697;
	add.f32 	%f1699, %f1338, %f1698;
	fma.rn.f32 	%f1700, %f1699, %f68, %f1694;
	mul.f32 	%f1701, %f69, %f1700;
	sub.f32 	%f1702, %f1308, %f1701;
	mul.f32 	%f1703, %f1338, %f1338;
	sub.f32 	%f1704, %f1703, %f1673;
	add.f32 	%f1705, %f1308, %f1338;
	add.f32 	%f1706, %f1323, %f1323;
	sub.f32 	%f1707, %f1705, %f1706;
	mul.f32 	%f1708, %f1707, %f67;
	fma.rn.f32 	%f1709, %f1704, %f66, %f1708;
	sub.f32 	%f1710, %f1293, %f1682;
	fma.rn.f32 	%f1711, %f1323, 0f40C00000, %f1710;
	mul.f32 	%f1712, %f1338, 0f40800000;
	sub.f32 	%f1713, %f1711, %f1712;
	add.f32 	%f1714, %f1353, %f1713;
	fma.rn.f32 	%f1715, %f1714, %f68, %f1709;
	mul.f32 	%f1716, %f69, %f1715;
	sub.f32 	%f1717, %f1323, %f1716;
	mul.f32 	%f1718, %f1353, %f1353;
	sub.f32 	%f1719, %f1718, %f1688;
	add.f32 	%f1720, %f1323, %f1353;
	add.f32 	%f1721, %f1338, %f1338;
	sub.f32 	%f1722, %f1720, %f1721;
	mul.f32 	%f1723, %f1722, %f67;
	fma.rn.f32 	%f1724, %f1719, %f66, %f1723;
	sub.f32 	%f1725, %f1308, %f1697;
	fma.rn.f32 	%f1726, %f1338, 0f40C00000, %f1725;
	mul.f32 	%f1727, %f1353, 0f40800000;
	sub.f32 	%f1728, %f1726, %f1727;
	add.f32 	%f1729, %f49, %f1728;
	fma.rn.f32 	%f1730, %f1729, %f68, %f1724;
	mul.f32 	%f1731, %f69, %f1730;
	sub.f32 	%f1732, %f1338, %f1731;
	mul.f32 	%f1733, %f49, %f49;
	sub.f32 	%f1734, %f1733, %f1703;
	add.f32 	%f1735, %f1338, %f49;
	add.f32 	%f1736, %f1353, %f1353;
	sub.f32 	%f1737, %f1735, %f1736;
	mul.f32 	%f1738, %f1737, %f67;
	fma.rn.f32 	%f1739, %f1734, %f66, %f1738;
	sub.f32 	%f1740, %f1323, %f1712;
	fma.rn.f32 	%f1741, %f1353, 0f40C00000, %f1740;
	mul.f32 	%f1742, %f49, 0f40800000;
	sub.f32 	%f1743, %f1741, %f1742;
	add.f32 	%f1744, %f53, %f1743;
	fma.rn.f32 	%f1745, %f1744, %f68, %f1739;
	mul.f32 	%f1746, %f69, %f1745;
	sub.f32 	%f1747, %f1353, %f1746;
	mul.f32 	%f1748, %f53, %f53;
	sub.f32 	%f1749, %f1748, %f1718;
	add.f32 	%f1750, %f1353, %f53;
	add.f32 	%f1751, %f49, %f49;
	sub.f32 	%f1752, %f1750, %f1751;
	mul.f32 	%f1753, %f1752, %f67;
	fma.rn.f32 	%f1754, %f1749, %f66, %f1753;
	sub.f32 	%f1755, %f1338, %f1727;
	fma.rn.f32 	%f1756, %f49, 0f40C00000, %f1755;
	mul.f32 	%f1757, %f53, 0f40800000;
	sub.f32 	%f1758, %f1756, %f1757;
	add.f32 	%f1759, %f57, %f1758;
	fma.rn.f32 	%f1760, %f1759, %f68, %f1754;
	mul.f32 	%f1761, %f69, %f1760;
	sub.f32 	%f1762, %f49, %f1761;
	mul.f32 	%f1763, %f57, %f57;
	sub.f32 	%f1764, %f1763, %f1733;
	add.f32 	%f1765, %f49, %f57;
	add.f32 	%f1766, %f53, %f53;
	sub.f32 	%f1767, %f1765, %f1766;
	mul.f32 	%f1768, %f1767, %f67;
	fma.rn.f32 	%f1769, %f1764, %f66, %f1768;
	sub.f32 	%f1770, %f1353, %f1742;
	fma.rn.f32 	%f1771, %f53, 0f40C00000, %f1770;
	mul.f32 	%f1772, %f57, 0f40800000;
	sub.f32 	%f1773, %f1771, %f1772;
	add.f32 	%f1774, %f61, %f1773;
	fma.rn.f32 	%f1775, %f1774, %f68, %f1769;
	mul.f32 	%f1776, %f69, %f1775;
	sub.f32 	%f1777, %f53, %f1776;
	mul.f32 	%f1778, %f16, %f16;
	mul.f32 	%f1779, %f8, %f8;
	sub.f32 	%f1780, %f1778, %f1779;
	add.f32 	%f1781, %f8, %f16;
	add.f32 	%f1782, %f12, %f12;
	sub.f32 	%f1783, %f1781, %f1782;
	mul.f32 	%f1784, %f1783, %f67;
	fma.rn.f32 	%f1785, %f1780, %f66, %f1784;
	mul.f32 	%f1786, %f8, 0f40800000;
	sub.f32 	%f1787, %f4, %f1786;
	fma.rn.f32 	%f1788, %f12, 0f40C00000, %f1787;
	mul.f32 	%f1789, %f16, 0f40800000;
	sub.f32 	%f1790, %f1788, %f1789;
	add.f32 	%f1791, %f1370, %f1790;
	fma.rn.f32 	%f1792, %f1791, %f68, %f1785;
	mul.f32 	%f1793, %f65, %f1792;
	sub.f32 	%f1794, %f2, %f1793;
	mul.f32 	%f1795, %f1370, %f1370;
	mul.f32 	%f1796, %f12, %f12;
	sub.f32 	%f1797, %f1795, %f1796;
	add.f32 	%f1798, %f12, %f1370;
	add.f32 	%f1799, %f16, %f16;
	sub.f32 	%f1800, %f1798, %f1799;
	mul.f32 	%f1801, %f1800, %f67;
	fma.rn.f32 	%f1802, %f1797, %f66, %f1801;
	mul.f32 	%f1803, %f12, 0f40800000;
	sub.f32 	%f1804, %f8, %f1803;
	fma.rn.f32 	%f1805, %f16, 0f40C00000, %f1804;
	mul.f32 	%f1806, %f1370, 0f40800000;
	sub.f32 	%f1807, %f1805, %f1806;
	add.f32 	%f1808, %f1387, %f1807;
	fma.rn.f32 	%f1809, %f1808, %f68, %f1802;
	mul.f32 	%f1810, %f65, %f1809;
	sub.f32 	%f1811, %f6, %f1810;
	mul.f32 	%f1812, %f1387, %f1387;
	sub.f32 	%f1813, %f1812, %f1778;
	add.f32 	%f1814, %f16, %f1387;
	add.f32 	%f1815, %f1370, %f1370;
	sub.f32 	%f1816, %f1814, %f1815;
	mul.f32 	%f1817, %f1816, %f67;
	fma.rn.f32 	%f1818, %f1813, %f66, %f1817;
	sub.f32 	%f1819, %f12, %f1789;
	fma.rn.f32 	%f1820, %f1370, 0f40C00000, %f1819;
	mul.f32 	%f1821, %f1387, 0f40800000;
	sub.f32 	%f1822, %f1820, %f1821;
	add.f32 	%f1823, %f1402, %f1822;
	fma.rn.f32 	%f1824, %f1823, %f68, %f1818;
	mul.f32 	%f1825, %f65, %f1824;
	sub.f32 	%f1826, %f10, %f1825;
	mul.f32 	%f1827, %f1402, %f1402;
	sub.f32 	%f1828, %f1827, %f1795;
	add.f32 	%f1829, %f1370, %f1402;
	add.f32 	%f1830, %f1387, %f1387;
	sub.f32 	%f1831, %f1829, %f1830;
	mul.f32 	%f1832, %f1831, %f67;
	fma.rn.f32 	%f1833, %f1828, %f66, %f1832;
	sub.f32 	%f1834, %f16, %f1806;
	fma.rn.f32 	%f1835, %f1387, 0f40C00000, %f1834;
	mul.f32 	%f1836, %f1402, 0f40800000;
	sub.f32 	%f1837, %f1835, %f1836;
	add.f32 	%f1838, %f1417, %f1837;
	fma.rn.f32 	%f1839, %f1838, %f68, %f1833;
	mul.f32 	%f1840, %f65, %f1839;
	sub.f32 	%f1841, %f14, %f1840;
	mul.f32 	%f1842, %f1417, %f1417;
	sub.f32 	%f1843, %f1842, %f1812;
	add.f32 	%f1844, %f1387, %f1417;
	add.f32 	%f1845, %f1402, %f1402;
	sub.f32 	%f1846, %f1844, %f1845;
	mul.f32 	%f1847, %f1846, %f67;
	fma.rn.f32 	%f1848, %f1843, %f66, %f1847;
	sub.f32 	%f1849, %f1370, %f1821;
	fma.rn.f32 	%f1850, %f1402, 0f40C00000, %f1849;
	mul.f32 	%f1851, %f1417, 0f40800000;
	sub.f32 	%f1852, %f1850, %f1851;
	add.f32 	%f1853, %f1432, %f1852;
	fma.rn.f32 	%f1854, %f1853, %f68, %f1848;
	mul.f32 	%f1855, %f65, %f1854;
	sub.f32 	%f1856, %f1006, %f1855;
	mul.f32 	%f1857, %f1432, %f1432;
	sub.f32 	%f1858, %f1857, %f1827;
	add.f32 	%f1859, %f1402, %f1432;
	add.f32 	%f1860, %f1417, %f1417;
	sub.f32 	%f1861, %f1859, %f1860;
	mul.f32 	%f1862, %f1861, %f67;
	fma.rn.f32 	%f1863, %f1858, %f66, %f1862;
	sub.f32 	%f1864, %f1387, %f1836;
	fma.rn.f32 	%f1865, %f1417, 0f40C00000, %f1864;
	mul.f32 	%f1866, %f1432, 0f40800000;
	sub.f32 	%f1867, %f1865, %f1866;
	add.f32 	%f1868, %f1447, %f1867;
	fma.rn.f32 	%f1869, %f1868, %f68, %f1863;
	mul.f32 	%f1870, %f65, %f1869;
	sub.f32 	%f1871, %f1023, %f1870;
	mul.f32 	%f1872, %f1447, %f1447;
	sub.f32 	%f1873, %f1872, %f1842;
	add.f32 	%f1874, %f1417, %f1447;
	add.f32 	%f1875, %f1432, %f1432;
	sub.f32 	%f1876, %f1874, %f1875;
	mul.f32 	%f1877, %f1876, %f67;
	fma.rn.f32 	%f1878, %f1873, %f66, %f1877;
	sub.f32 	%f1879, %f1402, %f1851;
	fma.rn.f32 	%f1880, %f1432, 0f40C00000, %f1879;
	mul.f32 	%f1881, %f1447, 0f40800000;
	sub.f32 	%f1882, %f1880, %f1881;
	add.f32 	%f1883, %f1462, %f1882;
	fma.rn.f32 	%f1884, %f1883, %f68, %f1878;
	mul.f32 	%f1885, %f65, %f1884;
	sub.f32 	%f1886, %f1038, %f1885;
	mul.f32 	%f1887, %f1462, %f1462;
	sub.f32 	%f1888, %f1887, %f1857;
	add.f32 	%f1889, %f1432, %f1462;
	add.f32 	%f1890, %f1447, %f1447;
	sub.f32 	%f1891, %f1889, %f1890;
	mul.f32 	%f1892, %f1891, %f67;
	fma.rn.f32 	%f1893, %f1888, %f66, %f1892;
	sub.f32 	%f1894, %f1417, %f1866;
	fma.rn.f32 	%f1895, %f1447, 0f40C00000, %f1894;
	mul.f32 	%f1896, %f1462, 0f40800000;
	sub.f32 	%f1897, %f1895, %f1896;
	add.f32 	%f1898, %f1477, %f1897;
	fma.rn.f32 	%f1899, %f1898, %f68, %f1893;
	mul.f32 	%f1900, %f65, %f1899;
	sub.f32 	%f1901, %f1053, %f1900;
	mul.f32 	%f1902, %f1477, %f1477;
	sub.f32 	%f1903, %f1902, %f1872;
	add.f32 	%f1904, %f1447, %f1477;
	add.f32 	%f1905, %f1462, %f1462;
	sub.f32 	%f1906, %f1904, %f1905;
	mul.f32 	%f1907, %f1906, %f67;
	fma.rn.f32 	%f1908, %f1903, %f66, %f1907;
	sub.f32 	%f1909, %f1432, %f1881;
	fma.rn.f32 	%f1910, %f1462, 0f40C00000, %f1909;
	mul.f32 	%f1911, %f1477, 0f40800000;
	sub.f32 	%f1912, %f1910, %f1911;
	add.f32 	%f1913, %f1492, %f1912;
	fma.rn.f32 	%f1914, %f1913, %f68, %f1908;
	mul.f32 	%f1915, %f65, %f1914;
	sub.f32 	%f1916, %f1068, %f1915;
	mul.f32 	%f1917, %f1492, %f1492;
	sub.f32 	%f1918, %f1917, %f1887;
	add.f32 	%f1919, %f1462, %f1492;
	add.f32 	%f1920, %f1477, %f1477;
	sub.f32 	%f1921, %f1919, %f1920;
	mul.f32 	%f1922, %f1921, %f67;
	fma.rn.f32 	%f1923, %f1918, %f66, %f1922;
	sub.f32 	%f1924, %f1447, %f1896;
	fma.rn.f32 	%f1925, %f1477, 0f40C00000, %f1924;
	mul.f32 	%f1926, %f1492, 0f40800000;
	sub.f32 	%f1927, %f1925, %f1926;
	add.f32 	%f1928, %f1507, %f1927;
	fma.rn.f32 	%f1929, %f1928, %f68, %f1923;
	mul.f32 	%f1930, %f65, %f1929;
	sub.f32 	%f1931, %f1083, %f1930;
	mul.f32 	%f1932, %f1507, %f1507;
	sub.f32 	%f1933, %f1932, %f1902;
	add.f32 	%f1934, %f1477, %f1507;
	add.f32 	%f1935, %f1492, %f1492;
	sub.f32 	%f1936, %f1934, %f1935;
	mul.f32 	%f1937, %f1936, %f67;
	fma.rn.f32 	%f1938, %f1933, %f66, %f1937;
	sub.f32 	%f1939, %f1462, %f1911;
	fma.rn.f32 	%f1940, %f1492, 0f40C00000, %f1939;
	mul.f32 	%f1941, %f1507, 0f40800000;
	sub.f32 	%f1942, %f1940, %f1941;
	add.f32 	%f1943, %f1522, %f1942;
	fma.rn.f32 	%f1944, %f1943, %f68, %f1938;
	mul.f32 	%f1945, %f65, %f1944;
	sub.f32 	%f1946, %f1098, %f1945;
	mul.f32 	%f1947, %f1522, %f1522;
	sub.f32 	%f1948, %f1947, %f1917;
	add.f32 	%f1949, %f1492, %f1522;
	add.f32 	%f1950, %f1507, %f1507;
	sub.f32 	%f1951, %f1949, %f1950;
	mul.f32 	%f1952, %f1951, %f67;
	fma.rn.f32 	%f1953, %f1948, %f66, %f1952;
	sub.f32 	%f1954, %f1477, %f1926;
	fma.rn.f32 	%f1955, %f1507, 0f40C00000, %f1954;
	mul.f32 	%f1956, %f1522, 0f40800000;
	sub.f32 	%f1957, %f1955, %f1956;
	add.f32 	%f1958, %f1537, %f1957;
	fma.rn.f32 	%f1959, %f1958, %f68, %f1953;
	mul.f32 	%f1960, %f65, %f1959;
	sub.f32 	%f1961, %f1113, %f1960;
	mul.f32 	%f1962, %f1537, %f1537;
	sub.f32 	%f1963, %f1962, %f1932;
	add.f32 	%f1964, %f1507, %f1537;
	add.f32 	%f1965, %f1522, %f1522;
	sub.f32 	%f1966, %f1964, %f1965;
	mul.f32 	%f1967, %f1966, %f67;
	fma.rn.f32 	%f1968, %f1963, %f66, %f1967;
	sub.f32 	%f1969, %f1492, %f1941;
	fma.rn.f32 	%f1970, %f1522, 0f40C00000, %f1969;
	mul.f32 	%f1971, %f1537, 0f40800000;
	sub.f32 	%f1972, %f1970, %f1971;
	add.f32 	%f1973, %f1552, %f1972;
	fma.rn.f32 	%f1974, %f1973, %f68, %f1968;
	mul.f32 	%f1975, %f65, %f1974;
	sub.f32 	%f1976, %f1128, %f1975;
	mul.f32 	%f1977, %f1552, %f1552;
	sub.f32 	%f1978, %f1977, %f1947;
	add.f32 	%f1979, %f1522, %f1552;
	add.f32 	%f1980, %f1537, %f1537;
	sub.f32 	%f1981, %f1979, %f1980;
	mul.f32 	%f1982, %f1981, %f67;
	fma.rn.f32 	%f1983, %f1978, %f66, %f1982;
	sub.f32 	%f1984, %f1507, %f1956;
	fma.rn.f32 	%f1985, %f1537, 0f40C00000, %f1984;
	mul.f32 	%f1986, %f1552, 0f40800000;
	sub.f32 	%f1987, %f1985, %f1986;
	add.f32 	%f1988, %f1567, %f1987;
	fma.rn.f32 	%f1989, %f1988, %f68, %f1983;
	mul.f32 	%f1990, %f65, %f1989;
	sub.f32 	%f1991, %f1143, %f1990;
	mul.f32 	%f1992, %f1567, %f1567;
	sub.f32 	%f1993, %f1992, %f1962;
	add.f32 	%f1994, %f1537, %f1567;
	add.f32 	%f1995, %f1552, %f1552;
	sub.f32 	%f1996, %f1994, %f1995;
	mul.f32 	%f1997, %f1996, %f67;
	fma.rn.f32 	%f1998, %f1993, %f66, %f1997;
	sub.f32 	%f1999, %f1522, %f1971;
	fma.rn.f32 	%f2000, %f1552, 0f40C00000, %f1999;
	mul.f32 	%f2001, %f1567, 0f40800000;
	sub.f32 	%f2002, %f2000, %f2001;
	add.f32 	%f2003, %f1582, %f2002;
	fma.rn.f32 	%f2004, %f2003, %f68, %f1998;
	mul.f32 	%f2005, %f65, %f2004;
	sub.f32 	%f2006, %f1158, %f2005;
	mul.f32 	%f2007, %f1582, %f1582;
	sub.f32 	%f2008, %f2007, %f1977;
	add.f32 	%f2009, %f1552, %f1582;
	add.f32 	%f2010, %f1567, %f1567;
	sub.f32 	%f2011, %f2009, %f2010;
	mul.f32 	%f2012, %f2011, %f67;
	fma.rn.f32 	%f2013, %f2008, %f66, %f2012;
	sub.f32 	%f2014, %f1537, %f1986;
	fma.rn.f32 	%f2015, %f1567, 0f40C00000, %f2014;
	mul.f32 	%f2016, %f1582, 0f40800000;
	sub.f32 	%f2017, %f2015, %f2016;
	add.f32 	%f2018, %f1597, %f2017;
	fma.rn.f32 	%f2019, %f2018, %f68, %f2013;
	mul.f32 	%f2020, %f65, %f2019;
	sub.f32 	%f2021, %f1173, %f2020;
	mul.f32 	%f2022, %f1597, %f1597;
	sub.f32 	%f2023, %f2022, %f1992;
	add.f32 	%f2024, %f1567, %f1597;
	add.f32 	%f2025, %f1582, %f1582;
	sub.f32 	%f2026, %f2024, %f2025;
	mul.f32 	%f2027, %f2026, %f67;
	fma.rn.f32 	%f2028, %f2023, %f66, %f2027;
	sub.f32 	%f2029, %f1552, %f2001;
	fma.rn.f32 	%f2030, %f1582, 0f40C00000, %f2029;
	mul.f32 	%f2031, %f1597, 0f40800000;
	sub.f32 	%f2032, %f2030, %f2031;
	add.f32 	%f2033, %f1612, %f2032;
	fma.rn.f32 	%f2034, %f2033, %f68, %f2028;
	mul.f32 	%f2035, %f65, %f2034;
	sub.f32 	%f2036, %f1188, %f2035;
	mul.f32 	%f2037, %f1612, %f1612;
	sub.f32 	%f2038, %f2037, %f2007;
	add.f32 	%f2039, %f1582, %f1612;
	add.f32 	%f2040, %f1597, %f1597;
	sub.f32 	%f2041, %f2039, %f2040;
	mul.f32 	%f2042, %f2041, %f67;
	fma.rn.f32 	%f2043, %f2038, %f66, %f2042;
	sub.f32 	%f2044, %f1567, %f2016;
	fma.rn.f32 	%f2045, %f1597, 0f40C00000, %f2044;
	mul.f32 	%f2046, %f1612, 0f40800000;
	sub.f32 	%f2047, %f2045, %f2046;
	add.f32 	%f2048, %f1627, %f2047;
	fma.rn.f32 	%f2049, %f2048, %f68, %f2043;
	mul.f32 	%f2050, %f65, %f2049;
	sub.f32 	%f2051, %f1203, %f2050;
	mul.f32 	%f2052, %f1627, %f1627;
	sub.f32 	%f2053, %f2052, %f2022;
	add.f32 	%f2054, %f1597, %f1627;
	add.f32 	%f2055, %f1612, %f1612;
	sub.f32 	%f2056, %f2054, %f2055;
	mul.f32 	%f2057, %f2056, %f67;
	fma.rn.f32 	%f2058, %f2053, %f66, %f2057;
	sub.f32 	%f2059, %f1582, %f2031;
	fma.rn.f32 	%f2060, %f1612, 0f40C00000, %f2059;
	mul.f32 	%f2061, %f1627, 0f40800000;
	sub.f32 	%f2062, %f2060, %f2061;
	add.f32 	%f2063, %f1642, %f2062;
	fma.rn.f32 	%f2064, %f2063, %f68, %f2058;
	mul.f32 	%f2065, %f65, %f2064;
	sub.f32 	%f2066, %f1218, %f2065;
	mul.f32 	%f2067, %f1642, %f1642;
	sub.f32 	%f2068, %f2067, %f2037;
	add.f32 	%f2069, %f1612, %f1642;
	add.f32 	%f2070, %f1627, %f1627;
	sub.f32 	%f2071, %f2069, %f2070;
	mul.f32 	%f2072, %f2071, %f67;
	fma.rn.f32 	%f2073, %f2068, %f66, %f2072;
	sub.f32 	%f2074, %f1597, %f2046;
	fma.rn.f32 	%f2075, %f1627, 0f40C00000, %f2074;
	mul.f32 	%f2076, %f1642, 0f40800000;
	sub.f32 	%f2077, %f2075, %f2076;
	add.f32 	%f2078, %f1657, %f2077;
	fma.rn.f32 	%f2079, %f2078, %f68, %f2073;
	mul.f32 	%f2080, %f65, %f2079;
	sub.f32 	%f2081, %f1233, %f2080;
	mul.f32 	%f2082, %f1657, %f1657;
	sub.f32 	%f2083, %f2082, %f2052;
	add.f32 	%f2084, %f1627, %f1657;
	add.f32 	%f2085, %f1642, %f1642;
	sub.f32 	%f2086, %f2084, %f2085;
	mul.f32 	%f2087, %f2086, %f67;
	fma.rn.f32 	%f2088, %f2083, %f66, %f2087;
	sub.f32 	%f2089, %f1612, %f2061;
	fma.rn.f32 	%f2090, %f1642, 0f40C00000, %f2089;
	mul.f32 	%f2091, %f1657, 0f40800000;
	sub.f32 	%f2092, %f2090, %f2091;
	add.f32 	%f2093, %f1672, %f2092;
	fma.rn.f32 	%f2094, %f2093, %f68, %f2088;
	mul.f32 	%f2095, %f65, %f2094;
	sub.f32 	%f2096, %f1248, %f2095;
	mul.f32 	%f2097, %f1672, %f1672;
	sub.f32 	%f2098, %f2097, %f2067;
	add.f32 	%f2099, %f1642, %f1672;
	add.f32 	%f2100, %f1657, %f1657;
	sub.f32 	%f2101, %f2099, %f2100;
	mul.f32 	%f2102, %f2101, %f67;
	fma.rn.f32 	%f2103, %f2098, %f66, %f2102;
	sub.f32 	%f2104, %f1627, %f2076;
	fma.rn.f32 	%f2105, %f1657, 0f40C00000, %f2104;
	mul.f32 	%f2106, %f1672, 0f40800000;
	sub.f32 	%f2107, %f2105, %f2106;
	add.f32 	%f2108, %f1687, %f2107;
	fma.rn.f32 	%f2109, %f2108, %f68, %f2103;
	mul.f32 	%f2110, %f65, %f2109;
	sub.f32 	%f2111, %f1263, %f2110;
	mul.f32 	%f2112, %f1687, %f1687;
	sub.f32 	%f2113, %f2112, %f2082;
	add.f32 	%f2114, %f1657, %f1687;
	add.f32 	%f2115, %f1672, %f1672;
	sub.f32 	%f2116, %f2114, %f2115;
	mul.f32 	%f2117, %f2116, %f67;
	fma.rn.f32 	%f2118, %f2113, %f66, %f2117;
	sub.f32 	%f2119, %f1642, %f2091;
	fma.rn.f32 	%f2120, %f1672, 0f40C00000, %f2119;
	mul.f32 	%f2121, %f1687, 0f40800000;
	sub.f32 	%f2122, %f2120, %f2121;
	add.f32 	%f2123, %f1702, %f2122;
	fma.rn.f32 	%f2124, %f2123, %f68, %f2118;
	mul.f32 	%f2125, %f65, %f2124;
	sub.f32 	%f2126, %f1278, %f2125;
	mul.f32 	%f2127, %f1702, %f1702;
	sub.f32 	%f2128, %f2127, %f2097;
	add.f32 	%f2129, %f1672, %f1702;
	add.f32 	%f2130, %f1687, %f1687;
	sub.f32 	%f2131, %f2129, %f2130;
	mul.f32 	%f2132, %f2131, %f67;
	fma.rn.f32 	%f2133, %f2128, %f66, %f2132;
	sub.f32 	%f2134, %f1657, %f2106;
	fma.rn.f32 	%f2135, %f1687, 0f40C00000, %f2134;
	mul.f32 	%f2136, %f1702, 0f40800000;
	sub.f32 	%f2137, %f2135, %f2136;
	add.f32 	%f2138, %f1717, %f2137;
	fma.rn.f32 	%f2139, %f2138, %f68, %f2133;
	mul.f32 	%f2140, %f65, %f2139;
	sub.f32 	%f2141, %f1293, %f2140;
	mul.f32 	%f2142, %f1717, %f1717;
	sub.f32 	%f2143, %f2142, %f2112;
	add.f32 	%f2144, %f1687, %f1717;
	add.f32 	%f2145, %f1702, %f1702;
	sub.f32 	%f2146, %f2144, %f2145;
	mul.f32 	%f2147, %f2146, %f67;
	fma.rn.f32 	%f2148, %f2143, %f66, %f2147;
	sub.f32 	%f2149, %f1672, %f2121;
	fma.rn.f32 	%f2150, %f1702, 0f40C00000, %f2149;
	mul.f32 	%f2151, %f1717, 0f40800000;
	sub.f32 	%f2152, %f2150, %f2151;
	add.f32 	%f2153, %f1732, %f2152;
	fma.rn.f32 	%f2154, %f2153, %f68, %f2148;
	mul.f32 	%f2155, %f65, %f2154;
	sub.f32 	%f2156, %f1308, %f2155;
	mul.f32 	%f2157, %f1732, %f1732;
	sub.f32 	%f2158, %f2157, %f2127;
	add.f32 	%f2159, %f1702, %f1732;
	add.f32 	%f2160, %f1717, %f1717;
	sub.f32 	%f2161, %f2159, %f2160;
	mul.f32 	%f2162, %f2161, %f67;
	fma.rn.f32 	%f2163, %f2158, %f66, %f2162;
	sub.f32 	%f2164, %f1687, %f2136;
	fma.rn.f32 	%f2165, %f1717, 0f40C00000, %f2164;
	mul.f32 	%f2166, %f1732, 0f40800000;
	sub.f32 	%f2167, %f2165, %f2166;
	add.f32 	%f2168, %f1747, %f2167;
	fma.rn.f32 	%f2169, %f2168, %f68, %f2163;
	mul.f32 	%f2170, %f65, %f2169;
	sub.f32 	%f2171, %f1323, %f2170;
	mul.f32 	%f2172, %f1747, %f1747;
	sub.f32 	%f2173, %f2172, %f2142;
	add.f32 	%f2174, %f1717, %f1747;
	add.f32 	%f2175, %f1732, %f1732;
	sub.f32 	%f2176, %f2174, %f2175;
	mul.f32 	%f2177, %f2176, %f67;
	fma.rn.f32 	%f2178, %f2173, %f66, %f2177;
	sub.f32 	%f2179, %f1702, %f2151;
	fma.rn.f32 	%f2180, %f1732, 0f40C00000, %f2179;
	mul.f32 	%f2181, %f1747, 0f40800000;
	sub.f32 	%f2182, %f2180, %f2181;
	add.f32 	%f2183, %f1762, %f2182;
	fma.rn.f32 	%f2184, %f2183, %f68, %f2178;
	mul.f32 	%f2185, %f65, %f2184;
	sub.f32 	%f2186, %f1338, %f2185;
	mul.f32 	%f2187, %f1762, %f1762;
	sub.f32 	%f2188, %f2187, %f2157;
	add.f32 	%f2189, %f1732, %f1762;
	add.f32 	%f2190, %f1747, %f1747;
	sub.f32 	%f2191, %f2189, %f2190;
	mul.f32 	%f2192, %f2191, %f67;
	fma.rn.f32 	%f2193, %f2188, %f66, %f2192;
	sub.f32 	%f2194, %f1717, %f2166;
	fma.rn.f32 	%f2195, %f1747, 0f40C00000, %f2194;
	mul.f32 	%f2196, %f1762, 0f40800000;
	sub.f32 	%f2197, %f2195, %f2196;
	add.f32 	%f2198, %f1777, %f2197;
	fma.rn.f32 	%f2199, %f2198, %f68, %f2193;
	mul.f32 	%f2200, %f65, %f2199;
	sub.f32 	%f2201, %f1353, %f2200;
	mul.f32 	%f2202, %f1777, %f1777;
	sub.f32 	%f2203, %f2202, %f2172;
	add.f32 	%f2204, %f1747, %f1777;
	add.f32 	%f2205, %f1762, %f1762;
	sub.f32 	%f2206, %f2204, %f2205;
	mul.f32 	%f2207, %f2206, %f67;
	fma.rn.f32 	%f2208, %f2203, %f66, %f2207;
	sub.f32 	%f2209, %f1732, %f2181;
	fma.rn.f32 	%f2210, %f1762, 0f40C00000, %f2209;
	mul.f32 	%f2211, %f1777, 0f40800000;
	sub.f32 	%f2212, %f2210, %f2211;
	add.f32 	%f2213, %f51, %f2212;
	fma.rn.f32 	%f2214, %f2213, %f68, %f2208;
	mul.f32 	%f2215, %f65, %f2214;
	sub.f32 	%f2216, %f49, %f2215;
	mul.f32 	%f2217, %f51, %f51;
	sub.f32 	%f2218, %f2217, %f2187;
	add.f32 	%f2219, %f1762, %f51;
	add.f32 	%f2220, %f1777, %f1777;
	sub.f32 	%f2221, %f2219, %f2220;
	mul.f32 	%f2222, %f2221, %f67;
	fma.rn.f32 	%f2223, %f2218, %f66, %f2222;
	sub.f32 	%f2224, %f1747, %f2196;
	fma.rn.f32 	%f2225, %f1777, 0f40C00000, %f2224;
	mul.f32 	%f2226, %f51, 0f40800000;
	sub.f32 	%f2227, %f2225, %f2226;
	add.f32 	%f2228, %f55, %f2227;
	fma.rn.f32 	%f2229, %f2228, %f68, %f2223;
	mul.f32 	%f2230, %f65, %f2229;
	sub.f32 	%f2231, %f53, %f2230;
	mul.f32 	%f2232, %f55, %f55;
	sub.f32 	%f2233, %f2232, %f2202;
	add.f32 	%f2234, %f1777, %f55;
	add.f32 	%f2235, %f51, %f51;
	sub.f32 	%f2236, %f2234, %f2235;
	mul.f32 	%f2237, %f2236, %f67;
	fma.rn.f32 	%f2238, %f2233, %f66, %f2237;
	sub.f32 	%f2239, %f1762, %f2211;
	fma.rn.f32 	%f2240, %f51, 0f40C00000, %f2239;
	mul.f32 	%f2241, %f55, 0f40800000;
	sub.f32 	%f2242, %f2240, %f2241;
	add.f32 	%f2243, %f59, %f2242;
	fma.rn.f32 	%f2244, %f2243, %f68, %f2238;
	mul.f32 	%f2245, %f65, %f2244;
	sub.f32 	%f2246, %f57, %f2245;
	mul.f32 	%f2247, %f59, %f59;
	sub.f32 	%f2248, %f2247, %f2217;
	add.f32 	%f2249, %f51, %f59;
	add.f32 	%f2250, %f55, %f55;
	sub.f32 	%f2251, %f2249, %f2250;
	mul.f32 	%f2252, %f2251, %f67;
	fma.rn.f32 	%f2253, %f2248, %f66, %f2252;
	sub.f32 	%f2254, %f1777, %f2226;
	fma.rn.f32 	%f2255, %f55, 0f40C00000, %f2254;
	mul.f32 	%f2256, %f59, 0f40800000;
	sub.f32 	%f2257, %f2255, %f2256;
	add.f32 	%f2258, %f63, %f2257;
	fma.rn.f32 	%f2259, %f2258, %f68, %f2253;
	mul.f32 	%f2260, %f65, %f2259;
	sub.f32 	%f2261, %f61, %f2260;
	shl.b32 	%r7, %r4, 5;
	cvta.to.global.u64 	%rd73, %rd1;
	mul.wide.s32 	%rd74, %r7, 4;
	add.s64 	%rd75, %rd73, %rd74;
	st.global.f32 	[%rd75], %f1794;
	st.global.f32 	[%rd75+4], %f1811;
	st.global.f32 	[%rd75+8], %f1826;
	st.global.f32 	[%rd75+12], %f1841;
	st.global.f32 	[%rd75+16], %f1856;
	st.global.f32 	[%rd75+20], %f1871;
	st.global.f32 	[%rd75+24], %f1886;
	st.global.f32 	[%rd75+28], %f1901;
	st.global.f32 	[%rd75+32], %f1916;
	st.global.f32 	[%rd75+36], %f1931;
	st.global.f32 	[%rd75+40], %f1946;
	st.global.f32 	[%rd75+44], %f1961;
	st.global.f32 	[%rd75+48], %f1976;
	st.global.f32 	[%rd75+52], %f1991;
	st.global.f32 	[%rd75+56], %f2006;
	st.global.f32 	[%rd75+60], %f2021;
	st.global.f32 	[%rd75+64], %f2036;
	st.global.f32 	[%rd75+68], %f2051;
	st.global.f32 	[%rd75+72], %f2066;
	st.global.f32 	[%rd75+76], %f2081;
	st.global.f32 	[%rd75+80], %f2096;
	st.global.f32 	[%rd75+84], %f2111;
	st.global.f32 	[%rd75+88], %f2126;
	st.global.f32 	[%rd75+92], %f2141;
	st.global.f32 	[%rd75+96], %f2156;
	st.global.f32 	[%rd75+100], %f2171;
	st.global.f32 	[%rd75+104], %f2186;
	st.global.f32 	[%rd75+108], %f2201;
	st.global.f32 	[%rd75+112], %f2216;
	st.global.f32 	[%rd75+116], %f2231;
	st.global.f32 	[%rd75+120], %f2246;
	st.global.f32 	[%rd75+124], %f2261;
	ret;

}
	// .globl	_Z12wholeDiamondPfS_S_S_b
.visible .entry _Z12wholeDiamondPfS_S_S_b(
	.param .u64 .ptr .align 1 _Z12wholeDiamondPfS_S_S_b_param_0,
	.param .u64 .ptr .align 1 _Z12wholeDiamondPfS_S_S_b_param_1,
	.param .u64 .ptr .align 1 _Z12wholeDiamondPfS_S_S_b_param_2,
	.param .u64 .ptr .align 1 _Z12wholeDiamondPfS_S_S_b_param_3,
	.param .u8 _Z12wholeDiamondPfS_S_S_b_param_4
)
{
	.reg .pred 	%p<2>;
	.reg .b16 	%rs<2>;
	.reg .b32 	%r<11>;
	.reg .b32 	%f<3970>;
	.reg .b64 	%rd<208>;

	ld.param.u64 	%rd4, [_Z12wholeDiamondPfS_S_S_b_param_0];
	ld.param.u64 	%rd5, [_Z12wholeDiamondPfS_S_S_b_param_1];
	ld.param.u64 	%rd6, [_Z12wholeDiamondPfS_S_S_b_param_2];
	ld.param.u64 	%rd7, [_Z12wholeDiamondPfS_S_S_b_param_3];
	ld.param.s8 	%rs1, [_Z12wholeDiamondPfS_S_S_b_param_4];
	cvta.to.global.u64 	%rd1, %rd6;
	cvta.to.global.u64 	%rd2, %rd7;
	mov.u32 	%r3, %ntid.x;
	mov.u32 	%r4, %ctaid.x;
	mov.u32 	%r5, %tid.x;
	mad.lo.s32 	%r1, %r3, %r4, %r5;
	ld.const.u32 	%r2, [disc+20];
	cvta.to.global.u64 	%rd8, %rd5;
	cvta.to.global.u64 	%rd9, %rd4;
	mul.wide.s32 	%rd10, %r1, 4;
	add.s64 	%rd11, %rd8, %rd10;
	ld.global.f32 	%f61, [%rd11];
	add.s64 	%rd12, %rd9, %rd10;
	ld.global.f32 	%f62, [%rd12];
	shl.b32 	%r6, %r2, 4;
	mul.wide.s32 	%rd13, %r6, 4;
	add.s64 	%rd14, %rd11, %rd13;
	ld.global.f32 	%f63, [%rd14];
	add.s64 	%rd15, %rd12, %rd13;
	ld.global.f32 	%f64, [%rd15];
	mul.wide.s32 	%rd3, %r2, 4;
	add.s64 	%rd16, %rd11, %rd3;
	ld.global.f32 	%f65, [%rd16];
	add.s64 	%rd17, %rd12, %rd3;
	ld.global.f32 	%f66, [%rd17];
	add.s64 	%rd18, %rd14, %rd3;
	ld.global.f32 	%f67, [%rd18];
	add.s64 	%rd19, %rd15, %rd3;
	ld.global.f32 	%f68, [%rd19];
	add.s64 	%rd20, %rd16, %rd3;
	ld.global.f32 	%f69, [%rd20];
	add.s64 	%rd21, %rd17, %rd3;
	ld.global.f32 	%f70, [%rd21];
	add.s64 	%rd22, %rd18, %rd3;
	ld.global.f32 	%f71, [%rd22];
	add.s64 	%rd23, %rd19, %rd3;
	ld.global.f32 	%f72, [%rd23];
	add.s64 	%rd24, %rd20, %rd3;
	ld.global.f32 	%f73, [%rd24];
	add.s64 	%rd25, %rd21, %rd3;
	ld.global.f32 	%f74, [%rd25];
	add.s64 	%rd26, %rd22, %rd3;
	ld.global.f32 	%f75, [%rd26];
	add.s64 	%rd27, %rd23, %rd3;
	ld.global.f32 	%f76, [%rd27];
	add.s64 	%rd28, %rd24, %rd3;
	ld.global.f32 	%f77, [%rd28];
	add.s64 	%rd29, %rd25, %rd3;
	ld.global.f32 	%f78, [%rd29];
	add.s64 	%rd30, %rd26, %rd3;
	ld.global.f32 	%f79, [%rd30];
	add.s64 	%rd31, %rd27, %rd3;
	ld.global.f32 	%f80, [%rd31];
	add.s64 	%rd32, %rd28, %rd3;
	ld.global.f32 	%f81, [%rd32];
	add.s64 	%rd33, %rd29, %rd3;
	ld.global.f32 	%f82, [%rd33];
	add.s64 	%rd34, %rd30, %rd3;
	ld.global.f32 	%f83, [%rd34];
	add.s64 	%rd35, %rd31, %rd3;
	ld.global.f32 	%f84, [%rd35];
	add.s64 	%rd36, %rd32, %rd3;
	ld.global.f32 	%f85, [%rd36];
	add.s64 	%rd37, %rd33, %rd3;
	ld.global.f32 	%f86, [%rd37];
	add.s64 	%rd38, %rd34, %rd3;
	ld.global.f32 	%f87, [%rd38];
	add.s64 	%rd39, %rd35, %rd3;
	ld.global.f32 	%f88, [%rd39];
	add.s64 	%rd40, %rd36, %rd3;
	ld.global.f32 	%f89, [%rd40];
	add.s64 	%rd41, %rd37, %rd3;
	ld.global.f32 	%f90, [%rd41];
	add.s64 	%rd42, %rd38, %rd3;
	ld.global.f32 	%f91, [%rd42];
	add.s64 	%rd43, %rd39, %rd3;
	ld.global.f32 	%f92, [%rd43];
	add.s64 	%rd44, %rd40, %rd3;
	ld.global.f32 	%f93, [%rd44];
	add.s64 	%rd45, %rd41, %rd3;
	ld.global.f32 	%f94, [%rd45];
	add.s64 	%rd46, %rd42, %rd3;
	ld.global.f32 	%f95, [%rd46];
	add.s64 	%rd47, %rd43, %rd3;
	ld.global.f32 	%f96, [%rd47];
	add.s64 	%rd48, %rd44, %rd3;
	ld.global.f32 	%f97, [%rd48];
	add.s64 	%rd49, %rd45, %rd3;
	ld.global.f32 	%f98, [%rd49];
	add.s64 	%rd50, %rd46, %rd3;
	ld.global.f32 	%f99, [%rd50];
	add.s64 	%rd51, %rd47, %rd3;
	ld.global.f32 	%f100, [%rd51];
	add.s64 	%rd52, %rd48, %rd3;
	ld.global.f32 	%f101, [%rd52];
	add.s64 	%rd53, %rd49, %rd3;
	ld.global.f32 	%f102, [%rd53];
	add.s64 	%rd54, %rd50, %rd3;
	ld.global.f32 	%f103, [%rd54];
	add.s64 	%rd55, %rd51, %rd3;
	ld.global.f32 	%f104, [%rd55];
	add.s64 	%rd56, %rd52, %rd3;
	ld.global.f32 	%f105, [%rd56];
	add.s64 	%rd57, %rd53, %rd3;
	ld.global.f32 	%f106, [%rd57];
	add.s64 	%rd58, %rd54, %rd3;
	ld.global.f32 	%f107, [%rd58];
	add.s64 	%rd59, %rd55, %rd3;
	ld.global.f32 	%f108, [%rd59];
	add.s64 	%rd60, %rd56, %rd3;
	ld.global.f32 	%f109, [%rd60];
	add.s64 	%rd61, %rd57, %rd3;
	ld.global.f32 	%f110, [%rd61];
	add.s64 	%rd62, %rd58, %rd3;
	ld.global.f32 	%f111, [%rd62];
	add.s64 	%rd63, %rd59, %rd3;
	ld.global.f32 	%f112, [%rd63];
	add.s64 	%rd64, %rd60, %rd3;
	ld.global.f32 	%f113, [%rd64];
	add.s64 	%rd65, %rd61, %rd3;
	ld.global.f32 	%f114, [%rd65];
	add.s64 	%rd66, %rd62, %rd3;
	ld.global.f32 	%f115, [%rd66];
	add.s64 	%rd67, %rd63, %rd3;
	ld.global.f32 	%f116, [%rd67];
	add.s64 	%rd68, %rd64, %rd3;
	ld.global.f32 	%f117, [%rd68];
	add.s64 	%rd69, %rd65, %rd3;
	ld.global.f32 	%f118, [%rd69];
	add.s64 	%rd70, %rd66, %rd3;
	ld.global.f32 	%f119, [%rd70];
	add.s64 	%rd71, %rd67, %rd3;
	ld.global.f32 	%f120, [%rd71];
	add.s64 	%rd72, %rd68, %rd3;
	ld.global.f32 	%f121, [%rd72];
	add.s64 	%rd73, %rd69, %rd3;
	ld.global.f32 	%f122, [%rd73];
	add.s64 	%rd74, %rd70, %rd3;
	ld.global.f32 	%f123, [%rd74];
	add.s64 	%rd75, %rd71, %rd3;
	ld.global.f32 	%f124, [%rd75];
	ld.const.f32 	%f125, [disc+12];
	ld.const.f32 	%f126, [disc];
	ld.const.f32 	%f127, [disc+4];
	ld.const.f32 	%f128, [disc+8];
	ld.const.f32 	%f129, [disc+16];
	mul.f32 	%f130, %f122, %f122;
	mul.f32 	%f131, %f114, %f114;
	sub.f32 	%f132, %f130, %f131;
	add.f32 	%f133, %f114, %f122;
	add.f32 	%f134, %f118, %f118;
	sub.f32 	%f135, %f133, %f134;
	mul.f32 	%f136, %f135, %f127;
	fma.rn.f32 	%f137, %f132, %f126, %f136;
	mul.f32 	%f138, %f114, 0f40800000;
	sub.f32 	%f139, %f110, %f138;
	fma.rn.f32 	%f140, %f118, 0f40C00000, %f139;
	mul.f32 	%f141, %f122, 0f40800000;
	sub.f32 	%f142, %f140, %f141;
	add.f32 	%f143, %f61, %f142;
	fma.rn.f32 	%f144, %f143, %f128, %f137;
	mul.f32 	%f145, %f129, %f144;
	sub.f32 	%f146, %f118, %f145;
	mul.f32 	%f147, %f61, %f61;
	mul.f32 	%f148, %f118, %f118;
	sub.f32 	%f149, %f147, %f148;
	add.f32 	%f150, %f118, %f61;
	add.f32 	%f151, %f122, %f122;
	sub.f32 	%f152, %f150, %f151;
	mul.f32 	%f153, %f152, %f127;
	fma.rn.f32 	%f154, %f149, %f126, %f153;
	mul.f32 	%f155, %f118, 0f40800000;
	sub.f32 	%f156, %f114, %f155;
	fma.rn.f32 	%f157, %f122, 0f40C00000, %f156;
	mul.f32 	%f158, %f61, 0f40800000;
	sub.f32 	%f159, %f157, %f158;
	add.f32 	%f160, %f65, %f159;
	fma.rn.f32 	%f161, %f160, %f128, %f154;
	mul.f32 	%f162, %f129, %f161;
	sub.f32 	%f163, %f122, %f162;
	mul.f32 	%f164, %f65, %f65;
	sub.f32 	%f165, %f164, %f130;
	add.f32 	%f166, %f122, %f65;
	add.f32 	%f167, %f61, %f61;
	sub.f32 	%f168, %f166, %f167;
	mul.f32 	%f169, %f168, %f127;
	fma.rn.f32 	%f170, %f165, %f126, %f169;
	sub.f32 	%f171, %f118, %f141;
	fma.rn.f32 	%f172, %f61, 0f40C00000, %f171;
	mul.f32 	%f173, %f65, 0f40800000;
	sub.f32 	%f174, %f172, %f173;
	add.f32 	%f175, %f69, %f174;
	fma.rn.f32 	%f176, %f175, %f128, %f170;
	mul.f32 	%f177, %f129, %f176;
	sub.f32 	%f178, %f61, %f177;
	mul.f32 	%f179, %f69, %f69;
	sub.f32 	%f180, %f179, %f147;
	add.f32 	%f181, %f61, %f69;
	add.f32 	%f182, %f65, %f65;
	sub.f32 	%f183, %f181, %f182;
	mul.f32 	%f184, %f183, %f127;
	fma.rn.f32 	%f185, %f180, %f126, %f184;
	sub.f32 	%f186, %f122, %f158;
	fma.rn.f32 	%f187, %f65, 0f40C00000, %f186;
	mul.f32 	%f188, %f69, 0f40800000;
	sub.f32 	%f189, %f187, %f188;
	add.f32 	%f190, %f73, %f189;
	fma.rn.f32 	%f191, %f190, %f128, %f185;
	mul.f32 	%f192, %f129, %f191;
	sub.f32 	%f193, %f65, %f192;
	mul.f32 	%f194, %f124, %f124;
	mul.f32 	%f195, %f116, %f116;
	sub.f32 	%f196, %f194, %f195;
	add.f32 	%f197, %f116, %f124;
	add.f32 	%f198, %f120, %f120;
	sub.f32 	%f199, %f197, %f198;
	mul.f32 	%f200, %f199, %f127;
	fma.rn.f32 	%f201, %f196, %f126, %f200;
	mul.f32 	%f202, %f116, 0f40800000;
	sub.f32 	%f203, %f112, %f202;
	fma.rn.f32 	%f204, %f120, 0f40C00000, %f203;
	mul.f32 	%f205, %f124, 0f40800000;
	sub.f32 	%f206, %f204, %f205;
	add.f32 	%f207, %f146, %f206;
	fma.rn.f32 	%f208, %f207, %f128, %f201;
	mul.f32 	%f209, %f125, %f208;
	sub.f32 	%f210, %f110, %f209;
	mul.f32 	%f211, %f146, %f146;
	mul.f32 	%f212, %f120, %f120;
	sub.f32 	%f213, %f211, %f212;
	add.f32 	%f214, %f120, %f146;
	add.f32 	%f215, %f124, %f124;
	sub.f32 	%f216, %f214, %f215;
	mul.f32 	%f217, %f216, %f127;
	fma.rn.f32 	%f218, %f213, %f126, %f217;
	mul.f32 	%f219, %f120, 0f40800000;
	sub.f32 	%f220, %f116, %f219;
	fma.rn.f32 	%f221, %f124, 0f40C00000, %f220;
	mul.f32 	%f222, %f146, 0f40800000;
	sub.f32 	%f223, %f221, %f222;
	add.f32 	%f224, %f163, %f223;
	fma.rn.f32 	%f225, %f224, %f128, %f218;
	mul.f32 	%f226, %f125, %f225;
	sub.f32 	%f227, %f114, %f226;
	mul.f32 	%f228, %f163, %f163;
	sub.f32 	%f229, %f228, %f194;
	add.f32 	%f230, %f124, %f163;
	add.f32 	%f231, %f146, %f146;
	sub.f32 	%f232, %f230, %f231;
	mul.f32 	%f233, %f232, %f127;
	fma.rn.f32 	%f234, %f229, %f126, %f233;
	sub.f32 	%f235, %f120, %f205;
	fma.rn.f32 	%f236, %f146, 0f40C00000, %f235;
	mul.f32 	%f237, %f163, 0f40800000;
	sub.f32 	%f238, %f236, %f237;
	add.f32 	%f239, %f178, %f238;
	fma.rn.f32 	%f240, %f239, %f128, %f234;
	mul.f32 	%f241, %f125, %f240;
	sub.f32 	%f242, %f118, %f241;
	mul.f32 	%f243, %f178, %f178;
	sub.f32 	%f244, %f243, %f211;
	add.f32 	%f245, %f146, %f178;
	add.f32 	%f246, %f163, %f163;
	sub.f32 	%f247, %f245, %f246;
	mul.f32 	%f248, %f247, %f127;
	fma.rn.f32 	%f249, %f244, %f126, %f248;
	sub.f32 	%f250, %f124, %f222;
	fma.rn.f32 	%f251, %f163, 0f40C00000, %f250;
	mul.f32 	%f252, %f178, 0f40800000;
	sub.f32 	%f253, %f251, %f252;
	add.f32 	%f254, %f193, %f253;
	fma.rn.f32 	%f255, %f254, %f128, %f249;
	mul.f32 	%f256, %f125, %f255;
	sub.f32 	%f257, %f122, %f256;
	mul.f32 	%f258, %f193, %f193;
	sub.f32 	%f259, %f258, %f228;
	add.f32 	%f260, %f163, %f193;
	add.f32 	%f261, %f178, %f178;
	sub.f32 	%f262, %f260, %f261;
	mul.f32 	%f263, %f262, %f127;
	fma.rn.f32 	%f264, %f259, %f126, %f263;
	sub.f32 	%f265, %f146, %f237;
	fma.rn.f32 	%f266, %f178, 0f40C00000, %f265;
	mul.f32 	%f267, %f193, 0f40800000;
	sub.f32 	%f268, %f266, %f267;
	add.f32 	%f269, %f63, %f268;
	fma.rn.f32 	%f270, %f269, %f128, %f264;
	mul.f32 	%f271, %f125, %f270;
	sub.f32 	%f272, %f61, %f271;
	mul.f32 	%f273, %f63, %f63;
	sub.f32 	%f274, %f273, %f243;
	add.f32 	%f275, %f178, %f63;
	add.f32 	%f276, %f193, %f193;
	sub.f32 	%f277, %f275, %f276;
	mul.f32 	%f278, %f277, %f127;
	fma.rn.f32 	%f279, %f274, %f126, %f278;
	sub.f32 	%f280, %f163, %f252;
	fma.rn.f32 	%f281, %f193, 0f40C00000, %f280;
	mul.f32 	%f282, %f63, 0f40800000;
	sub.f32 	%f283, %f281, %f282;
	add.f32 	%f284, %f67, %f283;
	fma.rn.f32 	%f285, %f284, %f128, %f279;
	mul.f32 	%f286, %f125, %f285;
	sub.f32 	%f287, %f65, %f286;
	mul.f32 	%f288, %f67, %f67;
	sub.f32 	%f289, %f288, %f258;
	add.f32 	%f290, %f193, %f67;
	add.f32 	%f291, %f63, %f63;
	sub.f32 	%f292, %f290, %f291;
	mul.f32 	%f293, %f292, %f127;
	fma.rn.f32 	%f294, %f289, %f126, %f293;
	sub.f32 	%f295, %f178, %f267;
	fma.rn.f32 	%f296, %f63, 0f40C00000, %f295;
	mul.f32 	%f297, %f67, 0f40800000;
	sub.f32 	%f298, %f296, %f297;
	add.f32 	%f299, %f71, %f298;
	fma.rn.f32 	%f300, %f299, %f128, %f294;
	mul.f32 	%f301, %f125, %f300;
	sub.f32 	%f302, %f69, %f301;
	mul.f32 	%f303, %f71, %f71;
	sub.f32 	%f304, %f303, %f273;
	add.f32 	%f305, %f63, %f71;
	add.f32 	%f306, %f67, %f67;
	sub.f32 	%f307, %f305, %f306;
	mul.f32 	%f308, %f307, %f127;
	fma.rn.f32 	%f309, %f304, %f126, %f308;
	sub.f32 	%f310, %f193, %f282;
	fma.rn.f32 	%f311, %f67, 0f40C00000, %f310;
	mul.f32 	%f312, %f71, 0f40800000;
	sub.f32 	%f313, %f311, %f312;
	add.f32 	%f314, %f75, %f313;
	fma.rn.f32 	%f315, %f314, %f128, %f309;
	mul.f32 	%f316, %f125, %f315;
	sub.f32 	%f317, %f73, %f316;
	mul.f32 	%f318, %f106, %f106;
	mul.f32 	%f319, %f98, %f98;
	sub.f32 	%f320, %f318, %f319;
	add.f32 	%f321, %f98, %f106;
	add.f32 	%f322, %f102, %f102;
	sub.f32 	%f323, %f321, %f322;
	mul.f32 	%f324, %f323, %f127;
	fma.rn.f32 	%f325, %f320, %f126, %f324;
	mul.f32 	%f326, %f98, 0f40800000;
	sub.f32 	%f327, %f94, %f326;
	fma.rn.f32 	%f328, %f102, 0f40C00000, %f327;
	mul.f32 	%f329, %f106, 0f40800000;
	sub.f32 	%f330, %f328, %f329;
	add.f32 	%f331, %f210, %f330;
	fma.rn.f32 	%f332, %f331, %f128, %f325;
	mul.f32 	%f333, %f129, %f332;
	sub.f32 	%f334, %f102, %f333;
	mul.f32 	%f335, %f210, %f210;
	mul.f32 	%f336, %f102, %f102;
	sub.f32 	%f337, %f335, %f336;
	add.f32 	%f338, %f102, %f210;
	add.f32 	%f339, %f106, %f106;
	sub.f32 	%f340, %f338, %f339;
	mul.f32 	%f341, %f340, %f127;
	fma.rn.f32 	%f342, %f337, %f126, %f341;
	mul.f32 	%f343, %f102, 0f40800000;
	sub.f32 	%f344, %f98, %f343;
	fma.rn.f32 	%f345, %f106, 0f40C00000, %f344;
	mul.f32 	%f346, %f210, 0f40800000;
	sub.f32 	%f347, %f345, %f346;
	add.f32 	%f348, %f227, %f347;
	fma.rn.f32 	%f349, %f348, %f128, %f342;
	mul.f32 	%f350, %f129, %f349;
	sub.f32 	%f351, %f106, %f350;
	mul.f32 	%f352, %f227, %f227;
	sub.f32 	%f353, %f352, %f318;
	add.f32 	%f354, %f106, %f227;
	add.f32 	%f355, %f210, %f210;
	sub.f32 	%f356, %f354, %f355;
	mul.f32 	%f357, %f356, %f127;
	fma.rn.f32 	%f358, %f353, %f126, %f357;
	sub.f32 	%f359, %f102, %f329;
	fma.rn.f32 	%f360, %f210, 0f40C00000, %f359;
	mul.f32 	%f361, %f227, 0f40800000;
	sub.f32 	%f362, %f360, %f361;
	add.f32 	%f363, %f242, %f362;
	fma.rn.f32 	%f364, %f363, %f128, %f358;
	mul.f32 	%f365, %f129, %f364;
	sub.f32 	%f366, %f210, %f365;
	mul.f32 	%f367, %f242, %f242;
	sub.f32 	%f368, %f367, %f335;
	add.f32 	%f369, %f210, %f242;
	add.f32 	%f370, %f227, %f227;
	sub.f32 	%f371, %f369, %f370;
	mul.f32 	%f372, %f371, %f127;
	fma.rn.f32 	%f373, %f368, %f126, %f372;
	sub.f32 	%f374, %f106, %f346;
	fma.rn.f32 	%f375, %f227, 0f40C00000, %f374;
	mul.f32 	%f376, %f242, 0f40800000;
	sub.f32 	%f377, %f375, %f376;
	add.f32 	%f378, %f257, %f377;
	fma.rn.f32 	%f379, %f378, %f128, %f373;
	mul.f32 	%f380, %f129, %f379;
	sub.f32 	%f381, %f227, %f380;
	mul.f32 	%f382, %f257, %f257;
	sub.f32 	%f383, %f382, %f352;
	add.f32 	%f384, %f227, %f257;
	add.f32 	%f385, %f242, %f242;
	sub.f32 	%f386, %f384, %f385;
	mul.f32 	%f387, %f386, %f127;
	fma.rn.f32 	%f388, %f383, %f126, %f387;
	sub.f32 	%f389, %f210, %f361;
	fma.rn.f32 	%f390, %f242, 0f40C00000, %f389;
	mul.f32 	%f391, %f257, 0f40800000;
	sub.f32 	%f392, %f390, %f391;
	add.f32 	%f393, %f272, %f392;
	fma.rn.f32 	%f394, %f393, %f128, %f388;
	mul.f32 	%f395, %f129, %f394;
	sub.f32 	%f396, %f242, %f395;
	mul.f32 	%f397, %f272, %f272;
	sub.f32 	%f398, %f397, %f367;
	add.f32 	%f399, %f242, %f272;
	add.f32 	%f400, %f257, %f257;
	sub.f32 	%f401, %f399, %f400;
	mul.f32 	%f402, %f401, %f127;
	fma.rn.f32 	%f403, %f398, %f126, %f402;
	sub.f32 	%f404, %f227, %f376;
	fma.rn.f32 	%f405, %f257, 0f40C00000, %f404;
	mul.f32 	%f406, %f272, 0f40800000;
	sub.f32 	%f407, %f405, %f406;
	add.f32 	%f408, %f287, %f407;
	fma.rn.f32 	%f409, %f408, %f128, %f403;
	mul.f32 	%f410, %f129, %f409;
	sub.f32 	%f411, %f257, %f410;
	mul.f32 	%f412, %f287, %f287;
	sub.f32 	%f413, %f412, %f382;
	add.f32 	%f414, %f257, %f287;
	add.f32 	%f415, %f272, %f272;
	sub.f32 	%f416, %f414, %f415;
	mul.f32 	%f417, %f416, %f127;
	fma.rn.f32 	%f418, %f413, %f126, %f417;
	sub.f32 	%f419, %f242, %f391;
	fma.rn.f32 	%f420, %f272, 0f40C00000, %f419;
	mul.f32 	%f421, %f287, 0f40800000;
	sub.f32 	%f422, %f420, %f421;
	add.f32 	%f423, %f302, %f422;
	fma.rn.f32 	%f424, %f423, %f128, %f418;
	mul.f32 	%f425, %f129, %f424;
	sub.f32 	%f426, %f272, %f425;
	mul.f32 	%f427, %f302, %f302;
	sub.f32 	%f428, %f427, %f397;
	add.f32 	%f429, %f272, %f302;
	add.f32 	%f430, %f287, %f287;
	sub.f32 	%f431, %f429, %f430;
	mul.f32 	%f432, %f431, %f127;
	fma.rn.f32 	%f433, %f428, %f126, %f432;
	sub.f32 	%f434, %f257, %f406;
	fma.rn.f32 	%f435, %f287, 0f40C00000, %f434;
	mul.f32 	%f436, %f302, 0f40800000;
	sub.f32 	%f437, %f435, %f436;
	add.f32 	%f438, %f317, %f437;
	fma.rn.f32 	%f439, %f438, %f128, %f433;
	mul.f32 	%f440, %f129, %f439;
	sub.f32 	%f441, %f287, %f440;
	mul.f32 	%f442, %f317, %f317;
	sub.f32 	%f443, %f442, %f412;
	add.f32 	%f444, %f287, %f317;
	add.f32 	%f445, %f302, %f302;
	sub.f32 	%f446, %f444, %f445;
	mul.f32 	%f447, %f446, %f127;
	fma.rn.f32 	%f448, %f443, %f126, %f447;
	sub.f32 	%f449, %f272, %f421;
	fma.rn.f32 	%f450, %f302, 0f40C00000, %f449;
	mul.f32 	%f451, %f317, 0f40800000;
	sub.f32 	%f452, %f450, %f451;
	add.f32 	%f453, %f77, %f452;
	fma.rn.f32 	%f454, %f453, %f128, %f448;
	mul.f32 	%f455, %f129, %f454;
	sub.f32 	%f456, %f302, %f455;
	mul.f32 	%f457, %f77, %f77;
	sub.f32 	%f458, %f457, %f427;
	add.f32 	%f459, %f302, %f77;
	add.f32 	%f460, %f317, %f317;
	sub.f32 	%f461, %f459, %f460;
	mul.f32 	%f462, %f461, %f127;
	fma.rn.f32 	%f463, %f458, %f126, %f462;
	sub.f32 	%f464, %f287, %f436;
	fma.rn.f32 	%f465, %f317, 0f40C00000, %f464;
	mul.f32 	%f466, %f77, 0f40800000;
	sub.f32 	%f467, %f465, %f466;
	add.f32 	%f468, %f81, %f467;
	fma.rn.f32 	%f469, %f468, %f128, %f463;
	mul.f32 	%f470, %f129, %f469;
	sub.f32 	%f471, %f317, %f470;
	mul.f32 	%f472, %f81, %f81;
	sub.f32 	%f473, %f472, %f442;
	add.f32 	%f474, %f317, %f81;
	add.f32 	%f475, %f77, %f77;
	sub.f32 	%f476, %f474, %f475;
	mul.f32 	%f477, %f476, %f127;
	fma.rn.f32 	%f478, %f473, %f126, %f477;
	sub.f32 	%f479, %f302, %f451;
	fma.rn.f32 	%f480, %f77, 0f40C00000, %f479;
	mul.f32 	%f481, %f81, 0f40800000;
	sub.f32 	%f482, %f480, %f481;
	add.f32 	%f483, %f85, %f482;
	fma.rn.f32 	%f484, %f483, %f128, %f478;
	mul.f32 	%f485, %f129, %f484;
	sub.f32 	%f486, %f77, %f485;
	mul.f32 	%f487, %f85, %f85;
	sub.f32 	%f488, %f487, %f457;
	add.f32 	%f489, %f77, %f85;
	add.f32 	%f490, %f81, %f81;
	sub.f32 	%f491, %f489, %f490;
	mul.f32 	%f492, %f491, %f127;
	fma.rn.f32 	%f493, %f488, %f126, %f492;
	sub.f32 	%f494, %f317, %f466;
	fma.rn.f32 	%f495, %f81, 0f40C00000, %f494;
	mul.f32 	%f496, %f85, 0f40800000;
	sub.f32 	%f497, %f495, %f496;
	add.f32 	%f498, %f89, %f497;
	fma.rn.f32 	%f499, %f498, %f128, %f493;
	mul.f32 	%f500, %f129, %f499;
	sub.f32 	%f501, %f81, %f500;
	mul.f32 	%f502, %f108, %f108;
	mul.f32 	%f503, %f100, %f100;
	sub.f32 	%f504, %f502, %f503;
	add.f32 	%f505, %f100, %f108;
	add.f32 	%f506, %f104, %f104;
	sub.f32 	%f507, %f505, %f506;
	mul.f32 	%f508, %f507, %f127;
	fma.rn.f32 	%f509, %f504, %f126, %f508;
	mul.f32 	%f510, %f100, 0f40800000;
	sub.f32 	%f511, %f96, %f510;
	fma.rn.f32 	%f512, %f104, 0f40C00000, %f511;
	mul.f32 	%f513, %f108, 0f40800000;
	sub.f32 	%f514, %f512, %f513;
	add.f32 	%f515, %f334, %f514;
	fma.rn.f32 	%f516, %f515, %f128, %f509;
	mul.f32 	%f517, %f125, %f516;
	sub.f32 	%f518, %f94, %f517;
	mul.f32 	%f519, %f334, %f334;
	mul.f32 	%f520, %f104, %f104;
	sub.f32 	%f521, %f519, %f520;
	add.f32 	%f522, %f104, %f334;
	add.f32 	%f523, %f108, %f108;
	sub.f32 	%f524, %f522, %f523;
	mul.f32 	%f525, %f524, %f127;
	fma.rn.f32 	%f526, %f521, %f126, %f525;
	mul.f32 	%f527, %f104, 0f40800000;
	sub.f32 	%f528, %f100, %f527;
	fma.rn.f32 	%f529, %f108, 0f40C00000, %f528;
	mul.f32 	%f530, %f334, 0f40800000;
	sub.f32 	%f531, %f529, %f530;
	add.f32 	%f532, %f351, %f531;
	fma.rn.f32 	%f533, %f532, %f128, %f526;
	mul.f32 	%f534, %f125, %f533;
	sub.f32 	%f535, %f98, %f534;
	mul.f32 	%f536, %f351, %f351;
	sub.f32 	%f537, %f536, %f502;
	add.f32 	%f538, %f108, %f351;
	add.f32 	%f539, %f334, %f334;
	sub.f32 	%f540, %f538, %f539;
	mul.f32 	%f541, %f540, %f127;
	fma.rn.f32 	%f542, %f537, %f126, %f541;
	sub.f32 	%f543, %f104, %f513;
	fma.rn.f32 	%f544, %f334, 0f40C00000, %f543;
	mul.f32 	%f545, %f351, 0f40800000;
	sub.f32 	%f546, %f544, %f545;
	add.f32 	%f547, %f366, %f546;
	fma.rn.f32 	%f548, %f547, %f128, %f542;
	mul.f32 	%f549, %f125, %f548;
	sub.f32 	%f550, %f102, %f549;
	mul.f32 	%f551, %f366, %f366;
	sub.f32 	%f552, %f551, %f519;
	add.f32 	%f553, %f334, %f366;
	add.f32 	%f554, %f351, %f351;
	sub.f32 	%f555, %f553, %f554;
	mul.f32 	%f556, %f555, %f127;
	fma.rn.f32 	%f557, %f552, %f126, %f556;
	sub.f32 	%f558, %f108, %f530;
	fma.rn.f32 	%f559, %f351, 0f40C00000, %f558;
	mul.f32 	%f560, %f366, 0f40800000;
	sub.f32 	%f561, %f559, %f560;
	add.f32 	%f562, %f381, %f561;
	fma.rn.f32 	%f563, %f562, %f128, %f557;
	mul.f32 	%f564, %f125, %f563;
	sub.f32 	%f565, %f106, %f564;
	mul.f32 	%f566, %f381, %f381;
	sub.f32 	%f567, %f566, %f536;
	add.f32 	%f568, %f351, %f381;
	add.f32 	%f569, %f366, %f366;
	sub.f32 	%f570, %f568, %f569;
	mul.f32 	%f571, %f570, %f127;
	fma.rn.f32 	%f572, %f567, %f126, %f571;
	sub.f32 	%f573, %f334, %f545;
	fma.rn.f32 	%f574, %f366, 0f40C00000, %f573;
	mul.f32 	%f575, %f381, 0f40800000;
	sub.f32 	%f576, %f574, %f575;
	add.f32 	%f577, %f396, %f576;
	fma.rn.f32 	%f578, %f577, %f128, %f572;
	mul.f32 	%f579, %f125, %f578;
	sub.f32 	%f580, %f210, %f579;
	mul.f32 	%f581, %f396, %f396;
	sub.f32 	%f582, %f581, %f551;
	add.f32 	%f583, %f366, %f396;
	add.f32 	%f584, %f381, %f381;
	sub.f32 	%f585, %f583, %f584;
	mul.f32 	%f586, %f585, %f127;
	fma.rn.f32 	%f587, %f582, %f126, %f586;
	sub.f32 	%f588, %f351, %f560;
	fma.rn.f32 	%f589, %f381, 0f40C00000, %f588;
	mul.f32 	%f590, %f396, 0f40800000;
	sub.f32 	%f591, %f589, %f590;
	add.f32 	%f592, %f411, %f591;
	fma.rn.f32 	%f593, %f592, %f128, %f587;
	mul.f32 	%f594, %f125, %f593;
	sub.f32 	%f595, %f227, %f594;
	mul.f32 	%f596, %f411, %f411;
	sub.f32 	%f597, %f596, %f566;
	add.f32 	%f598, %f381, %f411;
	add.f32 	%f599, %f396, %f396;
	sub.f32 	%f600, %f598, %f599;
	mul.f32 	%f601, %f600, %f127;
	fma.rn.f32 	%f602, %f597, %f126, %f601;
	sub.f32 	%f603, %f366, %f575;
	fma.rn.f32 	%f604, %f396, 0f40C00000, %f603;
	mul.f32 	%f605, %f411, 0f40800000;
	sub.f32 	%f606, %f604, %f605;
	add.f32 	%f607, %f426, %f606;
	fma.rn.f32 	%f608, %f607, %f128, %f602;
	mul.f32 	%f609, %f125, %f608;
	sub.f32 	%f610, %f242, %f609;
	mul.f32 	%f611, %f426, %f426;
	sub.f32 	%f612, %f611, %f581;
	add.f32 	%f613, %f396, %f426;
	add.f32 	%f614, %f411, %f411;
	sub.f32 	%f615, %f613, %f614;
	mul.f32 	%f616, %f615, %f127;
	fma.rn.f32 	%f617, %f612, %f126, %f616;
	sub.f32 	%f618, %f381, %f590;
	fma.rn.f32 	%f619, %f411, 0f40C00000, %f618;
	mul.f32 	%f620, %f426, 0f40800000;
	sub.f32 	%f621, %f619, %f620;
	add.f32 	%f622, %f441, %f621;
	fma.rn.f32 	%f623, %f622, %f128, %f617;
	mul.f32 	%f624, %f125, %f623;
	sub.f32 	%f625, %f257, %f624;
	mul.f32 	%f626, %f441, %f441;
	sub.f32 	%f627, %f626, %f596;
	add.f32 	%f628, %f411, %f441;
	add.f32 	%f629, %f426, %f426;
	sub.f32 	%f630, %f628, %f629;
	mul.f32 	%f631, %f630, %f127;
	fma.rn.f32 	%f632, %f627, %f126, %f631;
	sub.f32 	%f633, %f396, %f605;
	fma.rn.f32 	%f634, %f426, 0f40C00000, %f633;
	mul.f32 	%f635, %f441, 0f40800000;
	sub.f32 	%f636, %f634, %f635;
	add.f32 	%f637, %f456, %f636;
	fma.rn.f32 	%f638, %f637, %f128, %f632;
	mul.f32 	%f639, %f125, %f638;
	sub.f32 	%f640, %f272, %f639;
	mul.f32 	%f641, %f456, %f456;
	sub.f32 	%f642, %f641, %f611;
	add.f32 	%f643, %f426, %f456;
	add.f32 	%f644, %f441, %f441;
	sub.f32 	%f645, %f643, %f644;
	mul.f32 	%f646, %f645, %f127;
	fma.rn.f32 	%f647, %f642, %f126, %f646;
	sub.f32 	%f648, %f411, %f620;
	fma.rn.f32 	%f649, %f441, 0f40C00000, %f648;
	mul.f32 	%f650, %f456, 0f40800000;
	sub.f32 	%f651, %f649, %f650;
	add.f32 	%f652, %f471, %f651;
	fma.rn.f32 	%f653, %f652, %f128, %f647;
	mul.f32 	%f654, %f125, %f653;
	sub.f32 	%f655, %f287, %f654;
	mul.f32 	%f656, %f471, %f471;
	sub.f32 	%f657, %f656, %f626;
	add.f32 	%f658, %f441, %f471;
	add.f32 	%f659, %f456, %f456;
	sub.f32 	%f660, %f658, %f659;
	mul.f32 	%f661, %f660, %f127;
	fma.rn.f32 	%f662, %f657, %f126, %f661;
	sub.f32 	%f663, %f426, %f635;
	fma.rn.f32 	%f664, %f456, 0f40C00000, %f663;
	mul.f32 	%f665, %f471, 0f40800000;
	sub.f32 	%f666, %f664, %f665;
	add.f32 	%f667, %f486, %f666;
	fma.rn.f32 	%f668, %f667, %f128, %f662;
	mul.f32 	%f669, %f125, %f668;
	sub.f32 	%f670, %f302, %f669;
	mul.f32 	%f671, %f486, %f486;
	sub.f32 	%f672, %f671, %f641;
	add.f32 	%f673, %f456, %f486;
	add.f32 	%f674, %f471, %f471;
	sub.f32 	%f675, %f673, %f674;
	mul.f32 	%f676, %f675, %f127;
	fma.rn.f32 	%f677, %f672, %f126, %f676;
	sub.f32 	%f678, %f441, %f650;
	fma.rn.f32 	%f679, %f471, 0f40C00000, %f678;
	mul.f32 	%f680, %f486, 0f40800000;
	sub.f32 	%f681, %f679, %f680;
	add.f32 	%f682, %f501, %f681;
	fma.rn.f32 	%f683, %f682, %f128, %f677;
	mul.f32 	%f684, %f125, %f683;
	sub.f32 	%f685, %f317, %f684;
	mul.f32 	%f686, %f501, %f501;
	sub.f32 	%f687, %f686, %f656;
	add.f32 	%f688, %f471, %f501;
	add.f32 	%f689, %f486, %f486;
	sub.f32 	%f690, %f688, %f689;
	mul.f32 	%f691, %f690, %f127;
	fma.rn.f32 	%f692, %f687, %f126, %f691;
	sub.f32 	%f693, %f456, %f665;
	fma.rn.f32 	%f694, %f486, 0f40C00000, %f693;
	mul.f32 	%f695, %f501, 0f40800000;
	sub.f32 	%f696, %f694, %f695;
	add.f32 	%f697, %f79, %f696;
	fma.rn.f32 	%f698, %f697, %f128, %f692;
	mul.f32 	%f699, %f125, %f698;
	sub.f32 	%f700, %f77, %f699;
	mul.f32 	%f701, %f79, %f79;
	sub.f32 	%f702, %f701, %f671;
	add.f32 	%f703, %f486, %f79;
	add.f32 	%f704, %f501, %f501;
	sub.f32 	%f705, %f703, %f704;
	mul.f32 	%f706, %f705, %f127;
	fma.rn.f32 	%f707, %f702, %f126, %f706;
	sub.f32 	%f708, %f471, %f680;
	fma.rn.f32 	%f709, %f501, 0f40C00000, %f708;
	mul.f32 	%f710, %f79, 0f40800000;
	sub.f32 	%f711, %f709, %f710;
	add.f32 	%f712, %f83, %f711;
	fma.rn.f32 	%f713, %f712, %f128, %f707;
	mul.f32 	%f714, %f125, %f713;
	sub.f32 	%f715, %f81, %f714;
	mul.f32 	%f716, %f83, %f83;
	sub.f32 	%f717, %f716, %f686;
	add.f32 	%f718, %f501, %f83;
	add.f32 	%f719, %f79, %f79;
	sub.f32 	%f720, %f718, %f719;
	mul.f32 	%f721, %f720, %f127;
	fma.rn.f32 	%f722, %f717, %f126, %f721;
	sub.f32 	%f723, %f486, %f695;
	fma.rn.f32 	%f724, %f79, 0f40C00000, %f723;
	mul.f32 	%f725, %f83, 0f40800000;
	sub.f32 	%f726, %f724, %f725;
	add.f32 	%f727, %f87, %f726;
	fma.rn.f32 	%f728, %f727, %f128, %f722;
	mul.f32 	%f729, %f125, %f728;
	sub.f32 	%f730, %f85, %f729;
	mul.f32 	%f731, %f87, %f87;
	sub.f32 	%f732, %f731, %f701;
	add.f32 	%f733, %f79, %f87;
	add.f32 	%f734, %f83, %f83;
	sub.f32 	%f735, %f733, %f734;
	mul.f32 	%f736, %f735, %f127;
	fma.rn.f32 	%f737, %f732, %f126, %f736;
	sub.f32 	%f738, %f501, %f710;
	fma.rn.f32 	%f739, %f83, 0f40C00000, %f738;
	mul.f32 	%f740, %f87, 0f40800000;
	sub.f32 	%f741, %f739, %f740;
	add.f32 	%f742, %f91, %f741;
	fma.rn.f32 	%f743, %f742, %f128, %f737;
	mul.f32 	%f744, %f125, %f743;
	sub.f32 	%f745, %f89, %f744;
	mul.f32 	%f746, %f90, %f90;
	mul.f32 	%f747, %f82, %f82;
	sub.f32 	%f748, %f746, %f747;
	add.f32 	%f749, %f82, %f90;
	add.f32 	%f750, %f86, %f86;
	sub.f32 	%f751, %f749, %f750;
	mul.f32 	%f752, %f751, %f127;
	fma.rn.f32 	%f753, %f748, %f126, %f752;
	mul.f32 	%f754, %f82, 0f40800000;
	sub.f32 	%f755, %f78, %f754;
	fma.rn.f32 	%f756, %f86, 0f40C00000, %f755;
	mul.f32 	%f757, %f90, 0f40800000;
	sub.f32 	%f758, %f756, %f757;
	add.f32 	%f759, %f518, %f758;
	fma.rn.f32 	%f760, %f759, %f128, %f753;
	mul.f32 	%f761, %f129, %f760;
	sub.f32 	%f762, %f86, %f761;
	mul.f32 	%f763, %f518, %f518;
	mul.f32 	%f764, %f86, %f86;
	sub.f32 	%f765, %f763, %f764;
	add.f32 	%f766, %f86, %f518;
	add.f32 	%f767, %f90, %f90;
	sub.f32 	%f768, %f766, %f767;
	mul.f32 	%f769, %f768, %f127;
	fma.rn.f32 	%f770, %f765, %f126, %f769;
	mul.f32 	%f771, %f86, 0f40800000;
	sub.f32 	%f772, %f82, %f771;
	fma.rn.f32 	%f773, %f90, 0f40C00000, %f772;
	mul.f32 	%f774, %f518, 0f40800000;
	sub.f32 	%f775, %f773, %f774;
	add.f32 	%f776, %f535, %f775;
	fma.rn.f32 	%f777, %f776, %f128, %f770;
	mul.f32 	%f778, %f129, %f777;
	sub.f32 	%f779, %f90, %f778;
	mul.f32 	%f780, %f535, %f535;
	sub.f32 	%f781, %f780, %f746;
	add.f32 	%f782, %f90, %f535;
	add.f32 	%f783, %f518, %f518;
	sub.f32 	%f784, %f782, %f783;
	mul.f32 	%f785, %f784, %f127;
	fma.rn.f32 	%f786, %f781, %f126, %f785;
	sub.f32 	%f787, %f86, %f757;
	fma.rn.f32 	%f788, %f518, 0f40C00000, %f787;
	mul.f32 	%f789, %f535, 0f40800000;
	sub.f32 	%f790, %f788, %f789;
	add.f32 	%f791, %f550, %f790;
	fma.rn.f32 	%f792, %f791, %f128, %f786;
	mul.f32 	%f793, %f129, %f792;
	sub.f32 	%f794, %f518, %f793;
	mul.f32 	%f795, %f550, %f550;
	sub.f32 	%f796, %f795, %f763;
	add.f32 	%f797, %f518, %f550;
	add.f32 	%f798, %f535, %f535;
	sub.f32 	%f799, %f797, %f798;
	mul.f32 	%f800, %f799, %f127;
	fma.rn.f32 	%f801, %f796, %f126, %f800;
	sub.f32 	%f802, %f90, %f774;
	fma.rn.f32 	%f803, %f535, 0f40C00000, %f802;
	mul.f32 	%f804, %f550, 0f40800000;
	sub.f32 	%f805, %f803, %f804;
	add.f32 	%f806, %f565, %f805;
	fma.rn.f32 	%f807, %f806, %f128, %f801;
	mul.f32 	%f808, %f129, %f807;
	sub.f32 	%f809, %f535, %f808;
	mul.f32 	%f810, %f565, %f565;
	sub.f32 	%f811, %f810, %f780;
	add.f32 	%f812, %f535, %f565;
	add.f32 	%f813, %f550, %f550;
	sub.f32 	%f814, %f812, %f813;
	mul.f32 	%f815, %f814, %f127;
	fma.rn.f32 	%f816, %f811, %f126, %f815;
	sub.f32 	%f817, %f518, %f789;
	fma.rn.f32 	%f818, %f550, 0f40C00000, %f817;
	mul.f32 	%f819, %f565, 0f40800000;
	sub.f32 	%f820, %f818, %f819;
	add.f32 	%f821, %f580, %f820;
	fma.rn.f32 	%f822, %f821, %f128, %f816;
	mul.f32 	%f823, %f129, %f822;
	sub.f32 	%f824, %f550, %f823;
	mul.f32 	%f825, %f580, %f580;
	sub.f32 	%f826, %f825, %f795;
	add.f32 	%f827, %f550, %f580;
	add.f32 	%f828, %f565, %f565;
	sub.f32 	%f829, %f827, %f828;
	mul.f32 	%f830, %f829, %f127;
	fma.rn.f32 	%f831, %f826, %f126, %f830;
	sub.f32 	%f832, %f535, %f804;
	fma.rn.f32 	%f833, %f565, 0f40C00000, %f832;
	mul.f32 	%f834, %f580, 0f40800000;
	sub.f32 	%f835, %f833, %f834;
	add.f32 	%f836, %f595, %f835;
	fma.rn.f32 	%f837, %f836, %f128, %f831;
	mul.f32 	%f838, %f129, %f837;
	sub.f32 	%f839, %f565, %f838;
	mul.f32 	%f840, %f595, %f595;
	sub.f32 	%f841, %f840, %f810;
	add.f32 	%f842, %f565, %f595;
	add.f32 	%f843, %f580, %f580;
	sub.f32 	%f844, %f842, %f843;
	mul.f32 	%f845, %f844, %f127;
	fma.rn.f32 	%f846, %f841, %f126, %f845;
	sub.f32 	%f847, %f550, %f819;
	fma.rn.f32 	%f848, %f580, 0f40C00000, %f847;
	mul.f32 	%f849, %f595, 0f40800000;
	sub.f32 	%f850, %f848, %f849;
	add.f32 	%f851, %f610, %f850;
	fma.rn.f32 	%f852, %f851, %f128, %f846;
	mul.f32 	%f853, %f129, %f852;
	sub.f32 	%f854, %f580, %f853;
	mul.f32 	%f855, %f610, %f610;
	sub.f32 	%f856, %f855, %f825;
	add.f32 	%f857, %f580, %f610;
	add.f32 	%f858, %f595, %f595;
	sub.f32 	%f859, %f857, %f858;
	mul.f32 	%f860, %f859, %f127;
	fma.rn.f32 	%f861, %f856, %f126, %f860;
	sub.f32 	%f862, %f565, %f834;
	fma.rn.f32 	%f863, %f595, 0f40C00000, %f862;
	mul.f32 	%f864, %f610, 0f40800000;
	sub.f32 	%f865, %f863, %f864;
	add.f32 	%f866, %f625, %f865;
	fma.rn.f32 	%f867, %f866, %f128, %f861;
	mul.f32 	%f868, %f129, %f867;
	sub.f32 	%f869, %f595, %f868;
	mul.f32 	%f870, %f625, %f625;
	sub.f32 	%f871, %f870, %f840;
	add.f32 	%f872, %f595, %f625;
	add.f32 	%f873, %f610, %f610;
	sub.f32 	%f874, %f872, %f873;
	mul.f32 	%f875, %f874, %f127;
	fma.rn.f32 	%f876, %f871, %f126, %f875;
	sub.f32 	%f877, %f580, %f849;
	fma.rn.f32 	%f878, %f610, 0f40C00000, %f877;
	mul.f32 	%f879, %f625, 0f40800000;
	sub.f32 	%f880, %f878, %f879;
	add.f32 	%f881, %f640, %f880;
	fma.rn.f32 	%f882, %f881, %f128, %f876;
	mul.f32 	%f883, %f129, %f882;
	sub.f32 	%f884, %f610, %f883;
	mul.f32 	%f885, %f640, %f640;
	sub.f32 	%f886, %f885, %f855;
	add.f32 	%f887, %f610, %f640;
	add.f32 	%f888, %f625, %f625;
	sub.f32 	%f889, %f887, %f888;
	mul.f32 	%f890, %f889, %f127;
	fma.rn.f32 	%f891, %f886, %f126, %f890;
	sub.f32 	%f892, %f595, %f864;
	fma.rn.f32 	%f893, %f625, 0f40C00000, %f892;
	mul.f32 	%f894, %f640, 0f40800000;
	sub.f32 	%f895, %f893, %f894;
	add.f32 	%f896, %f655, %f895;
	fma.rn.f32 	%f897, %f896, %f128, %f891;
	mul.f32 	%f898, %f129, %f897;
	sub.f32 	%f899, %f625, %f898;
	mul.f32 	%f900, %f655, %f655;
	sub.f32 	%f901, %f900, %f870;
	add.f32 	%f902, %f625, %f655;
	add.f32 	%f903, %f640, %f640;
	sub.f32 	%f904, %f902, %f903;
	mul.f32 	%f905, %f904, %f127;
	fma.rn.f32 	%f906, %f901, %f126, %f905;
	sub.f32 	%f907, %f610, %f879;
	fma.rn.f32 	%f908, %f640, 0f40C00000, %f907;
	mul.f32 	%f909, %f655, 0f40800000;
	sub.f32 	%f910, %f908, %f909;
	add.f32 	%f911, %f670, %f910;
	fma.rn.f32 	%f912, %f911, %f128, %f906;
	mul.f32 	%f913, %f129, %f912;
	sub.f32 	%f914, %f640, %f913;
	mul.f32 	%f915, %f670, %f670;
	sub.f32 	%f916, %f915, %f885;
	add.f32 	%f917, %f640, %f670;
	add.f32 	%f918, %f655, %f655;
	sub.f32 	%f919, %f917, %f918;
	mul.f32 	%f920, %f919, %f127;
	fma.rn.f32 	%f921, %f916, %f126, %f920;
	sub.f32 	%f922, %f625, %f894;
	fma.rn.f32 	%f923, %f655, 0f40C00000, %f922;
	mul.f32 	%f924, %f670, 0f40800000;
	sub.f32 	%f925, %f923, %f924;
	add.f32 	%f926, %f685, %f925;
	fma.rn.f32 	%f927, %f926, %f128, %f921;
	mul.f32 	%f928, %f129, %f927;
	sub.f32 	%f929, %f655, %f928;
	mul.f32 	%f930, %f685, %f685;
	sub.f32 	%f931, %f930, %f900;
	add.f32 	%f932, %f655, %f685;
	add.f32 	%f933, %f670, %f670;
	sub.f32 	%f934, %f932, %f933;
	mul.f32 	%f935, %f934, %f127;
	fma.rn.f32 	%f936, %f931, %f126, %f935;
	sub.f32 	%f937, %f640, %f909;
	fma.rn.f32 	%f938, %f670, 0f40C00000, %f937;
	mul.f32 	%f939, %f685, 0f40800000;
	sub.f32 	%f940, %f938, %f939;
	add.f32 	%f941, %f700, %f940;
	fma.rn.f32 	%f942, %f941, %f128, %f936;
	mul.f32 	%f943, %f129, %f942;
	sub.f32 	%f944, %f670, %f943;
	mul.f32 	%f945, %f700, %f700;
	sub.f32 	%f946, %f945, %f915;
	add.f32 	%f947, %f670, %f700;
	add.f32 	%f948, %f685, %f685;
	sub.f32 	%f949, %f947, %f948;
	mul.f32 	%f950, %f949, %f127;
	fma.rn.f32 	%f951, %f946, %f126, %f950;
	sub.f32 	%f952, %f655, %f924;
	fma.rn.f32 	%f953, %f685, 0f40C00000, %f952;
	mul.f32 	%f954, %f700, 0f40800000;
	sub.f32 	%f955, %f953, %f954;
	add.f32 	%f956, %f715, %f955;
	fma.rn.f32 	%f957, %f956, %f128, %f951;
	mul.f32 	%f958, %f129, %f957;
	sub.f32 	%f959, %f685, %f958;
	mul.f32 	%f960, %f715, %f715;
	sub.f32 	%f961, %f960, %f930;
	add.f32 	%f962, %f685, %f715;
	add.f32 	%f963, %f700, %f700;
	sub.f32 	%f964, %f962, %f963;
	mul.f32 	%f965, %f964, %f127;
	fma.rn.f32 	%f966, %f961, %f126, %f965;
	sub.f32 	%f967, %f670, %f939;
	fma.rn.f32 	%f968, %f700, 0f40C00000, %f967;
	mul.f32 	%f969, %f715, 0f40800000;
	sub.f32 	%f970, %f968, %f969;
	add.f32 	%f971, %f730, %f970;
	fma.rn.f32 	%f972, %f971, %f128, %f966;
	mul.f32 	%f973, %f129, %f972;
	sub.f32 	%f974, %f700, %f973;
	mul.f32 	%f975, %f730, %f730;
	sub.f32 	%f976, %f975, %f945;
	add.f32 	%f977, %f700, %f730;
	add.f32 	%f978, %f715, %f715;
	sub.f32 	%f979, %f977, %f978;
	mul.f32 	%f980, %f979, %f127;
	fma.rn.f32 	%f981, %f976, %f126, %f980;
	sub.f32 	%f982, %f685, %f954;
	fma.rn.f32 	%f983, %f715, 0f40C00000, %f982;
	mul.f32 	%f984, %f730, 0f40800000;
	sub.f32 	%f985, %f983, %f984;
	add.f32 	%f986, %f745, %f985;
	fma.rn.f32 	%f987, %f986, %f128, %f981;
	mul.f32 	%f988, %f129, %f987;
	sub.f32 	%f989, %f715, %f988;
	mul.f32 	%f990, %f745, %f745;
	sub.f32 	%f991, %f990, %f960;
	add.f32 	%f992, %f715, %f745;
	add.f32 	%f993, %f730, %f730;
	sub.f32 	%f994, %f992, %f993;
	mul.f32 	%f995, %f994, %f127;
	fma.rn.f32 	%f996, %f991, %f126, %f995;
	sub.f32 	%f997, %f700, %f969;
	fma.rn.f32 	%f998, %f730, 0f40C00000, %f997;
	mul.f32 	%f999, %f745, 0f40800000;
	sub.f32 	%f1000, %f998, %f999;
	add.f32 	%f1001, %f93, %f1000;
	fma.rn.f32 	%f1002, %f1001, %f128, %f996;
	mul.f32 	%f1003, %f129, %f1002;
	sub.f32 	%f1004, %f730, %f1003;
	mul.f32 	%f1005, %f93, %f93;
	sub.f32 	%f1006, %f1005, %f975;
	add.f32 	%f1007, %f730, %f93;
	add.f32 	%f1008, %f745, %f745;
	sub.f32 	%f1009, %f1007, %f1008;
	mul.f32 	%f1010, %f1009, %f127;
	fma.rn.f32 	%f1011, %f1006, %f126, %f1010;
	sub.f32 	%f1012, %f715, %f984;
	fma.rn.f32 	%f1013, %f745, 0f40C00000, %f1012;
	mul.f32 	%f1014, %f93, 0f40800000;
	sub.f32 	%f1015, %f1013, %f1014;
	add.f32 	%f1016, %f97, %f1015;
	fma.rn.f32 	%f1017, %f1016, %f128, %f1011;
	mul.f32 	%f1018, %f129, %f1017;
	sub.f32 	%f1019, %f745, %f1018;
	mul.f32 	%f1020, %f97, %f97;
	sub.f32 	%f1021, %f1020, %f990;
	add.f32 	%f1022, %f745, %f97;
	add.f32 	%f1023, %f93, %f93;
	sub.f32 	%f1024, %f1022, %f1023;
	mul.f32 	%f1025, %f1024, %f127;
	fma.rn.f32 	%f1026, %f1021, %f126, %f1025;
	sub.f32 	%f1027, %f730, %f999;
	fma.rn.f32 	%f1028, %f93, 0f40C00000, %f1027;
	mul.f32 	%f1029, %f97, 0f40800000;
	sub.f32 	%f1030, %f1028, %f1029;
	add.f32 	%f1031, %f101, %f1030;
	fma.rn.f32 	%f1032, %f1031, %f128, %f1026;
	mul.f32 	%f1033, %f129, %f1032;
	sub.f32 	%f1034, %f93, %f1033;
	mul.f32 	%f1035, %f101, %f101;
	sub.f32 	%f1036, %f1035, %f1005;
	add.f32 	%f1037, %f93, %f101;
	add.f32 	%f1038, %f97, %f97;
	sub.f32 	%f1039, %f1037, %f1038;
	mul.f32 	%f1040, %f1039, %f127;
	fma.rn.f32 	%f1041, %f1036, %f126, %f1040;
	sub.f32 	%f1042, %f745, %f1014;
	fma.rn.f32 	%f1043, %f97, 0f40C00000, %f1042;
	mul.f32 	%f1044, %f101, 0f40800000;
	sub.f32 	%f1045, %f1043, %f1044;
	add.f32 	%f1046, %f105, %f1045;
	fma.rn.f32 	%f1047, %f1046, %f128, %f1041;
	mul.f32 	%f1048, %f129, %f1047;
	sub.f32 	%f1049, %f97, %f1048;
	mul.f32 	%f1050, %f92, %f92;
	mul.f32 	%f1051, %f84, %f84;
	sub.f32 	%f1052, %f1050, %f1051;
	add.f32 	%f1053, %f84, %f92;
	add.f32 	%f1054, %f88, %f88;
	sub.f32 	%f1055, %f1053, %f1054;
	mul.f32 	%f1056, %f1055, %f127;
	fma.rn.f32 	%f1057, %f1052, %f126, %f1056;
	mul.f32 	%f1058, %f84, 0f40800000;
	sub.f32 	%f1059, %f80, %f1058;
	fma.rn.f32 	%f1060, %f88, 0f40C00000, %f1059;
	mul.f32 	%f1061, %f92, 0f40800000;
	sub.f32 	%f1062, %f1060, %f1061;
	add.f32 	%f1063, %f762, %f1062;
	fma.rn.f32 	%f1064, %f1063, %f128, %f1057;
	mul.f32 	%f1065, %f125, %f1064;
	sub.f32 	%f1066, %f78, %f1065;
	mul.f32 	%f1067, %f762, %f762;
	mul.f32 	%f1068, %f88, %f88;
	sub.f32 	%f1069, %f1067, %f1068;
	add.f32 	%f1070, %f88, %f762;
	add.f32 	%f1071, %f92, %f92;
	sub.f32 	%f1072, %f1070, %f1071;
	mul.f32 	%f1073, %f1072, %f127;
	fma.rn.f32 	%f1074, %f1069, %f126, %f1073;
	mul.f32 	%f1075, %f88, 0f40800000;
	sub.f32 	%f1076, %f84, %f1075;
	fma.rn.f32 	%f1077, %f92, 0f40C00000, %f1076;
	mul.f32 	%f1078, %f762, 0f40800000;
	sub.f32 	%f1079, %f1077, %f1078;
	add.f32 	%f1080, %f779, %f1079;
	fma.rn.f32 	%f1081, %f1080, %f128, %f1074;
	mul.f32 	%f1082, %f125, %f1081;
	sub.f32 	%f1083, %f82, %f1082;
	mul.f32 	%f1084, %f779, %f779;
	sub.f32 	%f1085, %f1084, %f1050;
	add.f32 	%f1086, %f92, %f779;
	add.f32 	%f1087, %f762, %f762;
	sub.f32 	%f1088, %f1086, %f1087;
	mul.f32 	%f1089, %f1088, %f127;
	fma.rn.f32 	%f1090, %f1085, %f126, %f1089;
	sub.f32 	%f1091, %f88, %f1061;
	fma.rn.f32 	%f1092, %f762, 0f40C00000, %f1091;
	mul.f32 	%f1093, %f779, 0f40800000;
	sub.f32 	%f1094, %f1092, %f1093;
	add.f32 	%f1095, %f794, %f1094;
	fma.rn.f32 	%f1096, %f1095, %f128, %f1090;
	mul.f32 	%f1097, %f125, %f1096;
	sub.f32 	%f1098, %f86, %f1097;
	mul.f32 	%f1099, %f794, %f794;
	sub.f32 	%f1100, %f1099, %f1067;
	add.f32 	%f1101, %f762, %f794;
	add.f32 	%f1102, %f779, %f779;
	sub.f32 	%f1103, %f1101, %f1102;
	mul.f32 	%f1104, %f1103, %f127;
	fma.rn.f32 	%f1105, %f1100, %f126, %f1104;
	sub.f32 	%f1106, %f92, %f1078;
	fma.rn.f32 	%f1107, %f779, 0f40C00000, %f1106;
	mul.f32 	%f1108, %f794, 0f40800000;
	sub.f32 	%f1109, %f1107, %f1108;
	add.f32 	%f1110, %f809, %f1109;
	fma.rn.f32 	%f1111, %f1110, %f128, %f1105;
	mul.f32 	%f1112, %f125, %f1111;
	sub.f32 	%f1113, %f90, %f1112;
	mul.f32 	%f1114, %f809, %f809;
	sub.f32 	%f1115, %f1114, %f1084;
	add.f32 	%f1116, %f779, %f809;
	add.f32 	%f1117, %f794, %f794;
	sub.f32 	%f1118, %f1116, %f1117;
	mul.f32 	%f1119, %f1118, %f127;
	fma.rn.f32 	%f1120, %f1115, %f126, %f1119;
	sub.f32 	%f1121, %f762, %f1093;
	fma.rn.f32 	%f1122, %f794, 0f40C00000, %f1121;
	mul.f32 	%f1123, %f809, 0f40800000;
	sub.f32 	%f1124, %f1122, %f1123;
	add.f32 	%f1125, %f824, %f1124;
	fma.rn.f32 	%f1126, %f1125, %f128, %f1120;
	mul.f32 	%f1127, %f125, %f1126;
	sub.f32 	%f1128, %f518, %f1127;
	mul.f32 	%f1129, %f824, %f824;
	sub.f32 	%f1130, %f1129, %f1099;
	add.f32 	%f1131, %f794, %f824;
	add.f32 	%f1132, %f809, %f809;
	sub.f32 	%f1133, %f1131, %f1132;
	mul.f32 	%f1134, %f1133, %f127;
	fma.rn.f32 	%f1135, %f1130, %f126, %f1134;
	sub.f32 	%f1136, %f779, %f1108;
	fma.rn.f32 	%f1137, %f809, 0f40C00000, %f1136;
	mul.f32 	%f1138, %f824, 0f40800000;
	sub.f32 	%f1139, %f1137, %f1138;
	add.f32 	%f1140, %f839, %f1139;
	fma.rn.f32 	%f1141, %f1140, %f128, %f1135;
	mul.f32 	%f1142, %f125, %f1141;
	sub.f32 	%f1143, %f535, %f1142;
	mul.f32 	%f1144, %f839, %f839;
	sub.f32 	%f1145, %f1144, %f1114;
	add.f32 	%f1146, %f809, %f839;
	add.f32 	%f1147, %f824, %f824;
	sub.f32 	%f1148, %f1146, %f1147;
	mul.f32 	%f1149, %f1148, %f127;
	fma.rn.f32 	%f1150, %f1145, %f126, %f1149;
	sub.f32 	%f1151, %f794, %f1123;
	fma.rn.f32 	%f1152, %f824, 0f40C00000, %f1151;
	mul.f32 	%f1153, %f839, 0f40800000;
	sub.f32 	%f1154, %f1152, %f1153;
	add.f32 	%f1155, %f854, %f1154;
	fma.rn.f32 	%f1156, %f1155, %f128, %f1150;
	mul.f32 	%f1157, %f125, %f1156;
	sub.f32 	%f1158, %f550, %f1157;
	mul.f32 	%f1159, %f854, %f854;
	sub.f32 	%f1160, %f1159, %f1129;
	add.f32 	%f1161, %f824, %f854;
	add.f32 	%f1162, %f839, %f839;
	sub.f32 	%f1163, %f1161, %f1162;
	mul.f32 	%f1164, %f1163, %f127;
	fma.rn.f32 	%f1165, %f1160, %f126, %f1164;
	sub.f32 	%f1166, %f809, %f1138;
	fma.rn.f32 	%f1167, %f839, 0f40C00000, %f1166;
	mul.f32 	%f1168, %f854, 0f40800000;
	sub.f32 	%f1169, %f1167, %f1168;
	add.f32 	%f1170, %f869, %f1169;
	fma.rn.f32 	%f1171, %f1170, %f128, %f1165;
	mul.f32 	%f1172, %f125, %f1171;
	sub.f32 	%f1173, %f565, %f1172;
	mul.f32 	%f1174, %f869, %f869;
	sub.f32 	%f1175, %f1174, %f1144;
	add.f32 	%f1176, %f839, %f869;
	add.f32 	%f1177, %f854, %f854;
	sub.f32 	%f1178, %f1176, %f1177;
	mul.f32 	%f1179, %f1178, %f127;
	fma.rn.f32 	%f1180, %f1175, %f126, %f1179;
	sub.f32 	%f1181, %f824, %f1153;
	fma.rn.f32 	%f1182, %f854, 0f40C00000, %f1181;
	mul.f32 	%f1183, %f869, 0f40800000;
	sub.f32 	%f1184, %f1182, %f1183;
	add.f32 	%f1185, %f884, %f1184;
	fma.rn.f32 	%f1186, %f1185, %f128, %f1180;
	mul.f32 	%f1187, %f125, %f1186;
	sub.f32 	%f1188, %f580, %f1187;
	mul.f32 	%f1189, %f884, %f884;
	sub.f32 	%f1190, %f1189, %f1159;
	add.f32 	%f1191, %f854, %f884;
	add.f32 	%f1192, %f869, %f869;
	sub.f32 	%f1193, %f1191, %f1192;
	mul.f32 	%f1194, %f1193, %f127;
	fma.rn.f32 	%f1195, %f1190, %f126, %f1194;
	sub.f32 	%f1196, %f839, %f1168;
	fma.rn.f32 	%f1197, %f869, 0f40C00000, %f1196;
	mul.f32 	%f1198, %f884, 0f40800000;
	sub.f32 	%f1199, %f1197, %f1198;
	add.f32 	%f1200, %f899, %f1199;
	fma.rn.f32 	%f1201, %f1200, %f128, %f1195;
	mul.f32 	%f1202, %f125, %f1201;
	sub.f32 	%f1203, %f595, %f1202;
	mul.f32 	%f1204, %f899, %f899;
	sub.f32 	%f1205, %f1204, %f1174;
	add.f32 	%f1206, %f869, %f899;
	add.f32 	%f1207, %f884, %f884;
	sub.f32 	%f1208, %f1206, %f1207;
	mul.f32 	%f1209, %f1208, %f127;
	fma.rn.f32 	%f1210, %f1205, %f126, %f1209;
	sub.f32 	%f1211, %f854, %f1183;
	fma.rn.f32 	%f1212, %f884, 0f40C00000, %f1211;
	mul.f32 	%f1213, %f899, 0f40800000;
	sub.f32 	%f1214, %f1212, %f1213;
	add.f32 	%f1215, %f914, %f1214;
	fma.rn.f32 	%f1216, %f1215, %f128, %f1210;
	mul.f32 	%f1217, %f125, %f1216;
	sub.f32 	%f1218, %f610, %f1217;
	mul.f32 	%f1219, %f914, %f914;
	sub.f32 	%f1220, %f1219, %f1189;
	add.f32 	%f1221, %f884, %f914;
	add.f32 	%f1222, %f899, %f899;
	sub.f32 	%f1223, %f1221, %f1222;
	mul.f32 	%f1224, %f1223, %f127;
	fma.rn.f32 	%f1225, %f1220, %f126, %f1224;
	sub.f32 	%f1226, %f869, %f1198;
	fma.rn.f32 	%f1227, %f899, 0f40C00000, %f1226;
	mul.f32 	%f1228, %f914, 0f40800000;
	sub.f32 	%f1229, %f1227, %f1228;
	add.f32 	%f1230, %f929, %f1229;
	fma.rn.f32 	%f1231, %f1230, %f128, %f1225;
	mul.f32 	%f1232, %f125, %f1231;
	sub.f32 	%f1233, %f625, %f1232;
	mul.f32 	%f1234, %f929, %f929;
	sub.f32 	%f1235, %f1234, %f1204;
	add.f32 	%f1236, %f899, %f929;
	add.f32 	%f1237, %f914, %f914;
	sub.f32 	%f1238, %f1236, %f1237;
	mul.f32 	%f1239, %f1238, %f127;
	fma.rn.f32 	%f1240, %f1235, %f126, %f1239;
	sub.f32 	%f1241, %f884, %f1213;
	fma.rn.f32 	%f1242, %f914, 0f40C00000, %f1241;
	mul.f32 	%f1243, %f929, 0f40800000;
	sub.f32 	%f1244, %f1242, %f1243;
	add.f32 	%f1245, %f944, %f1244;
	fma.rn.f32 	%f1246, %f1245, %f128, %f1240;
	mul.f32 	%f1247, %f125, %f1246;
	sub.f32 	%f1248, %f640, %f1247;
	mul.f32 	%f1249, %f944, %f944;
	sub.f32 	%f1250, %f1249, %f1219;
	add.f32 	%f1251, %f914, %f944;
	add.f32 	%f1252, %f929, %f929;
	sub.f32 	%f1253, %f1251, %f1252;
	mul.f32 	%f1254, %f1253, %f127;
	fma.rn.f32 	%f1255, %f1250, %f126, %f1254;
	sub.f32 	%f1256, %f899, %f1228;
	fma.rn.f32 	%f1257, %f929, 0f40C00000, %f1256;
	mul.f32 	%f1258, %f944, 0f40800000;
	sub.f32 	%f1259, %f1257, %f1258;
	add.f32 	%f1260, %f959, %f1259;
	fma.rn.f32 	%f1261, %f1260, %f128, %f1255;
	mul.f32 	%f1262, %f125, %f1261;
	sub.f32 	%f1263, %f655, %f1262;
	mul.f32 	%f1264, %f959, %f959;
	sub.f32 	%f1265, %f1264, %f1234;
	add.f32 	%f1266, %f929, %f959;
	add.f32 	%f1267, %f944, %f944;
	sub.f32 	%f1268, %f1266, %f1267;
	mul.f32 	%f1269, %f1268, %f127;
	fma.rn.f32 	%f1270, %f1265, %f126, %f1269;
	sub.f32 	%f1271, %f914, %f1243;
	fma.rn.f32 	%f1272, %f944, 0f40C00000, %f1271;
	mul.f32 	%f1273, %f959, 0f40800000;
	sub.f32 	%f1274, %f1272, %f1273;
	add.f32 	%f1275, %f974, %f1274;
	fma.rn.f32 	%f1276, %f1275, %f128, %f1270;
	mul.f32 	%f1277, %f125, %f1276;
	sub.f32 	%f1278, %f670, %f1277;
	mul.f32 	%f1279, %f974, %f974;
	sub.f32 	%f1280, %f1279, %f1249;
	add.f32 	%f1281, %f944, %f974;
	add.f32 	%f1282, %f959, %f959;
	sub.f32 	%f1283, %f1281, %f1282;
	mul.f32 	%f1284, %f1283, %f127;
	fma.rn.f32 	%f1285, %f1280, %f126, %f1284;
	sub.f32 	%f1286, %f929, %f1258;
	fma.rn.f32 	%f1287, %f959, 0f40C00000, %f1286;
	mul.f32 	%f1288, %f974, 0f40800000;
	sub.f32 	%f1289, %f1287, %f1288;
	add.f32 	%f1290, %f989, %f1289;
	fma.rn.f32 	%f1291, %f1290, %f128, %f1285;
	mul.f32 	%f1292, %f125, %f1291;
	sub.f32 	%f1293, %f685, %f1292;
	mul.f32 	%f1294, %f989, %f989;
	sub.f32 	%f1295, %f1294, %f1264;
	add.f32 	%f1296, %f959, %f989;
	add.f32 	%f1297, %f974, %f974;
	sub.f32 	%f1298, %f1296, %f1297;
	mul.f32 	%f1299, %f1298, %f127;
	fma.rn.f32 	%f1300, %f1295, %f126, %f1299;
	sub.f32 	%f1301, %f944, %f1273;
	fma.rn.f32 	%f1302, %f974, 0f40C00000, %f1301;
	mul.f32 	%f1303, %f989, 0f40800000;
	sub.f32 	%f1304, %f1302, %f1303;
	add.f32 	%f1305, %f1004, %f1304;
	fma.rn.f32 	%f1306, %f1305, %f128, %f1300;
	mul.f32 	%f1307, %f125, %f1306;
	sub.f32 	%f1308, %f700, %f1307;
	mul.f32 	%f1309, %f1004, %f1004;
	sub.f32 	%f1310, %f1309, %f1279;
	add.f32 	%f1311, %f974, %f1004;
	add.f32 	%f1312, %f989, %f989;
	sub.f32 	%f1313, %f1311, %f1312;
	mul.f32 	%f1314, %f1313, %f127;
	fma.rn.f32 	%f1315, %f1310, %f126, %f1314;
	sub.f32 	%f1316, %f959, %f1288;
	fma.rn.f32 	%f1317, %f989, 0f40C00000, %f1316;
	mul.f32 	%f1318, %f1004, 0f40800000;
	sub.f32 	%f1319, %f1317, %f1318;
	add.f32 	%f1320, %f1019, %f1319;
	fma.rn.f32 	%f1321, %f1320, %f128, %f1315;
	mul.f32 	%f1322, %f125, %f1321;
	sub.f32 	%f1323, %f715, %f1322;
	mul.f32 	%f1324, %f1019, %f1019;
	sub.f32 	%f1325, %f1324, %f1294;
	add.f32 	%f1326, %f989, %f1019;
	add.f32 	%f1327, %f1004, %f1004;
	sub.f32 	%f1328, %f1326, %f1327;
	mul.f32 	%f1329, %f1328, %f127;
	fma.rn.f32 	%f1330, %f1325, %f126, %f1329;
	sub.f32 	%f1331, %f974, %f1303;
	fma.rn.f32 	%f1332, %f1004, 0f40C00000, %f1331;
	mul.f32 	%f1333, %f1019, 0f40800000;
	sub.f32 	%f1334, %f1332, %f1333;
	add.f32 	%f1335, %f1034, %f1334;
	fma.rn.f32 	%f1336, %f1335, %f128, %f1330;
	mul.f32 	%f1337, %f125, %f1336;
	sub.f32 	%f1338, %f730, %f1337;
	mul.f32 	%f1339, %f1034, %f1034;
	sub.f32 	%f1340, %f1339, %f1309;
	add.f32 	%f1341, %f1004, %f1034;
	add.f32 	%f1342, %f1019, %f1019;
	sub.f32 	%f1343, %f1341, %f1342;
	mul.f32 	%f1344, %f1343, %f127;
	fma.rn.f32 	%f1345, %f1340, %f126, %f1344;
	sub.f32 	%f1346, %f989, %f1318;
	fma.rn.f32 	%f1347, %f1019, 0f40C00000, %f1346;
	mul.f32 	%f1348, %f1034, 0f40800000;
	sub.f32 	%f1349, %f1347, %f1348;
	add.f32 	%f1350, %f1049, %f1349;
	fma.rn.f32 	%f1351, %f1350, %f128, %f1345;
	mul.f32 	%f1352, %f125, %f1351;
	sub.f32 	%f1353, %f745, %f1352;
	mul.f32 	%f1354, %f1049, %f1049;
	sub.f32 	%f1355, %f1354, %f1324;
	add.f32 	%f1356, %f1019, %f1049;
	add.f32 	%f1357, %f1034, %f1034;
	sub.f32 	%f1358, %f1356, %f1357;
	mul.f32 	%f1359, %f1358, %f127;
	fma.rn.f32 	%f1360, %f1355, %f126, %f1359;
	sub.f32 	%f1361, %f1004, %f1333;
	fma.rn.f32 	%f1362, %f1034, 0f40C00000, %f1361;
	mul.f32 	%f1363, %f1049, 0f40800000;
	sub.f32 	%f1364, %f1362, %f1363;
	add.f32 	%f1365, %f95, %f1364;
	fma.rn.f32 	%f1366, %f1365, %f128, %f1360;
	mul.f32 	%f1367, %f125, %f1366;
	sub.f32 	%f1368, %f93, %f1367;
	mul.f32 	%f1369, %f95, %f95;
	sub.f32 	%f1370, %f1369, %f1339;
	add.f32 	%f1371, %f1034, %f95;
	add.f32 	%f1372, %f1049, %f1049;
	sub.f32 	%f1373, %f1371, %f1372;
	mul.f32 	%f1374, %f1373, %f127;
	fma.rn.f32 	%f1375, %f1370, %f126, %f1374;
	sub.f32 	%f1376, %f1019, %f1348;
	fma.rn.f32 	%f1377, %f1049, 0f40C00000, %f1376;
	mul.f32 	%f1378, %f95, 0f40800000;
	sub.f32 	%f1379, %f1377, %f1378;
	add.f32 	%f1380, %f99, %f1379;
	fma.rn.f32 	%f1381, %f1380, %f128, %f1375;
	mul.f32 	%f1382, %f125, %f1381;
	sub.f32 	%f1383, %f97, %f1382;
	mul.f32 	%f1384, %f99, %f99;
	sub.f32 	%f1385, %f1384, %f1354;
	add.f32 	%f1386, %f1049, %f99;
	add.f32 	%f1387, %f95, %f95;
	sub.f32 	%f1388, %f1386, %f1387;
	mul.f32 	%f1389, %f1388, %f127;
	fma.rn.f32 	%f1390, %f1385, %f126, %f1389;
	sub.f32 	%f1391, %f1034, %f1363;
	fma.rn.f32 	%f1392, %f95, 0f40C00000, %f1391;
	mul.f32 	%f1393, %f99, 0f40800000;
	sub.f32 	%f1394, %f1392, %f1393;
	add.f32 	%f1395, %f103, %f1394;
	fma.rn.f32 	%f1396, %f1395, %f128, %f1390;
	mul.f32 	%f1397, %f125, %f1396;
	sub.f32 	%f1398, %f101, %f1397;
	mul.f32 	%f1399, %f103, %f103;
	sub.f32 	%f1400, %f1399, %f1369;
	add.f32 	%f1401, %f95, %f103;
	add.f32 	%f1402, %f99, %f99;
	sub.f32 	%f1403, %f1401, %f1402;
	mul.f32 	%f1404, %f1403, %f127;
	fma.rn.f32 	%f1405, %f1400, %f126, %f1404;
	sub.f32 	%f1406, %f1049, %f1378;
	fma.rn.f32 	%f1407, %f99, 0f40C00000, %f1406;
	mul.f32 	%f1408, %f103, 0f40800000;
	sub.f32 	%f1409, %f1407, %f1408;
	add.f32 	%f1410, %f107, %f1409;
	fma.rn.f32 	%f1411, %f1410, %f128, %f1405;
	mul.f32 	%f1412, %f125, %f1411;
	sub.f32 	%f1413, %f105, %f1412;
	mul.f32 	%f1414, %f74, %f74;
	mul.f32 	%f1415, %f66, %f66;
	sub.f32 	%f1416, %f1414, %f1415;
	add.f32 	%f1417, %f66, %f74;
	add.f32 	%f1418, %f70, %f70;
	sub.f32 	%f1419, %f1417, %f1418;
	mul.f32 	%f1420, %f1419, %f127;
	fma.rn.f32 	%f1421, %f1416, %f126, %f1420;
	mul.f32 	%f1422, %f66, 0f40800000;
	sub.f32 	%f1423, %f62, %f1422;
	fma.rn.f32 	%f1424, %f70, 0f40C00000, %f1423;
	mul.f32 	%f1425, %f74, 0f40800000;
	sub.f32 	%f1426, %f1424, %f1425;
	add.f32 	%f1427, %f1066, %f1426;
	fma.rn.f32 	%f1428, %f1427, %f128, %f1421;
	mul.f32 	%f1429, %f129, %f1428;
	sub.f32 	%f1430, %f70, %f1429;
	mul.f32 	%f1431, %f1066, %f1066;
	mul.f32 	%f1432, %f70, %f70;
	sub.f32 	%f1433, %f1431, %f1432;
	add.f32 	%f1434, %f70, %f1066;
	add.f32 	%f1435, %f74, %f74;
	sub.f32 	%f1436, %f1434, %f1435;
	mul.f32 	%f1437, %f1436, %f127;
	fma.rn.f32 	%f1438, %f1433, %f126, %f1437;
	mul.f32 	%f1439, %f70, 0f40800000;
	sub.f32 	%f1440, %f66, %f1439;
	fma.rn.f32 	%f1441, %f74, 0f40C00000, %f1440;
	mul.f32 	%f1442, %f1066, 0f40800000;
	sub.f32 	%f1443, %f1441, %f1442;
	add.f32 	%f1444, %f1083, %f1443;
	fma.rn.f32 	%f1445, %f1444, %f128, %f1438;
	mul.f32 	%f1446, %f129, %f1445;
	sub.f32 	%f1447, %f74, %f1446;
	mul.f32 	%f1448, %f1083, %f1083;
	sub.f32 	%f1449, %f1448, %f1414;
	add.f32 	%f1450, %f74, %f1083;
	add.f32 	%f1451, %f1066, %f1066;
	sub.f32 	%f1452, %f1450, %f1451;
	mul.f32 	%f1453, %f1452, %f127;
	fma.rn.f32 	%f1454, %f1449, %f126, %f1453;
	sub.f32 	%f1455, %f70, %f1425;
	fma.rn.f32 	%f1456, %f1066, 0f40C00000, %f1455;
	mul.f32 	%f1457, %f1083, 0f40800000;
	sub.f32 	%f1458, %f1456, %f1457;
	add.f32 	%f1459, %f1098, %f1458;
	fma.rn.f32 	%f1460, %f1459, %f128, %f1454;
	mul.f32 	%f1461, %f129, %f1460;
	sub.f32 	%f1462, %f1066, %f1461;
	mul.f32 	%f1463, %f1098, %f1098;
	sub.f32 	%f1464, %f1463, %f1431;
	add.f32 	%f1465, %f1066, %f1098;
	add.f32 	%f1466, %f1083, %f1083;
	sub.f32 	%f1467, %f1465, %f1466;
	mul.f32 	%f1468, %f1467, %f127;
	fma.rn.f32 	%f1469, %f1464, %f126, %f1468;
	sub.f32 	%f1470, %f74, %f1442;
	fma.rn.f32 	%f1471, %f1083, 0f40C00000, %f1470;
	mul.f32 	%f1472, %f1098, 0f40800000;
	sub.f32 	%f1473, %f1471, %f1472;
	add.f32 	%f1474, %f1113, %f1473;
	fma.rn.f32 	%f1475, %f1474, %f128, %f1469;
	mul.f32 	%f1476, %f129, %f1475;
	sub.f32 	%f1477, %f1083, %f1476;
	mul.f32 	%f1478, %f1113, %f1113;
	sub.f32 	%f1479, %f1478, %f1448;
	add.f32 	%f1480, %f1083, %f1113;
	add.f32 	%f1481, %f1098, %f1098;
	sub.f32 	%f1482, %f1480, %f1481;
	mul.f32 	%f1483, %f1482, %f127;
	fma.rn.f32 	%f1484, %f1479, %f126, %f1483;
	sub.f32 	%f1485, %f1066, %f1457;
	fma.rn.f32 	%f1486, %f1098, 0f40C00000, %f1485;
	mul.f32 	%f1487, %f1113, 0f40800000;
	sub.f32 	%f1488, %f1486, %f1487;
	add.f32 	%f1489, %f1128, %f1488;
	fma.rn.f32 	%f1490, %f1489, %f128, %f1484;
	mul.f32 	%f1491, %f129, %f1490;
	sub.f32 	%f1492, %f1098, %f1491;
	mul.f32 	%f1493, %f1128, %f1128;
	sub.f32 	%f1494, %f1493, %f1463;
	add.f32 	%f1495, %f1098, %f1128;
	add.f32 	%f1496, %f1113, %f1113;
	sub.f32 	%f1497, %f1495, %f1496;
	mul.f32 	%f1498, %f1497, %f127;
	fma.rn.f32 	%f1499, %f1494, %f126, %f1498;
	sub.f32 	%f1500, %f1083, %f1472;
	fma.rn.f32 	%f1501, %f1113, 0f40C00000, %f1500;
	mul.f32 	%f1502, %f1128, 0f40800000;
	sub.f32 	%f1503, %f1501, %f1502;
	add.f32 	%f1504, %f1143, %f1503;
	fma.rn.f32 	%f1505, %f1504, %f128, %f1499;
	mul.f32 	%f1506, %f129, %f1505;
	sub.f32 	%f1507, %f1113, %f1506;
	mul.f32 	%f1508, %f1143, %f1143;
	sub.f32 	%f1509, %f1508, %f1478;
	add.f32 	%f1510, %f1113, %f1143;
	add.f32 	%f1511, %f1128, %f1128;
	sub.f32 	%f1512, %f1510, %f1511;
	mul.f32 	%f1513, %f1512, %f127;
	fma.rn.f32 	%f1514, %f1509, %f126, %f1513;
	sub.f32 	%f1515, %f1098, %f1487;
	fma.rn.f32 	%f1516, %f1128, 0f40C00000, %f1515;
	mul.f32 	%f1517, %f1143, 0f40800000;
	sub.f32 	%f1518, %f1516, %f1517;
	add.f32 	%f1519, %f1158, %f1518;
	fma.rn.f32 	%f1520, %f1519, %f128, %f1514;
	mul.f32 	%f1521, %f129, %f1520;
	sub.f32 	%f1522, %f1128, %f1521;
	mul.f32 	%f1523, %f1158, %f1158;
	sub.f32 	%f1524, %f1523, %f1493;
	add.f32 	%f1525, %f1128, %f1158;
	add.f32 	%f1526, %f1143, %f1143;
	sub.f32 	%f1527, %f1525, %f1526;
	mul.f32 	%f1528, %f1527, %f127;
	fma.rn.f32 	%f1529, %f1524, %f126, %f1528;
	sub.f32 	%f1530, %f1113, %f1502;
	fma.rn.f32 	%f1531, %f1143, 0f40C00000, %f1530;
	mul.f32 	%f1532, %f1158, 0f40800000;
	sub.f32 	%f1533, %f1531, %f1532;
	add.f32 	%f1534, %f1173, %f1533;
	fma.rn.f32 	%f1535, %f1534, %f128, %f1529;
	mul.f32 	%f1536, %f129, %f1535;
	sub.f32 	%f1537, %f1143, %f1536;
	mul.f32 	%f1538, %f1173, %f1173;
	sub.f32 	%f1539, %f1538, %f1508;
	add.f32 	%f1540, %f1143, %f1173;
	add.f32 	%f1541, %f1158, %f1158;
	sub.f32 	%f1542, %f1540, %f1541;
	mul.f32 	%f1543, %f1542, %f127;
	fma.rn.f32 	%f1544, %f1539, %f126, %f1543;
	sub.f32 	%f1545, %f1128, %f1517;
	fma.rn.f32 	%f1546, %f1158, 0f40C00000, %f1545;
	mul.f32 	%f1547, %f1173, 0f40800000;
	sub.f32 	%f1548, %f1546, %f1547;
	add.f32 	%f1549, %f1188, %f1548;
	fma.rn.f32 	%f1550, %f1549, %f128, %f1544;
	mul.f32 	%f1551, %f129, %f1550;
	sub.f32 	%f1552, %f1158, %f1551;
	mul.f32 	%f1553, %f1188, %f1188;
	sub.f32 	%f1554, %f1553, %f1523;
	add.f32 	%f1555, %f1158, %f1188;
	add.f32 	%f1556, %f1173, %f1173;
	sub.f32 	%f1557, %f1555, %f1556;
	mul.f32 	%f1558, %f1557, %f127;
	fma.rn.f32 	%f1559, %f1554, %f126, %f1558;
	sub.f32 	%f1560, %f1143, %f1532;
	fma.rn.f32 	%f1561, %f1173, 0f40C00000, %f1560;
	mul.f32 	%f1562, %f1188, 0f40800000;
	sub.f32 	%f1563, %f1561, %f1562;
	add.f32 	%f1564, %f1203, %f1563;
	fma.rn.f32 	%f1565, %f1564, %f128, %f1559;
	mul.f32 	%f1566, %f129, %f1565;
	sub.f32 	%f1567, %f1173, %f1566;
	mul.f32 	%f1568, %f1203, %f1203;
	sub.f32 	%f1569, %f1568, %f1538;
	add.f32 	%f1570, %f1173, %f1203;
	add.f32 	%f1571, %f1188, %f1188;
	sub.f32 	%f1572, %f1570, %f1571;
	mul.f32 	%f1573, %f1572, %f127;
	fma.rn.f32 	%f1574, %f1569, %f126, %f1573;
	sub.f32 	%f1575, %f1158, %f1547;
	fma.rn.f32 	%f1576, %f1188, 0f40C00000, %f1575;
	mul.f32 	%f1577, %f1203, 0f40800000;
	sub.f32 	%f1578, %f1576, %f1577;
	add.f32 	%f1579, %f1218, %f1578;
	fma.rn.f32 	%f1580, %f1579, %f128, %f1574;
	mul.f32 	%f1581, %f129, %f1580;
	sub.f32 	%f1582, %f1188, %f1581;
	mul.f32 	%f1583, %f1218, %f1218;
	sub.f32 	%f1584, %f1583, %f1553;
	add.f32 	%f1585, %f1188, %f1218;
	add.f32 	%f1586, %f1203, %f1203;
	sub.f32 	%f1587, %f1585, %f1586;
	mul.f32 	%f1588, %f1587, %f127;
	fma.rn.f32 	%f1589, %f1584, %f126, %f1588;
	sub.f32 	%f1590, %f1173, %f1562;
	fma.rn.f32 	%f1591, %f1203, 0f40C00000, %f1590;
	mul.f32 	%f1592, %f1218, 0f40800000;
	sub.f32 	%f1593, %f1591, %f1592;
	add.f32 	%f1594, %f1233, %f1593;
	fma.rn.f32 	%f1595, %f1594, %f128, %f1589;
	mul.f32 	%f1596, %f129, %f1595;
	sub.f32 	%f1597, %f1203, %f1596;
	mul.f32 	%f1598, %f1233, %f1233;
	sub.f32 	%f1599, %f1598, %f1568;
	add.f32 	%f1600, %f1203, %f1233;
	add.f32 	%f1601, %f1218, %f1218;
	sub.f32 	%f1602, %f1600, %f1601;
	mul.f32 	%f1603, %f1602, %f127;
	fma.rn.f32 	%f1604, %f1599, %f126, %f1603;
	sub.f32 	%f1605, %f1188, %f1577;
	fma.rn.f32 	%f1606, %f1218, 0f40C00000, %f1605;
	mul.f32 	%f1607, %f1233, 0f40800000;
	sub.f32 	%f1608, %f1606, %f1607;
	add.f32 	%f1609, %f1248, %f1608;
	fma.rn.f32 	%f1610, %f1609, %f128, %f1604;
	mul.f32 	%f1611, %f129, %f1610;
	sub.f32 	%f1612, %f1218, %f1611;
	mul.f32 	%f1613, %f1248, %f1248;
	sub.f32 	%f1614, %f1613, %f1583;
	add.f32 	%f1615, %f1218, %f1248;
	add.f32 	%f1616, %f1233, %f1233;
	sub.f32 	%f1617, %f1615, %f1616;
	mul.f32 	%f1618, %f1617, %f127;
	fma.rn.f32 	%f1619, %f1614, %f126, %f1618;
	sub.f32 	%f1620, %f1203, %f1592;
	fma.rn.f32 	%f1621, %f1233, 0f40C00000, %f1620;
	mul.f32 	%f1622, %f1248, 0f40800000;
	sub.f32 	%f1623, %f1621, %f1622;
	add.f32 	%f1624, %f1263, %f1623;
	fma.rn.f32 	%f1625, %f1624, %f128, %f1619;
	mul.f32 	%f1626, %f129, %f1625;
	sub.f32 	%f1627, %f1233, %f1626;
	mul.f32 	%f1628, %f1263, %f1263;
	sub.f32 	%f1629, %f1628, %f1598;
	add.f32 	%f1630, %f1233, %f1263;
	add.f32 	%f1631, %f1248, %f1248;
	sub.f32 	%f1632, %f1630, %f1631;
	mul.f32 	%f1633, %f1632, %f127;
	fma.rn.f32 	%f1634, %f1629, %f126, %f1633;
	sub.f32 	%f1635, %f1218, %f1607;
	fma.rn.f32 	%f1636, %f1248, 0f40C00000, %f1635;
	mul.f32 	%f1637, %f1263, 0f40800000;
	sub.f32 	%f1638, %f1636, %f1637;
	add.f32 	%f1639, %f1278, %f1638;
	fma.rn.f32 	%f1640, %f1639, %f128, %f1634;
	mul.f32 	%f1641, %f129, %f1640;
	sub.f32 	%f1642, %f1248, %f1641;
	mul.f32 	%f1643, %f1278, %f1278;
	sub.f32 	%f1644, %f1643, %f1613;
	add.f32 	%f1645, %f1248, %f1278;
	add.f32 	%f1646, %f1263, %f1263;
	sub.f32 	%f1647, %f1645, %f1646;
	mul.f32 	%f1648, %f1647, %f127;
	fma.rn.f32 	%f1649, %f1644, %f126, %f1648;
	sub.f32 	%f1650, %f1233, %f1622;
	fma.rn.f32 	%f1651, %f1263, 0f40C00000, %f1650;
	mul.f32 	%f1652, %f1278, 0f40800000;
	sub.f32 	%f1653, %f1651, %f1652;
	add.f32 	%f1654, %f1293, %f1653;
	fma.rn.f32 	%f1655, %f1654, %f128, %f1649;
	mul.f32 	%f1656, %f129, %f1655;
	sub.f32 	%f1657, %f1263, %f1656;
	mul.f32 	%f1658, %f1293, %f1293;
	sub.f32 	%f1659, %f1658, %f1628;
	add.f32 	%f1660, %f1263, %f1293;
	add.f32 	%f1661, %f1278, %f1278;
	sub.f32 	%f1662, %f1660, %f1661;
	mul.f32 	%f1663, %f1662, %f127;
	fma.rn.f32 	%f1664, %f1659, %f126, %f1663;
	sub.f32 	%f1665, %f1248, %f1637;
	fma.rn.f32 	%f1666, %f1278, 0f40C00000, %f1665;
	mul.f32 	%f1667, %f1293, 0f40800000;
	sub.f32 	%f1668, %f1666, %f1667;
	add.f32 	%f1669, %f1308, %f1668;
	fma.rn.f32 	%f1670, %f1669, %f128, %f1664;
	mul.f32 	%f1671, %f129, %f1670;
	sub.f32 	%f1672, %f1278, %f1671;
	mul.f32 	%f1673, %f1308, %f1308;
	sub.f32 	%f1674, %f1673, %f1643;
	add.f32 	%f1675, %f1278, %f1308;
	add.f32 	%f1676, %f1293, %f1293;
	sub.f32 	%f1677, %f1675, %f1676;
	mul.f32 	%f1678, %f1677, %f127;
	fma.rn.f32 	%f1679, %f1674, %f126, %f1678;
	sub.f32 	%f1680, %f1263, %f1652;
	fma.rn.f32 	%f1681, %f1293, 0f40C00000, %f1680;
	mul.f32 	%f1682, %f1308, 0f40800000;
	sub.f32 	%f1683, %f1681, %f1682;
	add.f32 	%f1684, %f1323, %f1683;
	fma.rn.f32 	%f1685, %f1684, %f128, %f1679;
	mul.f32 	%f1686, %f129, %f1685;
	sub.f32 	%f1687, %f1293, %f1686;
	mul.f32 	%f1688, %f1323, %f1323;
	sub.f32 	%f1689, %f1688, %f1658;
	add.f32 	%f1690, %f1293, %f1323;
	add.f32 	%f1691, %f1308, %f1308;
	sub.f32 	%f1692, %f1690, %f1691;
	mul.f32 	%f1693, %f1692, %f127;
	fma.rn.f32 	%f1694, %f1689, %f126, %f1693;
	sub.f32 	%f1695, %f1278, %f1667;
	fma.rn.f32 	%f1696, %f1308, 0f40C00000, %f1695;
	mul.f32 	%f1697, %f1323, 0f40800000;
	sub.f32 	%f1698, %f1696, %f1697;
	add.f32 	%f1699, %f1338, %f1698;
	fma.rn.f32 	%f1700, %f1699, %f128, %f1694;
	mul.f32 	%f1701, %f129, %f1700;
	sub.f32 	%f1702, %f1308, %f1701;
	mul.f32 	%f1703, %f1338, %f1338;
	sub.f32 	%f1704, %f1703, %f1673;
	add.f32 	%f1705, %f1308, %f1338;
	add.f32 	%f1706, %f1323, %f1323;
	sub.f32 	%f1707, %f1705, %f1706;
	mul.f32 	%f1708, %f1707, %f127;
	fma.rn.f32 	%f1709, %f1704, %f126, %f1708;
	sub.f32 	%f1710, %f1293, %f1682;
	fma.rn.f32 	%f1711, %f1323, 0f40C00000, %f1710;
	mul.f32 	%f1712, %f1338, 0f40800000;
	sub.f32 	%f1713, %f1711, %f1712;
	add.f32 	%f1714, %f1353, %f1713;
	fma.rn.f32 	%f1715, %f1714, %f128, %f1709;
	mul.f32 	%f1716, %f129, %f1715;
	sub.f32 	%f1717, %f1323, %f1716;
	mul.f32 	%f1718, %f1353, %f1353;
	sub.f32 	%f1719, %f1718, %f1688;
	add.f32 	%f1720, %f1323, %f1353;
	add.f32 	%f1721, %f1338, %f1338;
	sub.f32 	%f1722, %f1720, %f1721;
	mul.f32 	%f1723, %f1722, %f127;
	fma.rn.f32 	%f1724, %f1719, %f126, %f1723;
	sub.f32 	%f1725, %f1308, %f1697;
	fma.rn.f32 	%f1726, %f1338, 0f40C00000, %f1725;
	mul.f32 	%f1727, %f1353, 0f40800000;
	sub.f32 	%f1728, %f1726, %f1727;
	add.f32 	%f1729, %f1368, %f1728;
	fma.rn.f32 	%f1730, %f1729, %f128, %f1724;
	mul.f32 	%f1731, %f129, %f1730;
	sub.f32 	%f1732, %f1338, %f1731;
	mul.f32 	%f1733, %f1368, %f1368;
	sub.f32 	%f1734, %f1733, %f1703;
	add.f32 	%f1735, %f1338, %f1368;
	add.f32 	%f1736, %f1353, %f1353;
	sub.f32 	%f1737, %f1735, %f1736;
	mul.f32 	%f1738, %f1737, %f127;
	fma.rn.f32 	%f1739, %f1734, %f126, %f1738;
	sub.f32 	%f1740, %f1323, %f1712;
	fma.rn.f32 	%f1741, %f1353, 0f40C00000, %f1740;
	mul.f32 	%f1742, %f1368, 0f40800000;
	sub.f32 	%f1743, %f1741, %f1742;
	add.f32 	%f1744, %f1383, %f1743;
	fma.rn.f32 	%f1745, %f1744, %f128, %f1739;
	mul.f32 	%f1746, %f129, %f1745;
	sub.f32 	%f1747, %f1353, %f1746;
	mul.f32 	%f1748, %f1383, %f1383;
	sub.f32 	%f1749, %f1748, %f1718;
	add.f32 	%f1750, %f1353, %f1383;
	add.f32 	%f1751, %f1368, %f1368;
	sub.f32 	%f1752, %f1750, %f1751;
	mul.f32 	%f1753, %f1752, %f127;
	fma.rn.f32 	%f1754, %f1749, %f126, %f1753;
	sub.f32 	%f1755, %f1338, %f1727;
	fma.rn.f32 	%f1756, %f1368, 0f40C00000, %f1755;
	mul.f32 	%f1757, %f1383, 0f40800000;
	sub.f32 	%f1758, %f1756, %f1757;
	add.f32 	%f1759, %f1398, %f1758;
	fma.rn.f32 	%f1760, %f1759, %f128, %f1754;
	mul.f32 	%f1761, %f129, %f1760;
	sub.f32 	%f1762, %f1368, %f1761;
	mul.f32 	%f1763, %f1398, %f1398;
	sub.f32 	%f1764, %f1763, %f1733;
	add.f32 	%f1765, %f1368, %f1398;
	add.f32 	%f1766, %f1383, %f1383;
	sub.f32 	%f1767, %f1765, %f1766;
	mul.f32 	%f1768, %f1767, %f127;
	fma.rn.f32 	%f1769, %f1764, %f126, %f1768;
	sub.f32 	%f1770, %f1353, %f1742;
	fma.rn.f32 	%f1771, %f1383, 0f40C00000, %f1770;
	mul.f32 	%f1772, %f1398, 0f40800000;
	sub.f32 	%f1773, %f1771, %f1772;
	add.f32 	%f1774, %f1413, %f1773;
	fma.rn.f32 	%f1775, %f1774, %f128, %f1769;
	mul.f32 	%f1776, %f129, %f1775;
	sub.f32 	%f1777, %f1383, %f1776;
	mul.f32 	%f1778, %f1413, %f1413;
	sub.f32 	%f1779, %f1778, %f1748;
	add.f32 	%f1780, %f1383, %f1413;
	add.f32 	%f1781, %f1398, %f1398;
	sub.f32 	%f1782, %f1780, %f1781;
	mul.f32 	%f1783, %f1782, %f127;
	fma.rn.f32 	%f1784, %f1779, %f126, %f1783;
	sub.f32 	%f1785, %f1368, %f1757;
	fma.rn.f32 	%f1786, %f1398, 0f40C00000, %f1785;
	mul.f32 	%f1787, %f1413, 0f40800000;
	sub.f32 	%f1788, %f1786, %f1787;
	add.f32 	%f1789, %f109, %f1788;
	fma.rn.f32 	%f1790, %f1789, %f128, %f1784;
	mul.f32 	%f1791, %f129, %f1790;
	sub.f32 	%f1792, %f1398, %f1791;
	mul.f32 	%f1793, %f109, %f109;
	sub.f32 	%f1794, %f1793, %f1763;
	add.f32 	%f1795, %f1398, %f109;
	add.f32 	%f1796, %f1413, %f1413;
	sub.f32 	%f1797, %f1795, %f1796;
	mul.f32 	%f1798, %f1797, %f127;
	fma.rn.f32 	%f1799, %f1794, %f126, %f1798;
	sub.f32 	%f1800, %f1383, %f1772;
	fma.rn.f32 	%f1801, %f1413, 0f40C00000, %f1800;
	mul.f32 	%f1802, %f109, 0f40800000;
	sub.f32 	%f1803, %f1801, %f1802;
	add.f32 	%f1804, %f113, %f1803;
	fma.rn.f32 	%f1805, %f1804, %f128, %f1799;
	mul.f32 	%f1806, %f129, %f1805;
	sub.f32 	%f1807, %f1413, %f1806;
	mul.f32 	%f1808, %f113, %f113;
	sub.f32 	%f1809, %f1808, %f1778;
	add.f32 	%f1810, %f1413, %f113;
	add.f32 	%f1811, %f109, %f109;
	sub.f32 	%f1812, %f1810, %f1811;
	mul.f32 	%f1813, %f1812, %f127;
	fma.rn.f32 	%f1814, %f1809, %f126, %f1813;
	sub.f32 	%f1815, %f1398, %f1787;
	fma.rn.f32 	%f1816, %f109, 0f40C00000, %f1815;
	mul.f32 	%f1817, %f113, 0f40800000;
	sub.f32 	%f1818, %f1816, %f1817;
	add.f32 	%f1819, %f117, %f1818;
	fma.rn.f32 	%f1820, %f1819, %f128, %f1814;
	mul.f32 	%f1821, %f129, %f1820;
	sub.f32 	%f1822, %f109, %f1821;
	mul.f32 	%f1823, %f117, %f117;
	sub.f32 	%f1824, %f1823, %f1793;
	add.f32 	%f1825, %f109, %f117;
	add.f32 	%f1826, %f113, %f113;
	sub.f32 	%f1827, %f1825, %f1826;
	mul.f32 	%f1828, %f1827, %f127;
	fma.rn.f32 	%f1829, %f1824, %f126, %f1828;
	sub.f32 	%f1830, %f1413, %f1802;
	fma.rn.f32 	%f1831, %f113, 0f40C00000, %f1830;
	mul.f32 	%f1832, %f117, 0f40800000;
	sub.f32 	%f1833, %f1831, %f1832;
	add.f32 	%f1834, %f121, %f1833;
	fma.rn.f32 	%f1835, %f1834, %f128, %f1829;
	mul.f32 	%f1836, %f129, %f1835;
	sub.f32 	%f1837, %f113, %f1836;
	mul.f32 	%f1838, %f76, %f76;
	mul.f32 	%f1839, %f68, %f68;
	sub.f32 	%f1840, %f1838, %f1839;
	add.f32 	%f1841, %f68, %f76;
	add.f32 	%f1842, %f72, %f72;
	sub.f32 	%f1843, %f1841, %f1842;
	mul.f32 	%f1844, %f1843, %f127;
	fma.rn.f32 	%f1845, %f1840, %f126, %f1844;
	mul.f32 	%f1846, %f68, 0f40800000;
	sub.f32 	%f1847, %f64, %f1846;
	fma.rn.f32 	%f1848, %f72, 0f40C00000, %f1847;
	mul.f32 	%f1849, %f76, 0f40800000;
	sub.f32 	%f1850, %f1848, %f1849;
	add.f32 	%f1851, %f1430, %f1850;
	fma.rn.f32 	%f1852, %f1851, %f128, %f1845;
	mul.f32 	%f1853, %f125, %f1852;
	sub.f32 	%f1, %f62, %f1853;
	mul.f32 	%f1854, %f1430, %f1430;
	mul.f32 	%f1855, %f72, %f72;
	sub.f32 	%f1856, %f1854, %f1855;
	add.f32 	%f1857, %f72, %f1430;
	add.f32 	%f1858, %f76, %f76;
	sub.f32 	%f1859, %f1857, %f1858;
	mul.f32 	%f1860, %f1859, %f127;
	fma.rn.f32 	%f1861, %f1856, %f126, %f1860;
	mul.f32 	%f1862, %f72, 0f40800000;
	sub.f32 	%f1863, %f68, %f1862;
	fma.rn.f32 	%f1864, %f76, 0f40C00000, %f1863;
	mul.f32 	%f1865, %f1430, 0f40800000;
	sub.f32 	%f1866, %f1864, %f1865;
	add.f32 	%f1867, %f1447, %f1866;
	fma.rn.f32 	%f1868, %f1867, %f128, %f1861;
	mul.f32 	%f1869, %f125, %f1868;
	sub.f32 	%f2, %f66, %f1869;
	mul.f32 	%f1870, %f1447, %f1447;
	sub.f32 	%f1871, %f1870, %f1838;
	add.f32 	%f1872, %f76, %f1447;
	add.f32 	%f1873, %f1430, %f1430;
	sub.f32 	%f1874, %f1872, %f1873;
	mul.f32 	%f1875, %f1874, %f127;
	fma.rn.f32 	%f1876, %f1871, %f126, %f1875;
	sub.f32 	%f1877, %f72, %f1849;
	fma.rn.f32 	%f1878, %f1430, 0f40C00000, %f1877;
	mul.f32 	%f1879, %f1447, 0f40800000;
	sub.f32 	%f1880, %f1878, %f1879;
	add.f32 	%f1881, %f1462, %f1880;
	fma.rn.f32 	%f1882, %f1881, %f128, %f1876;
	mul.f32 	%f1883, %f125, %f1882;
	sub.f32 	%f3, %f70, %f1883;
	mul.f32 	%f1884, %f1462, %f1462;
	sub.f32 	%f1885, %f1884, %f1854;
	add.f32 	%f1886, %f1430, %f1462;
	add.f32 	%f1887, %f1447, %f1447;
	sub.f32 	%f1888, %f1886, %f1887;
	mul.f32 	%f1889, %f1888, %f127;
	fma.rn.f32 	%f1890, %f1885, %f126, %f1889;
	sub.f32 	%f1891, %f76, %f1865;
	fma.rn.f32 	%f1892, %f1447, 0f40C00000, %f1891;
	mul.f32 	%f1893, %f1462, 0f40800000;
	sub.f32 	%f1894, %f1892, %f1893;
	add.f32 	%f1895, %f1477, %f1894;
	fma.rn.f32 	%f1896, %f1895, %f128, %f1890;
	mul.f32 	%f1897, %f125, %f1896;
	sub.f32 	%f4, %f74, %f1897;
	mul.f32 	%f1898, %f1477, %f1477;
	sub.f32 	%f1899, %f1898, %f1870;
	add.f32 	%f1900, %f1447, %f1477;
	add.f32 	%f1901, %f1462, %f1462;
	sub.f32 	%f1902, %f1900, %f1901;
	mul.f32 	%f1903, %f1902, %f127;
	fma.rn.f32 	%f1904, %f1899, %f126, %f1903;
	sub.f32 	%f1905, %f1430, %f1879;
	fma.rn.f32 	%f1906, %f1462, 0f40C00000, %f1905;
	mul.f32 	%f1907, %f1477, 0f40800000;
	sub.f32 	%f1908, %f1906, %f1907;
	add.f32 	%f1909, %f1492, %f1908;
	fma.rn.f32 	%f1910, %f1909, %f128, %f1904;
	mul.f32 	%f1911, %f125, %f1910;
	sub.f32 	%f1912, %f1066, %f1911;
	mul.f32 	%f1913, %f1492, %f1492;
	sub.f32 	%f1914, %f1913, %f1884;
	add.f32 	%f1915, %f1462, %f1492;
	add.f32 	%f1916, %f1477, %f1477;
	sub.f32 	%f1917, %f1915, %f1916;
	mul.f32 	%f1918, %f1917, %f127;
	fma.rn.f32 	%f1919, %f1914, %f126, %f1918;
	sub.f32 	%f1920, %f1447, %f1893;
	fma.rn.f32 	%f1921, %f1477, 0f40C00000, %f1920;
	mul.f32 	%f1922, %f1492, 0f40800000;
	sub.f32 	%f1923, %f1921, %f1922;
	add.f32 	%f1924, %f1507, %f1923;
	fma.rn.f32 	%f1925, %f1924, %f128, %f1919;
	mul.f32 	%f1926, %f125, %f1925;
	sub.f32 	%f1927, %f1083, %f1926;
	mul.f32 	%f1928, %f1507, %f1507;
	sub.f32 	%f1929, %f1928, %f1898;
	add.f32 	%f1930, %f1477, %f1507;
	add.f32 	%f1931, %f1492, %f1492;
	sub.f32 	%f1932, %f1930, %f1931;
	mul.f32 	%f1933, %f1932, %f127;
	fma.rn.f32 	%f1934, %f1929, %f126, %f1933;
	sub.f32 	%f1935, %f1462, %f1907;
	fma.rn.f32 	%f1936, %f1492, 0f40C00000, %f1935;
	mul.f32 	%f1937, %f1507, 0f40800000;
	sub.f32 	%f1938, %f1936, %f1937;
	add.f32 	%f1939, %f1522, %f1938;
	fma.rn.f32 	%f1940, %f1939, %f128, %f1934;
	mul.f32 	%f1941, %f125, %f1940;
	sub.f32 	%f1942, %f1098, %f1941;
	mul.f32 	%f1943, %f1522, %f1522;
	sub.f32 	%f1944, %f1943, %f1913;
	add.f32 	%f1945, %f1492, %f1522;
	add.f32 	%f1946, %f1507, %f1507;
	sub.f32 	%f1947, %f1945, %f1946;
	mul.f32 	%f1948, %f1947, %f127;
	fma.rn.f32 	%f1949, %f1944, %f126, %f1948;
	sub.f32 	%f1950, %f1477, %f1922;
	fma.rn.f32 	%f1951, %f1507, 0f40C00000, %f1950;
	mul.f32 	%f1952, %f1522, 0f40800000;
	sub.f32 	%f1953, %f1951, %f1952;
	add.f32 	%f1954, %f1537, %f1953;
	fma.rn.f32 	%f1955, %f1954, %f128, %f1949;
	mul.f32 	%f1956, %f125, %f1955;
	sub.f32 	%f1957, %f1113, %f1956;
	mul.f32 	%f1958, %f1537, %f1537;
	sub.f32 	%f1959, %f1958, %f1928;
	add.f32 	%f1960, %f1507, %f1537;
	add.f32 	%f1961, %f1522, %f1522;
	sub.f32 	%f1962, %f1960, %f1961;
	mul.f32 	%f1963, %f1962, %f127;
	fma.rn.f32 	%f1964, %f1959, %f126, %f1963;
	sub.f32 	%f1965, %f1492, %f1937;
	fma.rn.f32 	%f1966, %f1522, 0f40C00000, %f1965;
	mul.f32 	%f1967, %f1537, 0f40800000;
	sub.f32 	%f1968, %f1966, %f1967;
	add.f32 	%f1969, %f1552, %f1968;
	fma.rn.f32 	%f1970, %f1969, %f128, %f1964;
	mul.f32 	%f1971, %f125, %f1970;
	sub.f32 	%f1972, %f1128, %f1971;
	mul.f32 	%f1973, %f1552, %f1552;
	sub.f32 	%f1974, %f1973, %f1943;
	add.f32 	%f1975, %f1522, %f1552;
	add.f32 	%f1976, %f1537, %f1537;
	sub.f32 	%f1977, %f1975, %f1976;
	mul.f32 	%f1978, %f1977, %f127;
	fma.rn.f32 	%f1979, %f1974, %f126, %f1978;
	sub.f32 	%f1980, %f1507, %f1952;
	fma.rn.f32 	%f1981, %f1537, 0f40C00000, %f1980;
	mul.f32 	%f1982, %f1552, 0f40800000;
	sub.f32 	%f1983, %f1981, %f1982;
	add.f32 	%f1984, %f1567, %f1983;
	fma.rn.f32 	%f1985, %f1984, %f128, %f1979;
	mul.f32 	%f1986, %f125, %f1985;
	sub.f32 	%f1987, %f1143, %f1986;
	mul.f32 	%f1988, %f1567, %f1567;
	sub.f32 	%f1989, %f1988, %f1958;
	add.f32 	%f1990, %f1537, %f1567;
	add.f32 	%f1991, %f1552, %f1552;
	sub.f32 	%f1992, %f1990, %f1991;
	mul.f32 	%f1993, %f1992, %f127;
	fma.rn.f32 	%f1994, %f1989, %f126, %f1993;
	sub.f32 	%f1995, %f1522, %f1967;
	fma.rn.f32 	%f1996, %f1552, 0f40C00000, %f1995;
	mul.f32 	%f1997, %f1567, 0f40800000;
	sub.f32 	%f1998, %f1996, %f1997;
	add.f32 	%f1999, %f1582, %f1998;
	fma.rn.f32 	%f2000, %f1999, %f128, %f1994;
	mul.f32 	%f2001, %f125, %f2000;
	sub.f32 	%f2002, %f1158, %f2001;
	mul.f32 	%f2003, %f1582, %f1582;
	sub.f32 	%f2004, %f2003, %f1973;
	add.f32 	%f2005, %f1552, %f1582;
	add.f32 	%f2006, %f1567, %f1567;
	sub.f32 	%f2007, %f2005, %f2006;
	mul.f32 	%f2008, %f2007, %f127;
	fma.rn.f32 	%f2009, %f2004, %f126, %f2008;
	sub.f32 	%f2010, %f1537, %f1982;
	fma.rn.f32 	%f2011, %f1567, 0f40C00000, %f2010;
	mul.f32 	%f2012, %f1582, 0f40800000;
	sub.f32 	%f2013, %f2011, %f2012;
	add.f32 	%f2014, %f1597, %f2013;
	fma.rn.f32 	%f2015, %f2014, %f128, %f2009;
	mul.f32 	%f2016, %f125, %f2015;
	sub.f32 	%f2017, %f1173, %f2016;
	mul.f32 	%f2018, %f1597, %f1597;
	sub.f32 	%f2019, %f2018, %f1988;
	add.f32 	%f2020, %f1567, %f1597;
	add.f32 	%f2021, %f1582, %f1582;
	sub.f32 	%f2022, %f2020, %f2021;
	mul.f32 	%f2023, %f2022, %f127;
	fma.rn.f32 	%f2024, %f2019, %f126, %f2023;
	sub.f32 	%f2025, %f1552, %f1997;
	fma.rn.f32 	%f2026, %f1582, 0f40C00000, %f2025;
	mul.f32 	%f2027, %f1597, 0f40800000;
	sub.f32 	%f2028, %f2026, %f2027;
	add.f32 	%f2029, %f1612, %f2028;
	fma.rn.f32 	%f2030, %f2029, %f128, %f2024;
	mul.f32 	%f2031, %f125, %f2030;
	sub.f32 	%f2032, %f1188, %f2031;
	mul.f32 	%f2033, %f1612, %f1612;
	sub.f32 	%f2034, %f2033, %f2003;
	add.f32 	%f2035, %f1582, %f1612;
	add.f32 	%f2036, %f1597, %f1597;
	sub.f32 	%f2037, %f2035, %f2036;
	mul.f32 	%f2038, %f2037, %f127;
	fma.rn.f32 	%f2039, %f2034, %f126, %f2038;
	sub.f32 	%f2040, %f1567, %f2012;
	fma.rn.f32 	%f2041, %f1597, 0f40C00000, %f2040;
	mul.f32 	%f2042, %f1612, 0f40800000;
	sub.f32 	%f2043, %f2041, %f2042;
	add.f32 	%f2044, %f1627, %f2043;
	fma.rn.f32 	%f2045, %f2044, %f128, %f2039;
	mul.f32 	%f2046, %f125, %f2045;
	sub.f32 	%f2047, %f1203, %f2046;
	mul.f32 	%f2048, %f1627, %f1627;
	sub.f32 	%f2049, %f2048, %f2018;
	add.f32 	%f2050, %f1597, %f1627;
	add.f32 	%f2051, %f1612, %f1612;
	sub.f32 	%f2052, %f2050, %f2051;
	mul.f32 	%f2053, %f2052, %f127;
	fma.rn.f32 	%f2054, %f2049, %f126, %f2053;
	sub.f32 	%f2055, %f1582, %f2027;
	fma.rn.f32 	%f2056, %f1612, 0f40C00000, %f2055;
	mul.f32 	%f2057, %f1627, 0f40800000;
	sub.f32 	%f2058, %f2056, %f2057;
	add.f32 	%f2059, %f1642, %f2058;
	fma.rn.f32 	%f2060, %f2059, %f128, %f2054;
	mul.f32 	%f2061, %f125, %f2060;
	sub.f32 	%f2062, %f1218, %f2061;
	mul.f32 	%f2063, %f1642, %f1642;
	sub.f32 	%f2064, %f2063, %f2033;
	add.f32 	%f2065, %f1612, %f1642;
	add.f32 	%f2066, %f1627, %f1627;
	sub.f32 	%f2067, %f2065, %f2066;
	mul.f32 	%f2068, %f2067, %f127;
	fma.rn.f32 	%f2069, %f2064, %f126, %f2068;
	sub.f32 	%f2070, %f1597, %f2042;
	fma.rn.f32 	%f2071, %f1627, 0f40C00000, %f2070;
	mul.f32 	%f2072, %f1642, 0f40800000;
	sub.f32 	%f2073, %f2071, %f2072;
	add.f32 	%f2074, %f1657, %f2073;
	fma.rn.f32 	%f2075, %f2074, %f128, %f2069;
	mul.f32 	%f2076, %f125, %f2075;
	sub.f32 	%f2077, %f1233, %f2076;
	mul.f32 	%f2078, %f1657, %f1657;
	sub.f32 	%f2079, %f2078, %f2048;
	add.f32 	%f2080, %f1627, %f1657;
	add.f32 	%f2081, %f1642, %f1642;
	sub.f32 	%f2082, %f2080, %f2081;
	mul.f32 	%f2083, %f2082, %f127;
	fma.rn.f32 	%f2084, %f2079, %f126, %f2083;
	sub.f32 	%f2085, %f1612, %f2057;
	fma.rn.f32 	%f2086, %f1642, 0f40C00000, %f2085;
	mul.f32 	%f2087, %f1657, 0f40800000;
	sub.f32 	%f2088, %f2086, %f2087;
	add.f32 	%f2089, %f1672, %f2088;
	fma.rn.f32 	%f2090, %f2089, %f128, %f2084;
	mul.f32 	%f2091, %f125, %f2090;
	sub.f32 	%f2092, %f1248, %f2091;
	mul.f32 	%f2093, %f1672, %f1672;
	sub.f32 	%f2094, %f2093, %f2063;
	add.f32 	%f2095, %f1642, %f1672;
	add.f32 	%f2096, %f1657, %f1657;
	sub.f32 	%f2097, %f2095, %f2096;
	mul.f32 	%f2098, %f2097, %f127;
	fma.rn.f32 	%f2099, %f2094, %f126, %f2098;
	sub.f32 	%f2100, %f1627, %f2072;
	fma.rn.f32 	%f2101, %f1657, 0f40C00000, %f2100;
	mul.f32 	%f2102, %f1672, 0f40800000;
	sub.f32 	%f2103, %f2101, %f2102;
	add.f32 	%f2104, %f1687, %f2103;
	fma.rn.f32 	%f2105, %f2104, %f128, %f2099;
	mul.f32 	%f2106, %f125, %f2105;
	sub.f32 	%f2107, %f1263, %f2106;
	mul.f32 	%f2108, %f1687, %f1687;
	sub.f32 	%f2109, %f2108, %f2078;
	add.f32 	%f2110, %f1657, %f1687;
	add.f32 	%f2111, %f1672, %f1672;
	sub.f32 	%f2112, %f2110, %f2111;
	mul.f32 	%f2113, %f2112, %f127;
	fma.rn.f32 	%f2114, %f2109, %f126, %f2113;
	sub.f32 	%f2115, %f1642, %f2087;
	fma.rn.f32 	%f2116, %f1672, 0f40C00000, %f2115;
	mul.f32 	%f2117, %f1687, 0f40800000;
	sub.f32 	%f2118, %f2116, %f2117;
	add.f32 	%f2119, %f1702, %f2118;
	fma.rn.f32 	%f2120, %f2119, %f128, %f2114;
	mul.f32 	%f2121, %f125, %f2120;
	sub.f32 	%f2122, %f1278, %f2121;
	mul.f32 	%f2123, %f1702, %f1702;
	sub.f32 	%f2124, %f2123, %f2093;
	add.f32 	%f2125, %f1672, %f1702;
	add.f32 	%f2126, %f1687, %f1687;
	sub.f32 	%f2127, %f2125, %f2126;
	mul.f32 	%f2128, %f2127, %f127;
	fma.rn.f32 	%f2129, %f2124, %f126, %f2128;
	sub.f32 	%f2130, %f1657, %f2102;
	fma.rn.f32 	%f2131, %f1687, 0f40C00000, %f2130;
	mul.f32 	%f2132, %f1702, 0f40800000;
	sub.f32 	%f2133, %f2131, %f2132;
	add.f32 	%f2134, %f1717, %f2133;
	fma.rn.f32 	%f2135, %f2134, %f128, %f2129;
	mul.f32 	%f2136, %f125, %f2135;
	sub.f32 	%f2137, %f1293, %f2136;
	mul.f32 	%f2138, %f1717, %f1717;
	sub.f32 	%f2139, %f2138, %f2108;
	add.f32 	%f2140, %f1687, %f1717;
	add.f32 	%f2141, %f1702, %f1702;
	sub.f32 	%f2142, %f2140, %f2141;
	mul.f32 	%f2143, %f2142, %f127;
	fma.rn.f32 	%f2144, %f2139, %f126, %f2143;
	sub.f32 	%f2145, %f1672, %f2117;
	fma.rn.f32 	%f2146, %f1702, 0f40C00000, %f2145;
	mul.f32 	%f2147, %f1717, 0f40800000;
	sub.f32 	%f2148, %f2146, %f2147;
	add.f32 	%f2149, %f1732, %f2148;
	fma.rn.f32 	%f2150, %f2149, %f128, %f2144;
	mul.f32 	%f2151, %f125, %f2150;
	sub.f32 	%f2152, %f1308, %f2151;
	mul.f32 	%f2153, %f1732, %f1732;
	sub.f32 	%f2154, %f2153, %f2123;
	add.f32 	%f2155, %f1702, %f1732;
	add.f32 	%f2156, %f1717, %f1717;
	sub.f32 	%f2157, %f2155, %f2156;
	mul.f32 	%f2158, %f2157, %f127;
	fma.rn.f32 	%f2159, %f2154, %f126, %f2158;
	sub.f32 	%f2160, %f1687, %f2132;
	fma.rn.f32 	%f2161, %f1717, 0f40C00000, %f2160;
	mul.f32 	%f2162, %f1732, 0f40800000;
	sub.f32 	%f2163, %f2161, %f2162;
	add.f32 	%f2164, %f1747, %f2163;
	fma.rn.f32 	%f2165, %f2164, %f128, %f2159;
	mul.f32 	%f2166, %f125, %f2165;
	sub.f32 	%f2167, %f1323, %f2166;
	mul.f32 	%f2168, %f1747, %f1747;
	sub.f32 	%f2169, %f2168, %f2138;
	add.f32 	%f2170, %f1717, %f1747;
	add.f32 	%f2171, %f1732, %f1732;
	sub.f32 	%f2172, %f2170, %f2171;
	mul.f32 	%f2173, %f2172, %f127;
	fma.rn.f32 	%f2174, %f2169, %f126, %f2173;
	sub.f32 	%f2175, %f1702, %f2147;
	fma.rn.f32 	%f2176, %f1732, 0f40C00000, %f2175;
	mul.f32 	%f2177, %f1747, 0f40800000;
	sub.f32 	%f2178, %f2176, %f2177;
	add.f32 	%f2179, %f1762, %f2178;
	fma.rn.f32 	%f2180, %f2179, %f128, %f2174;
	mul.f32 	%f2181, %f125, %f2180;
	sub.f32 	%f2182, %f1338, %f2181;
	mul.f32 	%f2183, %f1762, %f1762;
	sub.f32 	%f2184, %f2183, %f2153;
	add.f32 	%f2185, %f1732, %f1762;
	add.f32 	%f2186, %f1747, %f1747;
	sub.f32 	%f2187, %f2185, %f2186;
	mul.f32 	%f2188, %f2187, %f127;
	fma.rn.f32 	%f2189, %f2184, %f126, %f2188;
	sub.f32 	%f2190, %f1717, %f2162;
	fma.rn.f32 	%f2191, %f1747, 0f40C00000, %f2190;
	mul.f32 	%f2192, %f1762, 0f40800000;
	sub.f32 	%f2193, %f2191, %f2192;
	add.f32 	%f2194, %f1777, %f2193;
	fma.rn.f32 	%f2195, %f2194, %f128, %f2189;
	mul.f32 	%f2196, %f125, %f2195;
	sub.f32 	%f2197, %f1353, %f2196;
	mul.f32 	%f2198, %f1777, %f1777;
	sub.f32 	%f2199, %f2198, %f2168;
	add.f32 	%f2200, %f1747, %f1777;
	add.f32 	%f2201, %f1762, %f1762;
	sub.f32 	%f2202, %f2200, %f2201;
	mul.f32 	%f2203, %f2202, %f127;
	fma.rn.f32 	%f2204, %f2199, %f126, %f2203;
	sub.f32 	%f2205, %f1732, %f2177;
	fma.rn.f32 	%f2206, %f1762, 0f40C00000, %f2205;
	mul.f32 	%f2207, %f1777, 0f40800000;
	sub.f32 	%f2208, %f2206, %f2207;
	add.f32 	%f2209, %f1792, %f2208;
	fma.rn.f32 	%f2210, %f2209, %f128, %f2204;
	mul.f32 	%f2211, %f125, %f2210;
	sub.f32 	%f2212, %f1368, %f2211;
	mul.f32 	%f2213, %f1792, %f1792;
	sub.f32 	%f2214, %f2213, %f2183;
	add.f32 	%f2215, %f1762, %f1792;
	add.f32 	%f2216, %f1777, %f1777;
	sub.f32 	%f2217, %f2215, %f2216;
	mul.f32 	%f2218, %f2217, %f127;
	fma.rn.f32 	%f2219, %f2214, %f126, %f2218;
	sub.f32 	%f2220, %f1747, %f2192;
	fma.rn.f32 	%f2221, %f1777, 0f40C00000, %f2220;
	mul.f32 	%f2222, %f1792, 0f40800000;
	sub.f32 	%f2223, %f2221, %f2222;
	add.f32 	%f2224, %f1807, %f2223;
	fma.rn.f32 	%f2225, %f2224, %f128, %f2219;
	mul.f32 	%f2226, %f125, %f2225;
	sub.f32 	%f2227, %f1383, %f2226;
	mul.f32 	%f2228, %f1807, %f1807;
	sub.f32 	%f2229, %f2228, %f2198;
	add.f32 	%f2230, %f1777, %f1807;
	add.f32 	%f2231, %f1792, %f1792;
	sub.f32 	%f2232, %f2230, %f2231;
	mul.f32 	%f2233, %f2232, %f127;
	fma.rn.f32 	%f2234, %f2229, %f126, %f2233;
	sub.f32 	%f2235, %f1762, %f2207;
	fma.rn.f32 	%f2236, %f1792, 0f40C00000, %f2235;
	mul.f32 	%f2237, %f1807, 0f40800000;
	sub.f32 	%f2238, %f2236, %f2237;
	add.f32 	%f2239, %f1822, %f2238;
	fma.rn.f32 	%f2240, %f2239, %f128, %f2234;
	mul.f32 	%f2241, %f125, %f2240;
	sub.f32 	%f2242, %f1398, %f2241;
	mul.f32 	%f2243, %f1822, %f1822;
	sub.f32 	%f2244, %f2243, %f2213;
	add.f32 	%f2245, %f1792, %f1822;
	add.f32 	%f2246, %f1807, %f1807;
	sub.f32 	%f2247, %f2245, %f2246;
	mul.f32 	%f2248, %f2247, %f127;
	fma.rn.f32 	%f2249, %f2244, %f126, %f2248;
	sub.f32 	%f2250, %f1777, %f2222;
	fma.rn.f32 	%f2251, %f1807, 0f40C00000, %f2250;
	mul.f32 	%f2252, %f1822, 0f40800000;
	sub.f32 	%f2253, %f2251, %f2252;
	add.f32 	%f2254, %f1837, %f2253;
	fma.rn.f32 	%f2255, %f2254, %f128, %f2249;
	mul.f32 	%f2256, %f125, %f2255;
	sub.f32 	%f2257, %f1413, %f2256;
	mul.f32 	%f2258, %f1837, %f1837;
	sub.f32 	%f2259, %f2258, %f2228;
	add.f32 	%f2260, %f1807, %f1837;
	add.f32 	%f2261, %f1822, %f1822;
	sub.f32 	%f2262, %f2260, %f2261;
	mul.f32 	%f2263, %f2262, %f127;
	fma.rn.f32 	%f2264, %f2259, %f126, %f2263;
	sub.f32 	%f2265, %f1792, %f2237;
	fma.rn.f32 	%f2266, %f1822, 0f40C00000, %f2265;
	mul.f32 	%f2267, %f1837, 0f40800000;
	sub.f32 	%f2268, %f2266, %f2267;
	add.f32 	%f2269, %f111, %f2268;
	fma.rn.f32 	%f2270, %f2269, %f128, %f2264;
	mul.f32 	%f2271, %f125, %f2270;
	sub.f32 	%f5, %f109, %f2271;
	mul.f32 	%f2272, %f111, %f111;
	sub.f32 	%f2273, %f2272, %f2243;
	add.f32 	%f2274, %f1822, %f111;
	add.f32 	%f2275, %f1837, %f1837;
	sub.f32 	%f2276, %f2274, %f2275;
	mul.f32 	%f2277, %f2276, %f127;
	fma.rn.f32 	%f2278, %f2273, %f126, %f2277;
	sub.f32 	%f2279, %f1807, %f2252;
	fma.rn.f32 	%f2280, %f1837, 0f40C00000, %f2279;
	mul.f32 	%f2281, %f111, 0f40800000;
	sub.f32 	%f2282, %f2280, %f2281;
	add.f32 	%f2283, %f115, %f2282;
	fma.rn.f32 	%f2284, %f2283, %f128, %f2278;
	mul.f32 	%f2285, %f125, %f2284;
	sub.f32 	%f6, %f113, %f2285;
	mul.f32 	%f2286, %f115, %f115;
	sub.f32 	%f2287, %f2286, %f2258;
	add.f32 	%f2288, %f1837, %f115;
	add.f32 	%f2289, %f111, %f111;
	sub.f32 	%f2290, %f2288, %f2289;
	mul.f32 	%f2291, %f2290, %f127;
	fma.rn.f32 	%f2292, %f2287, %f126, %f2291;
	sub.f32 	%f2293, %f1822, %f2267;
	fma.rn.f32 	%f2294, %f111, 0f40C00000, %f2293;
	mul.f32 	%f2295, %f115, 0f40800000;
	sub.f32 	%f2296, %f2294, %f2295;
	add.f32 	%f2297, %f119, %f2296;
	fma.rn.f32 	%f2298, %f2297, %f128, %f2292;
	mul.f32 	%f2299, %f125, %f2298;
	sub.f32 	%f7, %f117, %f2299;
	mul.f32 	%f2300, %f119, %f119;
	sub.f32 	%f2301, %f2300, %f2272;
	add.f32 	%f2302, %f111, %f119;
	add.f32 	%f2303, %f115, %f115;
	sub.f32 	%f2304, %f2302, %f2303;
	mul.f32 	%f2305, %f2304, %f127;
	fma.rn.f32 	%f2306, %f2301, %f126, %f2305;
	sub.f32 	%f2307, %f1837, %f2281;
	fma.rn.f32 	%f2308, %f115, 0f40C00000, %f2307;
	mul.f32 	%f2309, %f119, 0f40800000;
	sub.f32 	%f2310, %f2308, %f2309;
	add.f32 	%f2311, %f123, %f2310;
	fma.rn.f32 	%f2312, %f2311, %f128, %f2306;
	mul.f32 	%f2313, %f125, %f2312;
	sub.f32 	%f8, %f121, %f2313;
	mul.f32 	%f2314, %f4, %f4;
	mul.f32 	%f2315, %f2, %f2;
	sub.f32 	%f2316, %f2314, %f2315;
	add.f32 	%f2317, %f2, %f4;
	add.f32 	%f2318, %f3, %f3;
	sub.f32 	%f2319, %f2317, %f2318;
	mul.f32 	%f2320, %f2319, %f127;
	fma.rn.f32 	%f2321, %f2316, %f126, %f2320;
	mul.f32 	%f2322, %f2, 0f40800000;
	sub.f32 	%f2323, %f1, %f2322;
	fma.rn.f32 	%f2324, %f3, 0f40C00000, %f2323;
	mul.f32 	%f2325, %f4, 0f40800000;
	sub.f32 	%f2326, %f2324, %f2325;
	add.f32 	%f2327, %f1912, %f2326;
	fma.rn.f32 	%f2328, %f2327, %f128, %f2321;
	mul.f32 	%f2329, %f129, %f2328;
	sub.f32 	%f9, %f3, %f2329;
	mul.f32 	%f2330, %f1912, %f1912;
	mul.f32 	%f2331, %f3, %f3;
	sub.f32 	%f2332, %f2330, %f2331;
	add.f32 	%f2333, %f3, %f1912;
	add.f32 	%f2334, %f4, %f4;
	sub.f32 	%f2335, %f2333, %f2334;
	mul.f32 	%f2336, %f2335, %f127;
	fma.rn.f32 	%f2337, %f2332, %f126, %f2336;
	mul.f32 	%f2338, %f3, 0f40800000;
	sub.f32 	%f2339, %f2, %f2338;
	fma.rn.f32 	%f2340, %f4, 0f40C00000, %f2339;
	mul.f32 	%f2341, %f1912, 0f40800000;
	sub.f32 	%f2342, %f2340, %f2341;
	add.f32 	%f2343, %f1927, %f2342;
	fma.rn.f32 	%f2344, %f2343, %f128, %f2337;
	mul.f32 	%f2345, %f129, %f2344;
	sub.f32 	%f10, %f4, %f2345;
	mul.f32 	%f2346, %f1927, %f1927;
	sub.f32 	%f2347, %f2346, %f2314;
	add.f32 	%f2348, %f4, %f1927;
	add.f32 	%f2349, %f1912, %f1912;
	sub.f32 	%f2350, %f2348, %f2349;
	mul.f32 	%f2351, %f2350, %f127;
	fma.rn.f32 	%f2352, %f2347, %f126, %f2351;
	sub.f32 	%f2353, %f3, %f2325;
	fma.rn.f32 	%f2354, %f1912, 0f40C00000, %f2353;
	mul.f32 	%f2355, %f1927, 0f40800000;
	sub.f32 	%f2356, %f2354, %f2355;
	add.f32 	%f2357, %f1942, %f2356;
	fma.rn.f32 	%f2358, %f2357, %f128, %f2352;
	mul.f32 	%f2359, %f129, %f2358;
	sub.f32 	%f11, %f1912, %f2359;
	mul.f32 	%f2360, %f1942, %f1942;
	sub.f32 	%f2361, %f2360, %f2330;
	add.f32 	%f2362, %f1912, %f1942;
	add.f32 	%f2363, %f1927, %f1927;
	sub.f32 	%f2364, %f2362, %f2363;
	mul.f32 	%f2365, %f2364, %f127;
	fma.rn.f32 	%f2366, %f2361, %f126, %f2365;
	sub.f32 	%f2367, %f4, %f2341;
	fma.rn.f32 	%f2368, %f1927, 0f40C00000, %f2367;
	mul.f32 	%f2369, %f1942, 0f40800000;
	sub.f32 	%f2370, %f2368, %f2369;
	add.f32 	%f2371, %f1957, %f2370;
	fma.rn.f32 	%f2372, %f2371, %f128, %f2366;
	mul.f32 	%f2373, %f129, %f2372;
	sub.f32 	%f12, %f1927, %f2373;
	mul.f32 	%f2374, %f1957, %f1957;
	sub.f32 	%f2375, %f2374, %f2346;
	add.f32 	%f2376, %f1927, %f1957;
	add.f32 	%f2377, %f1942, %f1942;
	sub.f32 	%f2378, %f2376, %f2377;
	mul.f32 	%f2379, %f2378, %f127;
	fma.rn.f32 	%f2380, %f2375, %f126, %f2379;
	sub.f32 	%f2381, %f1912, %f2355;
	fma.rn.f32 	%f2382, %f1942, 0f40C00000, %f2381;
	mul.f32 	%f2383, %f1957, 0f40800000;
	sub.f32 	%f2384, %f2382, %f2383;
	add.f32 	%f2385, %f1972, %f2384;
	fma.rn.f32 	%f2386, %f2385, %f128, %f2380;
	mul.f32 	%f2387, %f129, %f2386;
	sub.f32 	%f2388, %f1942, %f2387;
	mul.f32 	%f2389, %f1972, %f1972;
	sub.f32 	%f2390, %f2389, %f2360;
	add.f32 	%f2391, %f1942, %f1972;
	add.f32 	%f2392, %f1957, %f1957;
	sub.f32 	%f2393, %f2391, %f2392;
	mul.f32 	%f2394, %f2393, %f127;
	fma.rn.f32 	%f2395, %f2390, %f126, %f2394;
	sub.f32 	%f2396, %f1927, %f2369;
	fma.rn.f32 	%f2397, %f1957, 0f40C00000, %f2396;
	mul.f32 	%f2398, %f1972, 0f40800000;
	sub.f32 	%f2399, %f2397, %f2398;
	add.f32 	%f2400, %f1987, %f2399;
	fma.rn.f32 	%f2401, %f2400, %f128, %f2395;
	mul.f32 	%f2402, %f129, %f2401;
	sub.f32 	%f2403, %f1957, %f2402;
	mul.f32 	%f2404, %f1987, %f1987;
	sub.f32 	%f2405, %f2404, %f2374;
	add.f32 	%f2406, %f1957, %f1987;
	add.f32 	%f2407, %f1972, %f1972;
	sub.f32 	%f2408, %f2406, %f2407;
	mul.f32 	%f2409, %f2408, %f127;
	fma.rn.f32 	%f2410, %f2405, %f126, %f2409;
	sub.f32 	%f2411, %f1942, %f2383;
	fma.rn.f32 	%f2412, %f1972, 0f40C00000, %f2411;
	mul.f32 	%f2413, %f1987, 0f40800000;
	sub.f32 	%f2414, %f2412, %f2413;
	add.f32 	%f2415, %f2002, %f2414;
	fma.rn.f32 	%f2416, %f2415, %f128, %f2410;
	mul.f32 	%f2417, %f129, %f2416;
	sub.f32 	%f2418, %f1972, %f2417;
	mul.f32 	%f2419, %f2002, %f2002;
	sub.f32 	%f2420, %f2419, %f2389;
	add.f32 	%f2421, %f1972, %f2002;
	add.f32 	%f2422, %f1987, %f1987;
	sub.f32 	%f2423, %f2421, %f2422;
	mul.f32 	%f2424, %f2423, %f127;
	fma.rn.f32 	%f2425, %f2420, %f126, %f2424;
	sub.f32 	%f2426, %f1957, %f2398;
	fma.rn.f32 	%f2427, %f1987, 0f40C00000, %f2426;
	mul.f32 	%f2428, %f2002, 0f40800000;
	sub.f32 	%f2429, %f2427, %f2428;
	add.f32 	%f2430, %f2017, %f2429;
	fma.rn.f32 	%f2431, %f2430, %f128, %f2425;
	mul.f32 	%f2432, %f129, %f2431;
	sub.f32 	%f2433, %f1987, %f2432;
	mul.f32 	%f2434, %f2017, %f2017;
	sub.f32 	%f2435, %f2434, %f2404;
	add.f32 	%f2436, %f1987, %f2017;
	add.f32 	%f2437, %f2002, %f2002;
	sub.f32 	%f2438, %f2436, %f2437;
	mul.f32 	%f2439, %f2438, %f127;
	fma.rn.f32 	%f2440, %f2435, %f126, %f2439;
	sub.f32 	%f2441, %f1972, %f2413;
	fma.rn.f32 	%f2442, %f2002, 0f40C00000, %f2441;
	mul.f32 	%f2443, %f2017, 0f40800000;
	sub.f32 	%f2444, %f2442, %f2443;
	add.f32 	%f2445, %f2032, %f2444;
	fma.rn.f32 	%f2446, %f2445, %f128, %f2440;
	mul.f32 	%f2447, %f129, %f2446;
	sub.f32 	%f2448, %f2002, %f2447;
	mul.f32 	%f2449, %f2032, %f2032;
	sub.f32 	%f2450, %f2449, %f2419;
	add.f32 	%f2451, %f2002, %f2032;
	add.f32 	%f2452, %f2017, %f2017;
	sub.f32 	%f2453, %f2451, %f2452;
	mul.f32 	%f2454, %f2453, %f127;
	fma.rn.f32 	%f2455, %f2450, %f126, %f2454;
	sub.f32 	%f2456, %f1987, %f2428;
	fma.rn.f32 	%f2457, %f2017, 0f40C00000, %f2456;
	mul.f32 	%f2458, %f2032, 0f40800000;
	sub.f32 	%f2459, %f2457, %f2458;
	add.f32 	%f2460, %f2047, %f2459;
	fma.rn.f32 	%f2461, %f2460, %f128, %f2455;
	mul.f32 	%f2462, %f129, %f2461;
	sub.f32 	%f2463, %f2017, %f2462;
	mul.f32 	%f2464, %f2047, %f2047;
	sub.f32 	%f2465, %f2464, %f2434;
	add.f32 	%f2466, %f2017, %f2047;
	add.f32 	%f2467, %f2032, %f2032;
	sub.f32 	%f2468, %f2466, %f2467;
	mul.f32 	%f2469, %f2468, %f127;
	fma.rn.f32 	%f2470, %f2465, %f126, %f2469;
	sub.f32 	%f2471, %f2002, %f2443;
	fma.rn.f32 	%f2472, %f2032, 0f40C00000, %f2471;
	mul.f32 	%f2473, %f2047, 0f40800000;
	sub.f32 	%f2474, %f2472, %f2473;
	add.f32 	%f2475, %f2062, %f2474;
	fma.rn.f32 	%f2476, %f2475, %f128, %f2470;
	mul.f32 	%f2477, %f129, %f2476;
	sub.f32 	%f2478, %f2032, %f2477;
	mul.f32 	%f2479, %f2062, %f2062;
	sub.f32 	%f2480, %f2479, %f2449;
	add.f32 	%f2481, %f2032, %f2062;
	add.f32 	%f2482, %f2047, %f2047;
	sub.f32 	%f2483, %f2481, %f2482;
	mul.f32 	%f2484, %f2483, %f127;
	fma.rn.f32 	%f2485, %f2480, %f126, %f2484;
	sub.f32 	%f2486, %f2017, %f2458;
	fma.rn.f32 	%f2487, %f2047, 0f40C00000, %f2486;
	mul.f32 	%f2488, %f2062, 0f40800000;
	sub.f32 	%f2489, %f2487, %f2488;
	add.f32 	%f2490, %f2077, %f2489;
	fma.rn.f32 	%f2491, %f2490, %f128, %f2485;
	mul.f32 	%f2492, %f129, %f2491;
	sub.f32 	%f2493, %f2047, %f2492;
	mul.f32 	%f2494, %f2077, %f2077;
	sub.f32 	%f2495, %f2494, %f2464;
	add.f32 	%f2496, %f2047, %f2077;
	add.f32 	%f2497, %f2062, %f2062;
	sub.f32 	%f2498, %f2496, %f2497;
	mul.f32 	%f2499, %f2498, %f127;
	fma.rn.f32 	%f2500, %f2495, %f126, %f2499;
	sub.f32 	%f2501, %f2032, %f2473;
	fma.rn.f32 	%f2502, %f2062, 0f40C00000, %f2501;
	mul.f32 	%f2503, %f2077, 0f40800000;
	sub.f32 	%f2504, %f2502, %f2503;
	add.f32 	%f2505, %f2092, %f2504;
	fma.rn.f32 	%f2506, %f2505, %f128, %f2500;
	mul.f32 	%f2507, %f129, %f2506;
	sub.f32 	%f2508, %f2062, %f2507;
	mul.f32 	%f2509, %f2092, %f2092;
	sub.f32 	%f2510, %f2509, %f2479;
	add.f32 	%f2511, %f2062, %f2092;
	add.f32 	%f2512, %f2077, %f2077;
	sub.f32 	%f2513, %f2511, %f2512;
	mul.f32 	%f2514, %f2513, %f127;
	fma.rn.f32 	%f2515, %f2510, %f126, %f2514;
	sub.f32 	%f2516, %f2047, %f2488;
	fma.rn.f32 	%f2517, %f2077, 0f40C00000, %f2516;
	mul.f32 	%f2518, %f2092, 0f40800000;
	sub.f32 	%f2519, %f2517, %f2518;
	add.f32 	%f2520, %f2107, %f2519;
	fma.rn.f32 	%f2521, %f2520, %f128, %f2515;
	mul.f32 	%f2522, %f129, %f2521;
	sub.f32 	%f2523, %f2077, %f2522;
	mul.f32 	%f2524, %f2107, %f2107;
	sub.f32 	%f2525, %f2524, %f2494;
	add.f32 	%f2526, %f2077, %f2107;
	add.f32 	%f2527, %f2092, %f2092;
	sub.f32 	%f2528, %f2526, %f2527;
	mul.f32 	%f2529, %f2528, %f127;
	fma.rn.f32 	%f2530, %f2525, %f126, %f2529;
	sub.f32 	%f2531, %f2062, %f2503;
	fma.rn.f32 	%f2532, %f2092, 0f40C00000, %f2531;
	mul.f32 	%f2533, %f2107, 0f40800000;
	sub.f32 	%f2534, %f2532, %f2533;
	add.f32 	%f2535, %f2122, %f2534;
	fma.rn.f32 	%f2536, %f2535, %f128, %f2530;
	mul.f32 	%f2537, %f129, %f2536;
	sub.f32 	%f2538, %f2092, %f2537;
	mul.f32 	%f2539, %f2122, %f2122;
	sub.f32 	%f2540, %f2539, %f2509;
	add.f32 	%f2541, %f2092, %f2122;
	add.f32 	%f2542, %f2107, %f2107;
	sub.f32 	%f2543, %f2541, %f2542;
	mul.f32 	%f2544, %f2543, %f127;
	fma.rn.f32 	%f2545, %f2540, %f126, %f2544;
	sub.f32 	%f2546, %f2077, %f2518;
	fma.rn.f32 	%f2547, %f2107, 0f40C00000, %f2546;
	mul.f32 	%f2548, %f2122, 0f40800000;
	sub.f32 	%f2549, %f2547, %f2548;
	add.f32 	%f2550, %f2137, %f2549;
	fma.rn.f32 	%f2551, %f2550, %f128, %f2545;
	mul.f32 	%f2552, %f129, %f2551;
	sub.f32 	%f2553, %f2107, %f2552;
	mul.f32 	%f2554, %f2137, %f2137;
	sub.f32 	%f2555, %f2554, %f2524;
	add.f32 	%f2556, %f2107, %f2137;
	add.f32 	%f2557, %f2122, %f2122;
	sub.f32 	%f2558, %f2556, %f2557;
	mul.f32 	%f2559, %f2558, %f127;
	fma.rn.f32 	%f2560, %f2555, %f126, %f2559;
	sub.f32 	%f2561, %f2092, %f2533;
	fma.rn.f32 	%f2562, %f2122, 0f40C00000, %f2561;
	mul.f32 	%f2563, %f2137, 0f40800000;
	sub.f32 	%f2564, %f2562, %f2563;
	add.f32 	%f2565, %f2152, %f2564;
	fma.rn.f32 	%f2566, %f2565, %f128, %f2560;
	mul.f32 	%f2567, %f129, %f2566;
	sub.f32 	%f2568, %f2122, %f2567;
	mul.f32 	%f2569, %f2152, %f2152;
	sub.f32 	%f2570, %f2569, %f2539;
	add.f32 	%f2571, %f2122, %f2152;
	add.f32 	%f2572, %f2137, %f2137;
	sub.f32 	%f2573, %f2571, %f2572;
	mul.f32 	%f2574, %f2573, %f127;
	fma.rn.f32 	%f2575, %f2570, %f126, %f2574;
	sub.f32 	%f2576, %f2107, %f2548;
	fma.rn.f32 	%f2577, %f2137, 0f40C00000, %f2576;
	mul.f32 	%f2578, %f2152, 0f40800000;
	sub.f32 	%f2579, %f2577, %f2578;
	add.f32 	%f2580, %f2167, %f2579;
	fma.rn.f32 	%f2581, %f2580, %f128, %f2575;
	mul.f32 	%f2582, %f129, %f2581;
	sub.f32 	%f2583, %f2137, %f2582;
	mul.f32 	%f2584, %f2167, %f2167;
	sub.f32 	%f2585, %f2584, %f2554;
	add.f32 	%f2586, %f2137, %f2167;
	add.f32 	%f2587, %f2152, %f2152;
	sub.f32 	%f2588, %f2586, %f2587;
	mul.f32 	%f2589, %f2588, %f127;
	fma.rn.f32 	%f2590, %f2585, %f126, %f2589;
	sub.f32 	%f2591, %f2122, %f2563;
	fma.rn.f32 	%f2592, %f2152, 0f40C00000, %f2591;
	mul.f32 	%f2593, %f2167, 0f40800000;
	sub.f32 	%f2594, %f2592, %f2593;
	add.f32 	%f2595, %f2182, %f2594;
	fma.rn.f32 	%f2596, %f2595, %f128, %f2590;
	mul.f32 	%f2597, %f129, %f2596;
	sub.f32 	%f2598, %f2152, %f2597;
	mul.f32 	%f2599, %f2182, %f2182;
	sub.f32 	%f2600, %f2599, %f2569;
	add.f32 	%f2601, %f2152, %f2182;
	add.f32 	%f2602, %f2167, %f2167;
	sub.f32 	%f2603, %f2601, %f2602;
	mul.f32 	%f2604, %f2603, %f127;
	fma.rn.f32 	%f2605, %f2600, %f126, %f2604;
	sub.f32 	%f2606, %f2137, %f2578;
	fma.rn.f32 	%f2607, %f2167, 0f40C00000, %f2606;
	mul.f32 	%f2608, %f2182, 0f40800000;
	sub.f32 	%f2609, %f2607, %f2608;
	add.f32 	%f2610, %f2197, %f2609;
	fma.rn.f32 	%f2611, %f2610, %f128, %f2605;
	mul.f32 	%f2612, %f129, %f2611;
	sub.f32 	%f2613, %f2167, %f2612;
	mul.f32 	%f2614, %f2197, %f2197;
	sub.f32 	%f2615, %f2614, %f2584;
	add.f32 	%f2616, %f2167, %f2197;
	add.f32 	%f2617, %f2182, %f2182;
	sub.f32 	%f2618, %f2616, %f2617;
	mul.f32 	%f2619, %f2618, %f127;
	fma.rn.f32 	%f2620, %f2615, %f126, %f2619;
	sub.f32 	%f2621, %f2152, %f2593;
	fma.rn.f32 	%f2622, %f2182, 0f40C00000, %f2621;
	mul.f32 	%f2623, %f2197, 0f40800000;
	sub.f32 	%f2624, %f2622, %f2623;
	add.f32 	%f2625, %f2212, %f2624;
	fma.rn.f32 	%f2626, %f2625, %f128, %f2620;
	mul.f32 	%f2627, %f129, %f2626;
	sub.f32 	%f2628, %f2182, %f2627;
	mul.f32 	%f2629, %f2212, %f2212;
	sub.f32 	%f2630, %f2629, %f2599;
	add.f32 	%f2631, %f2182, %f2212;
	add.f32 	%f2632, %f2197, %f2197;
	sub.f32 	%f2633, %f2631, %f2632;
	mul.f32 	%f2634, %f2633, %f127;
	fma.rn.f32 	%f2635, %f2630, %f126, %f2634;
	sub.f32 	%f2636, %f2167, %f2608;
	fma.rn.f32 	%f2637, %f2197, 0f40C00000, %f2636;
	mul.f32 	%f2638, %f2212, 0f40800000;
	sub.f32 	%f2639, %f2637, %f2638;
	add.f32 	%f2640, %f2227, %f2639;
	fma.rn.f32 	%f2641, %f2640, %f128, %f2635;
	mul.f32 	%f2642, %f129, %f2641;
	sub.f32 	%f2643, %f2197, %f2642;
	mul.f32 	%f2644, %f2227, %f2227;
	sub.f32 	%f2645, %f2644, %f2614;
	add.f32 	%f2646, %f2197, %f2227;
	add.f32 	%f2647, %f2212, %f2212;
	sub.f32 	%f2648, %f2646, %f2647;
	mul.f32 	%f2649, %f2648, %f127;
	fma.rn.f32 	%f2650, %f2645, %f126, %f2649;
	sub.f32 	%f2651, %f2182, %f2623;
	fma.rn.f32 	%f2652, %f2212, 0f40C00000, %f2651;
	mul.f32 	%f2653, %f2227, 0f40800000;
	sub.f32 	%f2654, %f2652, %f2653;
	add.f32 	%f2655, %f2242, %f2654;
	fma.rn.f32 	%f2656, %f2655, %f128, %f2650;
	mul.f32 	%f2657, %f129, %f2656;
	sub.f32 	%f2658, %f2212, %f2657;
	mul.f32 	%f2659, %f2242, %f2242;
	sub.f32 	%f2660, %f2659, %f2629;
	add.f32 	%f2661, %f2212, %f2242;
	add.f32 	%f2662, %f2227, %f2227;
	sub.f32 	%f2663, %f2661, %f2662;
	mul.f32 	%f2664, %f2663, %f127;
	fma.rn.f32 	%f2665, %f2660, %f126, %f2664;
	sub.f32 	%f2666, %f2197, %f2638;
	fma.rn.f32 	%f2667, %f2227, 0f40C00000, %f2666;
	mul.f32 	%f2668, %f2242, 0f40800000;
	sub.f32 	%f2669, %f2667, %f2668;
	add.f32 	%f2670, %f2257, %f2669;
	fma.rn.f32 	%f2671, %f2670, %f128, %f2665;
	mul.f32 	%f2672, %f129, %f2671;
	sub.f32 	%f2673, %f2227, %f2672;
	mul.f32 	%f2674, %f2257, %f2257;
	sub.f32 	%f2675, %f2674, %f2644;
	add.f32 	%f2676, %f2227, %f2257;
	add.f32 	%f2677, %f2242, %f2242;
	sub.f32 	%f2678, %f2676, %f2677;
	mul.f32 	%f2679, %f2678, %f127;
	fma.rn.f32 	%f2680, %f2675, %f126, %f2679;
	sub.f32 	%f2681, %f2212, %f2653;
	fma.rn.f32 	%f2682, %f2242, 0f40C00000, %f2681;
	mul.f32 	%f2683, %f2257, 0f40800000;
	sub.f32 	%f2684, %f2682, %f2683;
	add.f32 	%f2685, %f5, %f2684;
	fma.rn.f32 	%f2686, %f2685, %f128, %f2680;
	mul.f32 	%f2687, %f129, %f2686;
	sub.f32 	%f13, %f2242, %f2687;
	mul.f32 	%f2688, %f5, %f5;
	sub.f32 	%f2689, %f2688, %f2659;
	add.f32 	%f2690, %f2242, %f5;
	add.f32 	%f2691, %f2257, %f2257;
	sub.f32 	%f2692, %f2690, %f2691;
	mul.f32 	%f2693, %f2692, %f127;
	fma.rn.f32 	%f2694, %f2689, %f126, %f2693;
	sub.f32 	%f2695, %f2227, %f2668;
	fma.rn.f32 	%f2696, %f2257, 0f40C00000, %f2695;
	mul.f32 	%f2697, %f5, 0f40800000;
	sub.f32 	%f2698, %f2696, %f2697;
	add.f32 	%f2699, %f6, %f2698;
	fma.rn.f32 	%f2700, %f2699, %f128, %f2694;
	mul.f32 	%f2701, %f129, %f2700;
	sub.f32 	%f14, %f2257, %f2701;
	mul.f32 	%f2702, %f6, %f6;
	sub.f32 	%f2703, %f2702, %f2674;
	add.f32 	%f2704, %f2257, %f6;
	add.f32 	%f2705, %f5, %f5;
	sub.f32 	%f2706, %f2704, %f2705;
	mul.f32 	%f2707, %f2706, %f127;
	fma.rn.f32 	%f2708, %f2703, %f126, %f2707;
	sub.f32 	%f2709, %f2242, %f2683;
	fma.rn.f32 	%f2710, %f5, 0f40C00000, %f2709;
	mul.f32 	%f2711, %f6, 0f40800000;
	sub.f32 	%f2712, %f2710, %f2711;
	add.f32 	%f2713, %f7, %f2712;
	fma.rn.f32 	%f2714, %f2713, %f128, %f2708;
	mul.f32 	%f2715, %f129, %f2714;
	sub.f32 	%f15, %f5, %f2715;
	mul.f32 	%f2716, %f7, %f7;
	sub.f32 	%f2717, %f2716, %f2688;
	add.f32 	%f2718, %f5, %f7;
	add.f32 	%f2719, %f6, %f6;
	sub.f32 	%f2720, %f2718, %f2719;
	mul.f32 	%f2721, %f2720, %f127;
	fma.rn.f32 	%f2722, %f2717, %f126, %f2721;
	sub.f32 	%f2723, %f2257, %f2697;
	fma.rn.f32 	%f2724, %f6, 0f40C00000, %f2723;
	mul.f32 	%f2725, %f7, 0f40800000;
	sub.f32 	%f2726, %f2724, %f2725;
	add.f32 	%f2727, %f8, %f2726;
	fma.rn.f32 	%f2728, %f2727, %f128, %f2722;
	mul.f32 	%f2729, %f129, %f2728;
	sub.f32 	%f16, %f6, %f2729;
	mul.f32 	%f2730, %f12, %f12;
	mul.f32 	%f2731, %f10, %f10;
	sub.f32 	%f2732, %f2730, %f2731;
	add.f32 	%f2733, %f10, %f12;
	add.f32 	%f2734, %f11, %f11;
	sub.f32 	%f2735, %f2733, %f2734;
	mul.f32 	%f2736, %f2735, %f127;
	fma.rn.f32 	%f2737, %f2732, %f126, %f2736;
	mul.f32 	%f2738, %f10, 0f40800000;
	sub.f32 	%f2739, %f9, %f2738;
	fma.rn.f32 	%f2740, %f11, 0f40C00000, %f2739;
	mul.f32 	%f2741, %f12, 0f40800000;
	sub.f32 	%f2742, %f2740, %f2741;
	add.f32 	%f2743, %f2388, %f2742;
	fma.rn.f32 	%f2744, %f2743, %f128, %f2737;
	mul.f32 	%f2745, %f125, %f2744;
	sub.f32 	%f17, %f1912, %f2745;
	mul.f32 	%f2746, %f2388, %f2388;
	mul.f32 	%f2747, %f11, %f11;
	sub.f32 	%f2748, %f2746, %f2747;
	add.f32 	%f2749, %f11, %f2388;
	add.f32 	%f2750, %f12, %f12;
	sub.f32 	%f2751, %f2749, %f2750;
	mul.f32 	%f2752, %f2751, %f127;
	fma.rn.f32 	%f2753, %f2748, %f126, %f2752;
	mul.f32 	%f2754, %f11, 0f40800000;
	sub.f32 	%f2755, %f10, %f2754;
	fma.rn.f32 	%f2756, %f12, 0f40C00000, %f2755;
	mul.f32 	%f2757, %f2388, 0f40800000;
	sub.f32 	%f2758, %f2756, %f2757;
	add.f32 	%f2759, %f2403, %f2758;
	fma.rn.f32 	%f2760, %f2759, %f128, %f2753;
	mul.f32 	%f2761, %f125, %f2760;
	sub.f32 	%f18, %f1927, %f2761;
	mul.f32 	%f2762, %f2403, %f2403;
	sub.f32 	%f2763, %f2762, %f2730;
	add.f32 	%f2764, %f12, %f2403;
	add.f32 	%f2765, %f2388, %f2388;
	sub.f32 	%f2766, %f2764, %f2765;
	mul.f32 	%f2767, %f2766, %f127;
	fma.rn.f32 	%f2768, %f2763, %f126, %f2767;
	sub.f32 	%f2769, %f11, %f2741;
	fma.rn.f32 	%f2770, %f2388, 0f40C00000, %f2769;
	mul.f32 	%f2771, %f2403, 0f40800000;
	sub.f32 	%f2772, %f2770, %f2771;
	add.f32 	%f2773, %f2418, %f2772;
	fma.rn.f32 	%f2774, %f2773, %f128, %f2768;
	mul.f32 	%f2775, %f125, %f2774;
	sub.f32 	%f19, %f1942, %f2775;
	mul.f32 	%f2776, %f2418, %f2418;
	sub.f32 	%f2777, %f2776, %f2746;
	add.f32 	%f2778, %f2388, %f2418;
	add.f32 	%f2779, %f2403, %f2403;
	sub.f32 	%f2780, %f2778, %f2779;
	mul.f32 	%f2781, %f2780, %f127;
	fma.rn.f32 	%f2782, %f2777, %f126, %f2781;
	sub.f32 	%f2783, %f12, %f2757;
	fma.rn.f32 	%f2784, %f2403, 0f40C00000, %f2783;
	mul.f32 	%f2785, %f2418, 0f40800000;
	sub.f32 	%f2786, %f2784, %f2785;
	add.f32 	%f2787, %f2433, %f2786;
	fma.rn.f32 	%f2788, %f2787, %f128, %f2782;
	mul.f32 	%f2789, %f125, %f2788;
	sub.f32 	%f20, %f1957, %f2789;
	mul.f32 	%f2790, %f2433, %f2433;
	sub.f32 	%f2791, %f2790, %f2762;
	add.f32 	%f2792, %f2403, %f2433;
	add.f32 	%f2793, %f2418, %f2418;
	sub.f32 	%f2794, %f2792, %f2793;
	mul.f32 	%f2795, %f2794, %f127;
	fma.rn.f32 	%f2796, %f2791, %f126, %f2795;
	sub.f32 	%f2797, %f2388, %f2771;
	fma.rn.f32 	%f2798, %f2418, 0f40C00000, %f2797;
	mul.f32 	%f2799, %f2433, 0f40800000;
	sub.f32 	%f2800, %f2798, %f2799;
	add.f32 	%f2801, %f2448, %f2800;
	fma.rn.f32 	%f2802, %f2801, %f128, %f2796;
	mul.f32 	%f2803, %f125, %f2802;
	sub.f32 	%f2804, %f1972, %f2803;
	mul.f32 	%f2805, %f2448, %f2448;
	sub.f32 	%f2806, %f2805, %f2776;
	add.f32 	%f2807, %f2418, %f2448;
	add.f32 	%f2808, %f2433, %f2433;
	sub.f32 	%f2809, %f2807, %f2808;
	mul.f32 	%f2810, %f2809, %f127;
	fma.rn.f32 	%f2811, %f2806, %f126, %f2810;
	sub.f32 	%f2812, %f2403, %f2785;
	fma.rn.f32 	%f2813, %f2433, 0f40C00000, %f2812;
	mul.f32 	%f2814, %f2448, 0f40800000;
	sub.f32 	%f2815, %f2813, %f2814;
	add.f32 	%f2816, %f2463, %f2815;
	fma.rn.f32 	%f2817, %f2816, %f128, %f2811;
	mul.f32 	%f2818, %f125, %f2817;
	sub.f32 	%f2819, %f1987, %f2818;
	mul.f32 	%f2820, %f2463, %f2463;
	sub.f32 	%f2821, %f2820, %f2790;
	add.f32 	%f2822, %f2433, %f2463;
	add.f32 	%f2823, %f2448, %f2448;
	sub.f32 	%f2824, %f2822, %f2823;
	mul.f32 	%f2825, %f2824, %f127;
	fma.rn.f32 	%f2826, %f2821, %f126, %f2825;
	sub.f32 	%f2827, %f2418, %f2799;
	fma.rn.f32 	%f2828, %f2448, 0f40C00000, %f2827;
	mul.f32 	%f2829, %f2463, 0f40800000;
	sub.f32 	%f2830, %f2828, %f2829;
	add.f32 	%f2831, %f2478, %f2830;
	fma.rn.f32 	%f2832, %f2831, %f128, %f2826;
	mul.f32 	%f2833, %f125, %f2832;
	sub.f32 	%f2834, %f2002, %f2833;
	mul.f32 	%f2835, %f2478, %f2478;
	sub.f32 	%f2836, %f2835, %f2805;
	add.f32 	%f2837, %f2448, %f2478;
	add.f32 	%f2838, %f2463, %f2463;
	sub.f32 	%f2839, %f2837, %f2838;
	mul.f32 	%f2840, %f2839, %f127;
	fma.rn.f32 	%f2841, %f2836, %f126, %f2840;
	sub.f32 	%f2842, %f2433, %f2814;
	fma.rn.f32 	%f2843, %f2463, 0f40C00000, %f2842;
	mul.f32 	%f2844, %f2478, 0f40800000;
	sub.f32 	%f2845, %f2843, %f2844;
	add.f32 	%f2846, %f2493, %f2845;
	fma.rn.f32 	%f2847, %f2846, %f128, %f2841;
	mul.f32 	%f2848, %f125, %f2847;
	sub.f32 	%f2849, %f2017, %f2848;
	mul.f32 	%f2850, %f2493, %f2493;
	sub.f32 	%f2851, %f2850, %f2820;
	add.f32 	%f2852, %f2463, %f2493;
	add.f32 	%f2853, %f2478, %f2478;
	sub.f32 	%f2854, %f2852, %f2853;
	mul.f32 	%f2855, %f2854, %f127;
	fma.rn.f32 	%f2856, %f2851, %f126, %f2855;
	sub.f32 	%f2857, %f2448, %f2829;
	fma.rn.f32 	%f2858, %f2478, 0f40C00000, %f2857;
	mul.f32 	%f2859, %f2493, 0f40800000;
	sub.f32 	%f2860, %f2858, %f2859;
	add.f32 	%f2861, %f2508, %f2860;
	fma.rn.f32 	%f2862, %f2861, %f128, %f2856;
	mul.f32 	%f2863, %f125, %f2862;
	sub.f32 	%f2864, %f2032, %f2863;
	mul.f32 	%f2865, %f2508, %f2508;
	sub.f32 	%f2866, %f2865, %f2835;
	add.f32 	%f2867, %f2478, %f2508;
	add.f32 	%f2868, %f2493, %f2493;
	sub.f32 	%f2869, %f2867, %f2868;
	mul.f32 	%f2870, %f2869, %f127;
	fma.rn.f32 	%f2871, %f2866, %f126, %f2870;
	sub.f32 	%f2872, %f2463, %f2844;
	fma.rn.f32 	%f2873, %f2493, 0f40C00000, %f2872;
	mul.f32 	%f2874, %f2508, 0f40800000;
	sub.f32 	%f2875, %f2873, %f2874;
	add.f32 	%f2876, %f2523, %f2875;
	fma.rn.f32 	%f2877, %f2876, %f128, %f2871;
	mul.f32 	%f2878, %f125, %f2877;
	sub.f32 	%f2879, %f2047, %f2878;
	mul.f32 	%f2880, %f2523, %f2523;
	sub.f32 	%f2881, %f2880, %f2850;
	add.f32 	%f2882, %f2493, %f2523;
	add.f32 	%f2883, %f2508, %f2508;
	sub.f32 	%f2884, %f2882, %f2883;
	mul.f32 	%f2885, %f2884, %f127;
	fma.rn.f32 	%f2886, %f2881, %f126, %f2885;
	sub.f32 	%f2887, %f2478, %f2859;
	fma.rn.f32 	%f2888, %f2508, 0f40C00000, %f2887;
	mul.f32 	%f2889, %f2523, 0f40800000;
	sub.f32 	%f2890, %f2888, %f2889;
	add.f32 	%f2891, %f2538, %f2890;
	fma.rn.f32 	%f2892, %f2891, %f128, %f2886;
	mul.f32 	%f2893, %f125, %f2892;
	sub.f32 	%f2894, %f2062, %f2893;
	mul.f32 	%f2895, %f2538, %f2538;
	sub.f32 	%f2896, %f2895, %f2865;
	add.f32 	%f2897, %f2508, %f2538;
	add.f32 	%f2898, %f2523, %f2523;
	sub.f32 	%f2899, %f2897, %f2898;
	mul.f32 	%f2900, %f2899, %f127;
	fma.rn.f32 	%f2901, %f2896, %f126, %f2900;
	sub.f32 	%f2902, %f2493, %f2874;
	fma.rn.f32 	%f2903, %f2523, 0f40C00000, %f2902;
	mul.f32 	%f2904, %f2538, 0f40800000;
	sub.f32 	%f2905, %f2903, %f2904;
	add.f32 	%f2906, %f2553, %f2905;
	fma.rn.f32 	%f2907, %f2906, %f128, %f2901;
	mul.f32 	%f2908, %f125, %f2907;
	sub.f32 	%f2909, %f2077, %f2908;
	mul.f32 	%f2910, %f2553, %f2553;
	sub.f32 	%f2911, %f2910, %f2880;
	add.f32 	%f2912, %f2523, %f2553;
	add.f32 	%f2913, %f2538, %f2538;
	sub.f32 	%f2914, %f2912, %f2913;
	mul.f32 	%f2915, %f2914, %f127;
	fma.rn.f32 	%f2916, %f2911, %f126, %f2915;
	sub.f32 	%f2917, %f2508, %f2889;
	fma.rn.f32 	%f2918, %f2538, 0f40C00000, %f2917;
	mul.f32 	%f2919, %f2553, 0f40800000;
	sub.f32 	%f2920, %f2918, %f2919;
	add.f32 	%f2921, %f2568, %f2920;
	fma.rn.f32 	%f2922, %f2921, %f128, %f2916;
	mul.f32 	%f2923, %f125, %f2922;
	sub.f32 	%f2924, %f2092, %f2923;
	mul.f32 	%f2925, %f2568, %f2568;
	sub.f32 	%f2926, %f2925, %f2895;
	add.f32 	%f2927, %f2538, %f2568;
	add.f32 	%f2928, %f2553, %f2553;
	sub.f32 	%f2929, %f2927, %f2928;
	mul.f32 	%f2930, %f2929, %f127;
	fma.rn.f32 	%f2931, %f2926, %f126, %f2930;
	sub.f32 	%f2932, %f2523, %f2904;
	fma.rn.f32 	%f2933, %f2553, 0f40C00000, %f2932;
	mul.f32 	%f2934, %f2568, 0f40800000;
	sub.f32 	%f2935, %f2933, %f2934;
	add.f32 	%f2936, %f2583, %f2935;
	fma.rn.f32 	%f2937, %f2936, %f128, %f2931;
	mul.f32 	%f2938, %f125, %f2937;
	sub.f32 	%f2939, %f2107, %f2938;
	mul.f32 	%f2940, %f2583, %f2583;
	sub.f32 	%f2941, %f2940, %f2910;
	add.f32 	%f2942, %f2553, %f2583;
	add.f32 	%f2943, %f2568, %f2568;
	sub.f32 	%f2944, %f2942, %f2943;
	mul.f32 	%f2945, %f2944, %f127;
	fma.rn.f32 	%f2946, %f2941, %f126, %f2945;
	sub.f32 	%f2947, %f2538, %f2919;
	fma.rn.f32 	%f2948, %f2568, 0f40C00000, %f2947;
	mul.f32 	%f2949, %f2583, 0f40800000;
	sub.f32 	%f2950, %f2948, %f2949;
	add.f32 	%f2951, %f2598, %f2950;
	fma.rn.f32 	%f2952, %f2951, %f128, %f2946;
	mul.f32 	%f2953, %f125, %f2952;
	sub.f32 	%f2954, %f2122, %f2953;
	mul.f32 	%f2955, %f2598, %f2598;
	sub.f32 	%f2956, %f2955, %f2925;
	add.f32 	%f2957, %f2568, %f2598;
	add.f32 	%f2958, %f2583, %f2583;
	sub.f32 	%f2959, %f2957, %f2958;
	mul.f32 	%f2960, %f2959, %f127;
	fma.rn.f32 	%f2961, %f2956, %f126, %f2960;
	sub.f32 	%f2962, %f2553, %f2934;
	fma.rn.f32 	%f2963, %f2583, 0f40C00000, %f2962;
	mul.f32 	%f2964, %f2598, 0f40800000;
	sub.f32 	%f2965, %f2963, %f2964;
	add.f32 	%f2966, %f2613, %f2965;
	fma.rn.f32 	%f2967, %f2966, %f128, %f2961;
	mul.f32 	%f2968, %f125, %f2967;
	sub.f32 	%f2969, %f2137, %f2968;
	mul.f32 	%f2970, %f2613, %f2613;
	sub.f32 	%f2971, %f2970, %f2940;
	add.f32 	%f2972, %f2583, %f2613;
	add.f32 	%f2973, %f2598, %f2598;
	sub.f32 	%f2974, %f2972, %f2973;
	mul.f32 	%f2975, %f2974, %f127;
	fma.rn.f32 	%f2976, %f2971, %f126, %f2975;
	sub.f32 	%f2977, %f2568, %f2949;
	fma.rn.f32 	%f2978, %f2598, 0f40C00000, %f2977;
	mul.f32 	%f2979, %f2613, 0f40800000;
	sub.f32 	%f2980, %f2978, %f2979;
	add.f32 	%f2981, %f2628, %f2980;
	fma.rn.f32 	%f2982, %f2981, %f128, %f2976;
	mul.f32 	%f2983, %f125, %f2982;
	sub.f32 	%f2984, %f2152, %f2983;
	mul.f32 	%f2985, %f2628, %f2628;
	sub.f32 	%f2986, %f2985, %f2955;
	add.f32 	%f2987, %f2598, %f2628;
	add.f32 	%f2988, %f2613, %f2613;
	sub.f32 	%f2989, %f2987, %f2988;
	mul.f32 	%f2990, %f2989, %f127;
	fma.rn.f32 	%f2991, %f2986, %f126, %f2990;
	sub.f32 	%f2992, %f2583, %f2964;
	fma.rn.f32 	%f2993, %f2613, 0f40C00000, %f2992;
	mul.f32 	%f2994, %f2628, 0f40800000;
	sub.f32 	%f2995, %f2993, %f2994;
	add.f32 	%f2996, %f2643, %f2995;
	fma.rn.f32 	%f2997, %f2996, %f128, %f2991;
	mul.f32 	%f2998, %f125, %f2997;
	sub.f32 	%f2999, %f2167, %f2998;
	mul.f32 	%f3000, %f2643, %f2643;
	sub.f32 	%f3001, %f3000, %f2970;
	add.f32 	%f3002, %f2613, %f2643;
	add.f32 	%f3003, %f2628, %f2628;
	sub.f32 	%f3004, %f3002, %f3003;
	mul.f32 	%f3005, %f3004, %f127;
	fma.rn.f32 	%f3006, %f3001, %f126, %f3005;
	sub.f32 	%f3007, %f2598, %f2979;
	fma.rn.f32 	%f3008, %f2628, 0f40C00000, %f3007;
	mul.f32 	%f3009, %f2643, 0f40800000;
	sub.f32 	%f3010, %f3008, %f3009;
	add.f32 	%f3011, %f2658, %f3010;
	fma.rn.f32 	%f3012, %f3011, %f128, %f3006;
	mul.f32 	%f3013, %f125, %f3012;
	sub.f32 	%f3014, %f2182, %f3013;
	mul.f32 	%f3015, %f2658, %f2658;
	sub.f32 	%f3016, %f3015, %f2985;
	add.f32 	%f3017, %f2628, %f2658;
	add.f32 	%f3018, %f2643, %f2643;
	sub.f32 	%f3019, %f3017, %f3018;
	mul.f32 	%f3020, %f3019, %f127;
	fma.rn.f32 	%f3021, %f3016, %f126, %f3020;
	sub.f32 	%f3022, %f2613, %f2994;
	fma.rn.f32 	%f3023, %f2643, 0f40C00000, %f3022;
	mul.f32 	%f3024, %f2658, 0f40800000;
	sub.f32 	%f3025, %f3023, %f3024;
	add.f32 	%f3026, %f2673, %f3025;
	fma.rn.f32 	%f3027, %f3026, %f128, %f3021;
	mul.f32 	%f3028, %f125, %f3027;
	sub.f32 	%f3029, %f2197, %f3028;
	mul.f32 	%f3030, %f2673, %f2673;
	sub.f32 	%f3031, %f3030, %f3000;
	add.f32 	%f3032, %f2643, %f2673;
	add.f32 	%f3033, %f2658, %f2658;
	sub.f32 	%f3034, %f3032, %f3033;
	mul.f32 	%f3035, %f3034, %f127;
	fma.rn.f32 	%f3036, %f3031, %f126, %f3035;
	sub.f32 	%f3037, %f2628, %f3009;
	fma.rn.f32 	%f3038, %f2658, 0f40C00000, %f3037;
	mul.f32 	%f3039, %f2673, 0f40800000;
	sub.f32 	%f3040, %f3038, %f3039;
	add.f32 	%f3041, %f13, %f3040;
	fma.rn.f32 	%f3042, %f3041, %f128, %f3036;
	mul.f32 	%f3043, %f125, %f3042;
	sub.f32 	%f21, %f2212, %f3043;
	mul.f32 	%f3044, %f13, %f13;
	sub.f32 	%f3045, %f3044, %f3015;
	add.f32 	%f3046, %f2658, %f13;
	add.f32 	%f3047, %f2673, %f2673;
	sub.f32 	%f3048, %f3046, %f3047;
	mul.f32 	%f3049, %f3048, %f127;
	fma.rn.f32 	%f3050, %f3045, %f126, %f3049;
	sub.f32 	%f3051, %f2643, %f3024;
	fma.rn.f32 	%f3052, %f2673, 0f40C00000, %f3051;
	mul.f32 	%f3053, %f13, 0f40800000;
	sub.f32 	%f3054, %f3052, %f3053;
	add.f32 	%f3055, %f14, %f3054;
	fma.rn.f32 	%f3056, %f3055, %f128, %f3050;
	mul.f32 	%f3057, %f125, %f3056;
	sub.f32 	%f22, %f2227, %f3057;
	mul.f32 	%f3058, %f14, %f14;
	sub.f32 	%f3059, %f3058, %f3030;
	add.f32 	%f3060, %f2673, %f14;
	add.f32 	%f3061, %f13, %f13;
	sub.f32 	%f3062, %f3060, %f3061;
	mul.f32 	%f3063, %f3062, %f127;
	fma.rn.f32 	%f3064, %f3059, %f126, %f3063;
	sub.f32 	%f3065, %f2658, %f3039;
	fma.rn.f32 	%f3066, %f13, 0f40C00000, %f3065;
	mul.f32 	%f3067, %f14, 0f40800000;
	sub.f32 	%f3068, %f3066, %f3067;
	add.f32 	%f3069, %f15, %f3068;
	fma.rn.f32 	%f3070, %f3069, %f128, %f3064;
	mul.f32 	%f3071, %f125, %f3070;
	sub.f32 	%f23, %f2242, %f3071;
	mul.f32 	%f3072, %f15, %f15;
	sub.f32 	%f3073, %f3072, %f3044;
	add.f32 	%f3074, %f13, %f15;
	add.f32 	%f3075, %f14, %f14;
	sub.f32 	%f3076, %f3074, %f3075;
	mul.f32 	%f3077, %f3076, %f127;
	fma.rn.f32 	%f3078, %f3073, %f126, %f3077;
	sub.f32 	%f3079, %f2673, %f3053;
	fma.rn.f32 	%f3080, %f14, 0f40C00000, %f3079;
	mul.f32 	%f3081, %f15, 0f40800000;
	sub.f32 	%f3082, %f3080, %f3081;
	add.f32 	%f3083, %f16, %f3082;
	fma.rn.f32 	%f3084, %f3083, %f128, %f3078;
	mul.f32 	%f3085, %f125, %f3084;
	sub.f32 	%f24, %f2257, %f3085;
	mul.f32 	%f3086, %f20, %f20;
	mul.f32 	%f3087, %f18, %f18;
	sub.f32 	%f3088, %f3086, %f3087;
	add.f32 	%f3089, %f18, %f20;
	add.f32 	%f3090, %f19, %f19;
	sub.f32 	%f3091, %f3089, %f3090;
	mul.f32 	%f3092, %f3091, %f127;
	fma.rn.f32 	%f3093, %f3088, %f126, %f3092;
	mul.f32 	%f3094, %f18, 0f40800000;
	sub.f32 	%f3095, %f17, %f3094;
	fma.rn.f32 	%f3096, %f19, 0f40C00000, %f3095;
	mul.f32 	%f3097, %f20, 0f40800000;
	sub.f32 	%f3098, %f3096, %f3097;
	add.f32 	%f3099, %f2804, %f3098;
	fma.rn.f32 	%f3100, %f3099, %f128, %f3093;
	mul.f32 	%f3101, %f129, %f3100;
	sub.f32 	%f25, %f19, %f3101;
	mul.f32 	%f3102, %f2804, %f2804;
	mul.f32 	%f3103, %f19, %f19;
	sub.f32 	%f3104, %f3102, %f3103;
	add.f32 	%f3105, %f19, %f2804;
	add.f32 	%f3106, %f20, %f20;
	sub.f32 	%f3107, %f3105, %f3106;
	mul.f32 	%f3108, %f3107, %f127;
	fma.rn.f32 	%f3109, %f3104, %f126, %f3108;
	mul.f32 	%f3110, %f19, 0f40800000;
	sub.f32 	%f3111, %f18, %f3110;
	fma.rn.f32 	%f3112, %f20, 0f40C00000, %f3111;
	mul.f32 	%f3113, %f2804, 0f40800000;
	sub.f32 	%f3114, %f3112, %f3113;
	add.f32 	%f3115, %f2819, %f3114;
	fma.rn.f32 	%f3116, %f3115, %f128, %f3109;
	mul.f32 	%f3117, %f129, %f3116;
	sub.f32 	%f26, %f20, %f3117;
	mul.f32 	%f3118, %f2819, %f2819;
	sub.f32 	%f3119, %f3118, %f3086;
	add.f32 	%f3120, %f20, %f2819;
	add.f32 	%f3121, %f2804, %f2804;
	sub.f32 	%f3122, %f3120, %f3121;
	mul.f32 	%f3123, %f3122, %f127;
	fma.rn.f32 	%f3124, %f3119, %f126, %f3123;
	sub.f32 	%f3125, %f19, %f3097;
	fma.rn.f32 	%f3126, %f2804, 0f40C00000, %f3125;
	mul.f32 	%f3127, %f2819, 0f40800000;
	sub.f32 	%f3128, %f3126, %f3127;
	add.f32 	%f3129, %f2834, %f3128;
	fma.rn.f32 	%f3130, %f3129, %f128, %f3124;
	mul.f32 	%f3131, %f129, %f3130;
	sub.f32 	%f27, %f2804, %f3131;
	mul.f32 	%f3132, %f2834, %f2834;
	sub.f32 	%f3133, %f3132, %f3102;
	add.f32 	%f3134, %f2804, %f2834;
	add.f32 	%f3135, %f2819, %f2819;
	sub.f32 	%f3136, %f3134, %f3135;
	mul.f32 	%f3137, %f3136, %f127;
	fma.rn.f32 	%f3138, %f3133, %f126, %f3137;
	sub.f32 	%f3139, %f20, %f3113;
	fma.rn.f32 	%f3140, %f2819, 0f40C00000, %f3139;
	mul.f32 	%f3141, %f2834, 0f40800000;
	sub.f32 	%f3142, %f3140, %f3141;
	add.f32 	%f3143, %f2849, %f3142;
	fma.rn.f32 	%f3144, %f3143, %f128, %f3138;
	mul.f32 	%f3145, %f129, %f3144;
	sub.f32 	%f28, %f2819, %f3145;
	mul.f32 	%f3146, %f2849, %f2849;
	sub.f32 	%f3147, %f3146, %f3118;
	add.f32 	%f3148, %f2819, %f2849;
	add.f32 	%f3149, %f2834, %f2834;
	sub.f32 	%f3150, %f3148, %f3149;
	mul.f32 	%f3151, %f3150, %f127;
	fma.rn.f32 	%f3152, %f3147, %f126, %f3151;
	sub.f32 	%f3153, %f2804, %f3127;
	fma.rn.f32 	%f3154, %f2834, 0f40C00000, %f3153;
	mul.f32 	%f3155, %f2849, 0f40800000;
	sub.f32 	%f3156, %f3154, %f3155;
	add.f32 	%f3157, %f2864, %f3156;
	fma.rn.f32 	%f3158, %f3157, %f128, %f3152;
	mul.f32 	%f3159, %f129, %f3158;
	sub.f32 	%f3160, %f2834, %f3159;
	mul.f32 	%f3161, %f2864, %f2864;
	sub.f32 	%f3162, %f3161, %f3132;
	add.f32 	%f3163, %f2834, %f2864;
	add.f32 	%f3164, %f2849, %f2849;
	sub.f32 	%f3165, %f3163, %f3164;
	mul.f32 	%f3166, %f3165, %f127;
	fma.rn.f32 	%f3167, %f3162, %f126, %f3166;
	sub.f32 	%f3168, %f2819, %f3141;
	fma.rn.f32 	%f3169, %f2849, 0f40C00000, %f3168;
	mul.f32 	%f3170, %f2864, 0f40800000;
	sub.f32 	%f3171, %f3169, %f3170;
	add.f32 	%f3172, %f2879, %f3171;
	fma.rn.f32 	%f3173, %f3172, %f128, %f3167;
	mul.f32 	%f3174, %f129, %f3173;
	sub.f32 	%f3175, %f2849, %f3174;
	mul.f32 	%f3176, %f2879, %f2879;
	sub.f32 	%f3177, %f3176, %f3146;
	add.f32 	%f3178, %f2849, %f2879;
	add.f32 	%f3179, %f2864, %f2864;
	sub.f32 	%f3180, %f3178, %f3179;
	mul.f32 	%f3181, %f3180, %f127;
	fma.rn.f32 	%f3182, %f3177, %f126, %f3181;
	sub.f32 	%f3183, %f2834, %f3155;
	fma.rn.f32 	%f3184, %f2864, 0f40C00000, %f3183;
	mul.f32 	%f3185, %f2879, 0f40800000;
	sub.f32 	%f3186, %f3184, %f3185;
	add.f32 	%f3187, %f2894, %f3186;
	fma.rn.f32 	%f3188, %f3187, %f128, %f3182;
	mul.f32 	%f3189, %f129, %f3188;
	sub.f32 	%f3190, %f2864, %f3189;
	mul.f32 	%f3191, %f2894, %f2894;
	sub.f32 	%f3192, %f3191, %f3161;
	add.f32 	%f3193, %f2864, %f2894;
	add.f32 	%f3194, %f2879, %f2879;
	sub.f32 	%f3195, %f3193, %f3194;
	mul.f32 	%f3196, %f3195, %f127;
	fma.rn.f32 	%f3197, %f3192, %f126, %f3196;
	sub.f32 	%f3198, %f2849, %f3170;
	fma.rn.f32 	%f3199, %f2879, 0f40C00000, %f3198;
	mul.f32 	%f3200, %f2894, 0f40800000;
	sub.f32 	%f3201, %f3199, %f3200;
	add.f32 	%f3202, %f2909, %f3201;
	fma.rn.f32 	%f3203, %f3202, %f128, %f3197;
	mul.f32 	%f3204, %f129, %f3203;
	sub.f32 	%f3205, %f2879, %f3204;
	mul.f32 	%f3206, %f2909, %f2909;
	sub.f32 	%f3207, %f3206, %f3176;
	add.f32 	%f3208, %f2879, %f2909;
	add.f32 	%f3209, %f2894, %f2894;
	sub.f32 	%f3210, %f3208, %f3209;
	mul.f32 	%f3211, %f3210, %f127;
	fma.rn.f32 	%f3212, %f3207, %f126, %f3211;
	sub.f32 	%f3213, %f2864, %f3185;
	fma.rn.f32 	%f3214, %f2894, 0f40C00000, %f3213;
	mul.f32 	%f3215, %f2909, 0f40800000;
	sub.f32 	%f3216, %f3214, %f3215;
	add.f32 	%f3217, %f2924, %f3216;
	fma.rn.f32 	%f3218, %f3217, %f128, %f3212;
	mul.f32 	%f3219, %f129, %f3218;
	sub.f32 	%f3220, %f2894, %f3219;
	mul.f32 	%f3221, %f2924, %f2924;
	sub.f32 	%f3222, %f3221, %f3191;
	add.f32 	%f3223, %f2894, %f2924;
	add.f32 	%f3224, %f2909, %f2909;
	sub.f32 	%f3225, %f3223, %f3224;
	mul.f32 	%f3226, %f3225, %f127;
	fma.rn.f32 	%f3227, %f3222, %f126, %f3226;
	sub.f32 	%f3228, %f2879, %f3200;
	fma.rn.f32 	%f3229, %f2909, 0f40C00000, %f3228;
	mul.f32 	%f3230, %f2924, 0f40800000;
	sub.f32 	%f3231, %f3229, %f3230;
	add.f32 	%f3232, %f2939, %f3231;
	fma.rn.f32 	%f3233, %f3232, %f128, %f3227;
	mul.f32 	%f3234, %f129, %f3233;
	sub.f32 	%f3235, %f2909, %f3234;
	mul.f32 	%f3236, %f2939, %f2939;
	sub.f32 	%f3237, %f3236, %f3206;
	add.f32 	%f3238, %f2909, %f2939;
	add.f32 	%f3239, %f2924, %f2924;
	sub.f32 	%f3240, %f3238, %f3239;
	mul.f32 	%f3241, %f3240, %f127;
	fma.rn.f32 	%f3242, %f3237, %f126, %f3241;
	sub.f32 	%f3243, %f2894, %f3215;
	fma.rn.f32 	%f3244, %f2924, 0f40C00000, %f3243;
	mul.f32 	%f3245, %f2939, 0f40800000;
	sub.f32 	%f3246, %f3244, %f3245;
	add.f32 	%f3247, %f2954, %f3246;
	fma.rn.f32 	%f3248, %f3247, %f128, %f3242;
	mul.f32 	%f3249, %f129, %f3248;
	sub.f32 	%f3250, %f2924, %f3249;
	mul.f32 	%f3251, %f2954, %f2954;
	sub.f32 	%f3252, %f3251, %f3221;
	add.f32 	%f3253, %f2924, %f2954;
	add.f32 	%f3254, %f2939, %f2939;
	sub.f32 	%f3255, %f3253, %f3254;
	mul.f32 	%f3256, %f3255, %f127;
	fma.rn.f32 	%f3257, %f3252, %f126, %f3256;
	sub.f32 	%f3258, %f2909, %f3230;
	fma.rn.f32 	%f3259, %f2939, 0f40C00000, %f3258;
	mul.f32 	%f3260, %f2954, 0f40800000;
	sub.f32 	%f3261, %f3259, %f3260;
	add.f32 	%f3262, %f2969, %f3261;
	fma.rn.f32 	%f3263, %f3262, %f128, %f3257;
	mul.f32 	%f3264, %f129, %f3263;
	sub.f32 	%f3265, %f2939, %f3264;
	mul.f32 	%f3266, %f2969, %f2969;
	sub.f32 	%f3267, %f3266, %f3236;
	add.f32 	%f3268, %f2939, %f2969;
	add.f32 	%f3269, %f2954, %f2954;
	sub.f32 	%f3270, %f3268, %f3269;
	mul.f32 	%f3271, %f3270, %f127;
	fma.rn.f32 	%f3272, %f3267, %f126, %f3271;
	sub.f32 	%f3273, %f2924, %f3245;
	fma.rn.f32 	%f3274, %f2954, 0f40C00000, %f3273;
	mul.f32 	%f3275, %f2969, 0f40800000;
	sub.f32 	%f3276, %f3274, %f3275;
	add.f32 	%f3277, %f2984, %f3276;
	fma.rn.f32 	%f3278, %f3277, %f128, %f3272;
	mul.f32 	%f3279, %f129, %f3278;
	sub.f32 	%f3280, %f2954, %f3279;
	mul.f32 	%f3281, %f2984, %f2984;
	sub.f32 	%f3282, %f3281, %f3251;
	add.f32 	%f3283, %f2954, %f2984;
	add.f32 	%f3284, %f2969, %f2969;
	sub.f32 	%f3285, %f3283, %f3284;
	mul.f32 	%f3286, %f3285, %f127;
	fma.rn.f32 	%f3287, %f3282, %f126, %f3286;
	sub.f32 	%f3288, %f2939, %f3260;
	fma.rn.f32 	%f3289, %f2969, 0f40C00000, %f3288;
	mul.f32 	%f3290, %f2984, 0f40800000;
	sub.f32 	%f3291, %f3289, %f3290;
	add.f32 	%f3292, %f2999, %f3291;
	fma.rn.f32 	%f3293, %f3292, %f128, %f3287;
	mul.f32 	%f3294, %f129, %f3293;
	sub.f32 	%f3295, %f2969, %f3294;
	mul.f32 	%f3296, %f2999, %f2999;
	sub.f32 	%f3297, %f3296, %f3266;
	add.f32 	%f3298, %f2969, %f2999;
	add.f32 	%f3299, %f2984, %f2984;
	sub.f32 	%f3300, %f3298, %f3299;
	mul.f32 	%f3301, %f3300, %f127;
	fma.rn.f32 	%f3302, %f3297, %f126, %f3301;
	sub.f32 	%f3303, %f2954, %f3275;
	fma.rn.f32 	%f3304, %f2984, 0f40C00000, %f3303;
	mul.f32 	%f3305, %f2999, 0f40800000;
	sub.f32 	%f3306, %f3304, %f3305;
	add.f32 	%f3307, %f3014, %f3306;
	fma.rn.f32 	%f3308, %f3307, %f128, %f3302;
	mul.f32 	%f3309, %f129, %f3308;
	sub.f32 	%f3310, %f2984, %f3309;
	mul.f32 	%f3311, %f3014, %f3014;
	sub.f32 	%f3312, %f3311, %f3281;
	add.f32 	%f3313, %f2984, %f3014;
	add.f32 	%f3314, %f2999, %f2999;
	sub.f32 	%f3315, %f3313, %f3314;
	mul.f32 	%f3316, %f3315, %f127;
	fma.rn.f32 	%f3317, %f3312, %f126, %f3316;
	sub.f32 	%f3318, %f2969, %f3290;
	fma.rn.f32 	%f3319, %f2999, 0f40C00000, %f3318;
	mul.f32 	%f3320, %f3014, 0f40800000;
	sub.f32 	%f3321, %f3319, %f3320;
	add.f32 	%f3322, %f3029, %f3321;
	fma.rn.f32 	%f3323, %f3322, %f128, %f3317;
	mul.f32 	%f3324, %f129, %f3323;
	sub.f32 	%f3325, %f2999, %f3324;
	mul.f32 	%f3326, %f3029, %f3029;
	sub.f32 	%f3327, %f3326, %f3296;
	add.f32 	%f3328, %f2999, %f3029;
	add.f32 	%f3329, %f3014, %f3014;
	sub.f32 	%f3330, %f3328, %f3329;
	mul.f32 	%f3331, %f3330, %f127;
	fma.rn.f32 	%f3332, %f3327, %f126, %f3331;
	sub.f32 	%f3333, %f2984, %f3305;
	fma.rn.f32 	%f3334, %f3014, 0f40C00000, %f3333;
	mul.f32 	%f3335, %f3029, 0f40800000;
	sub.f32 	%f3336, %f3334, %f3335;
	add.f32 	%f3337, %f21, %f3336;
	fma.rn.f32 	%f3338, %f3337, %f128, %f3332;
	mul.f32 	%f3339, %f129, %f3338;
	sub.f32 	%f29, %f3014, %f3339;
	mul.f32 	%f3340, %f21, %f21;
	sub.f32 	%f3341, %f3340, %f3311;
	add.f32 	%f3342, %f3014, %f21;
	add.f32 	%f3343, %f3029, %f3029;
	sub.f32 	%f3344, %f3342, %f3343;
	mul.f32 	%f3345, %f3344, %f127;
	fma.rn.f32 	%f3346, %f3341, %f126, %f3345;
	sub.f32 	%f3347, %f2999, %f3320;
	fma.rn.f32 	%f3348, %f3029, 0f40C00000, %f3347;
	mul.f32 	%f3349, %f21, 0f40800000;
	sub.f32 	%f3350, %f3348, %f3349;
	add.f32 	%f3351, %f22, %f3350;
	fma.rn.f32 	%f3352, %f3351, %f128, %f3346;
	mul.f32 	%f3353, %f129, %f3352;
	sub.f32 	%f30, %f3029, %f3353;
	mul.f32 	%f3354, %f22, %f22;
	sub.f32 	%f3355, %f3354, %f3326;
	add.f32 	%f3356, %f3029, %f22;
	add.f32 	%f3357, %f21, %f21;
	sub.f32 	%f3358, %f3356, %f3357;
	mul.f32 	%f3359, %f3358, %f127;
	fma.rn.f32 	%f3360, %f3355, %f126, %f3359;
	sub.f32 	%f3361, %f3014, %f3335;
	fma.rn.f32 	%f3362, %f21, 0f40C00000, %f3361;
	mul.f32 	%f3363, %f22, 0f40800000;
	sub.f32 	%f3364, %f3362, %f3363;
	add.f32 	%f3365, %f23, %f3364;
	fma.rn.f32 	%f3366, %f3365, %f128, %f3360;
	mul.f32 	%f3367, %f129, %f3366;
	sub.f32 	%f31, %f21, %f3367;
	mul.f32 	%f3368, %f23, %f23;
	sub.f32 	%f3369, %f3368, %f3340;
	add.f32 	%f3370, %f21, %f23;
	add.f32 	%f3371, %f22, %f22;
	sub.f32 	%f3372, %f3370, %f3371;
	mul.f32 	%f3373, %f3372, %f127;
	fma.rn.f32 	%f3374, %f3369, %f126, %f3373;
	sub.f32 	%f3375, %f3029, %f3349;
	fma.rn.f32 	%f3376, %f22, 0f40C00000, %f3375;
	mul.f32 	%f3377, %f23, 0f40800000;
	sub.f32 	%f3378, %f3376, %f3377;
	add.f32 	%f3379, %f24, %f3378;
	fma.rn.f32 	%f3380, %f3379, %f128, %f3374;
	mul.f32 	%f3381, %f129, %f3380;
	sub.f32 	%f32, %f22, %f3381;
	mul.f32 	%f3382, %f28, %f28;
	mul.f32 	%f3383, %f26, %f26;
	sub.f32 	%f3384, %f3382, %f3383;
	add.f32 	%f3385, %f26, %f28;
	add.f32 	%f3386, %f27, %f27;
	sub.f32 	%f3387, %f3385, %f3386;
	mul.f32 	%f3388, %f3387, %f127;
	fma.rn.f32 	%f3389, %f3384, %f126, %f3388;
	mul.f32 	%f3390, %f26, 0f40800000;
	sub.f32 	%f3391, %f25, %f3390;
	fma.rn.f32 	%f3392, %f27, 0f40C00000, %f3391;
	mul.f32 	%f3393, %f28, 0f40800000;
	sub.f32 	%f3394, %f3392, %f3393;
	add.f32 	%f3395, %f3160, %f3394;
	fma.rn.f32 	%f3396, %f3395, %f128, %f3389;
	mul.f32 	%f3397, %f125, %f3396;
	sub.f32 	%f33, %f2804, %f3397;
	mul.f32 	%f3398, %f3160, %f3160;
	mul.f32 	%f3399, %f27, %f27;
	sub.f32 	%f3400, %f3398, %f3399;
	add.f32 	%f3401, %f27, %f3160;
	add.f32 	%f3402, %f28, %f28;
	sub.f32 	%f3403, %f3401, %f3402;
	mul.f32 	%f3404, %f3403, %f127;
	fma.rn.f32 	%f3405, %f3400, %f126, %f3404;
	mul.f32 	%f3406, %f27, 0f40800000;
	sub.f32 	%f3407, %f26, %f3406;
	fma.rn.f32 	%f3408, %f28, 0f40C00000, %f3407;
	mul.f32 	%f3409, %f3160, 0f40800000;
	sub.f32 	%f3410, %f3408, %f3409;
	add.f32 	%f3411, %f3175, %f3410;
	fma.rn.f32 	%f3412, %f3411, %f128, %f3405;
	mul.f32 	%f3413, %f125, %f3412;
	sub.f32 	%f34, %f2819, %f3413;
	mul.f32 	%f3414, %f3175, %f3175;
	sub.f32 	%f3415, %f3414, %f3382;
	add.f32 	%f3416, %f28, %f3175;
	add.f32 	%f3417, %f3160, %f3160;
	sub.f32 	%f3418, %f3416, %f3417;
	mul.f32 	%f3419, %f3418, %f127;
	fma.rn.f32 	%f3420, %f3415, %f126, %f3419;
	sub.f32 	%f3421, %f27, %f3393;
	fma.rn.f32 	%f3422, %f3160, 0f40C00000, %f3421;
	mul.f32 	%f3423, %f3175, 0f40800000;
	sub.f32 	%f3424, %f3422, %f3423;
	add.f32 	%f3425, %f3190, %f3424;
	fma.rn.f32 	%f3426, %f3425, %f128, %f3420;
	mul.f32 	%f3427, %f125, %f3426;
	sub.f32 	%f35, %f2834, %f3427;
	mul.f32 	%f3428, %f3190, %f3190;
	sub.f32 	%f3429, %f3428, %f3398;
	add.f32 	%f3430, %f3160, %f3190;
	add.f32 	%f3431, %f3175, %f3175;
	sub.f32 	%f3432, %f3430, %f3431;
	mul.f32 	%f3433, %f3432, %f127;
	fma.rn.f32 	%f3434, %f3429, %f126, %f3433;
	sub.f32 	%f3435, %f28, %f3409;
	fma.rn.f32 	%f3436, %f3175, 0f40C00000, %f3435;
	mul.f32 	%f3437, %f3190, 0f40800000;
	sub.f32 	%f3438, %f3436, %f3437;
	add.f32 	%f3439, %f3205, %f3438;
	fma.rn.f32 	%f3440, %f3439, %f128, %f3434;
	mul.f32 	%f3441, %f125, %f3440;
	sub.f32 	%f36, %f2849, %f3441;
	mul.f32 	%f3442, %f3205, %f3205;
	sub.f32 	%f3443, %f3442, %f3414;
	add.f32 	%f3444, %f3175, %f3205;
	add.f32 	%f3445, %f3190, %f3190;
	sub.f32 	%f3446, %f3444, %f3445;
	mul.f32 	%f3447, %f3446, %f127;
	fma.rn.f32 	%f3448, %f3443, %f126, %f3447;
	sub.f32 	%f3449, %f3160, %f3423;
	fma.rn.f32 	%f3450, %f3190, 0f40C00000, %f3449;
	mul.f32 	%f3451, %f3205, 0f40800000;
	sub.f32 	%f3452, %f3450, %f3451;
	add.f32 	%f3453, %f3220, %f3452;
	fma.rn.f32 	%f3454, %f3453, %f128, %f3448;
	mul.f32 	%f3455, %f125, %f3454;
	sub.f32 	%f3456, %f2864, %f3455;
	mul.f32 	%f3457, %f3220, %f3220;
	sub.f32 	%f3458, %f3457, %f3428;
	add.f32 	%f3459, %f3190, %f3220;
	add.f32 	%f3460, %f3205, %f3205;
	sub.f32 	%f3461, %f3459, %f3460;
	mul.f32 	%f3462, %f3461, %f127;
	fma.rn.f32 	%f3463, %f3458, %f126, %f3462;
	sub.f32 	%f3464, %f3175, %f3437;
	fma.rn.f32 	%f3465, %f3205, 0f40C00000, %f3464;
	mul.f32 	%f3466, %f3220, 0f40800000;
	sub.f32 	%f3467, %f3465, %f3466;
	add.f32 	%f3468, %f3235, %f3467;
	fma.rn.f32 	%f3469, %f3468, %f128, %f3463;
	mul.f32 	%f3470, %f125, %f3469;
	sub.f32 	%f3471, %f2879, %f3470;
	mul.f32 	%f3472, %f3235, %f3235;
	sub.f32 	%f3473, %f3472, %f3442;
	add.f32 	%f3474, %f3205, %f3235;
	add.f32 	%f3475, %f3220, %f3220;
	sub.f32 	%f3476, %f3474, %f3475;
	mul.f32 	%f3477, %f3476, %f127;
	fma.rn.f32 	%f3478, %f3473, %f126, %f3477;
	sub.f32 	%f3479, %f3190, %f3451;
	fma.rn.f32 	%f3480, %f3220, 0f40C00000, %f3479;
	mul.f32 	%f3481, %f3235, 0f40800000;
	sub.f32 	%f3482, %f3480, %f3481;
	add.f32 	%f3483, %f3250, %f3482;
	fma.rn.f32 	%f3484, %f3483, %f128, %f3478;
	mul.f32 	%f3485, %f125, %f3484;
	sub.f32 	%f3486, %f2894, %f3485;
	mul.f32 	%f3487, %f3250, %f3250;
	sub.f32 	%f3488, %f3487, %f3457;
	add.f32 	%f3489, %f3220, %f3250;
	add.f32 	%f3490, %f3235, %f3235;
	sub.f32 	%f3491, %f3489, %f3490;
	mul.f32 	%f3492, %f3491, %f127;
	fma.rn.f32 	%f3493, %f3488, %f126, %f3492;
	sub.f32 	%f3494, %f3205, %f3466;
	fma.rn.f32 	%f3495, %f3235, 0f40C00000, %f3494;
	mul.f32 	%f3496, %f3250, 0f40800000;
	sub.f32 	%f3497, %f3495, %f3496;
	add.f32 	%f3498, %f3265, %f3497;
	fma.rn.f32 	%f3499, %f3498, %f128, %f3493;
	mul.f32 	%f3500, %f125, %f3499;
	sub.f32 	%f3501, %f2909, %f3500;
	mul.f32 	%f3502, %f3265, %f3265;
	sub.f32 	%f3503, %f3502, %f3472;
	add.f32 	%f3504, %f3235, %f3265;
	add.f32 	%f3505, %f3250, %f3250;
	sub.f32 	%f3506, %f3504, %f3505;
	mul.f32 	%f3507, %f3506, %f127;
	fma.rn.f32 	%f3508, %f3503, %f126, %f3507;
	sub.f32 	%f3509, %f3220, %f3481;
	fma.rn.f32 	%f3510, %f3250, 0f40C00000, %f3509;
	mul.f32 	%f3511, %f3265, 0f40800000;
	sub.f32 	%f3512, %f3510, %f3511;
	add.f32 	%f3513, %f3280, %f3512;
	fma.rn.f32 	%f3514, %f3513, %f128, %f3508;
	mul.f32 	%f3515, %f125, %f3514;
	sub.f32 	%f3516, %f2924, %f3515;
	mul.f32 	%f3517, %f3280, %f3280;
	sub.f32 	%f3518, %f3517, %f3487;
	add.f32 	%f3519, %f3250, %f3280;
	add.f32 	%f3520, %f3265, %f3265;
	sub.f32 	%f3521, %f3519, %f3520;
	mul.f32 	%f3522, %f3521, %f127;
	fma.rn.f32 	%f3523, %f3518, %f126, %f3522;
	sub.f32 	%f3524, %f3235, %f3496;
	fma.rn.f32 	%f3525, %f3265, 0f40C00000, %f3524;
	mul.f32 	%f3526, %f3280, 0f40800000;
	sub.f32 	%f3527, %f3525, %f3526;
	add.f32 	%f3528, %f3295, %f3527;
	fma.rn.f32 	%f3529, %f3528, %f128, %f3523;
	mul.f32 	%f3530, %f125, %f3529;
	sub.f32 	%f3531, %f2939, %f3530;
	mul.f32 	%f3532, %f3295, %f3295;
	sub.f32 	%f3533, %f3532, %f3502;
	add.f32 	%f3534, %f3265, %f3295;
	add.f32 	%f3535, %f3280, %f3280;
	sub.f32 	%f3536, %f3534, %f3535;
	mul.f32 	%f3537, %f3536, %f127;
	fma.rn.f32 	%f3538, %f3533, %f126, %f3537;
	sub.f32 	%f3539, %f3250, %f3511;
	fma.rn.f32 	%f3540, %f3280, 0f40C00000, %f3539;
	mul.f32 	%f3541, %f3295, 0f40800000;
	sub.f32 	%f3542, %f3540, %f3541;
	add.f32 	%f3543, %f3310, %f3542;
	fma.rn.f32 	%f3544, %f3543, %f128, %f3538;
	mul.f32 	%f3545, %f125, %f3544;
	sub.f32 	%f3546, %f2954, %f3545;
	mul.f32 	%f3547, %f3310, %f3310;
	sub.f32 	%f3548, %f3547, %f3517;
	add.f32 	%f3549, %f3280, %f3310;
	add.f32 	%f3550, %f3295, %f3295;
	sub.f32 	%f3551, %f3549, %f3550;
	mul.f32 	%f3552, %f3551, %f127;
	fma.rn.f32 	%f3553, %f3548, %f126, %f3552;
	sub.f32 	%f3554, %f3265, %f3526;
	fma.rn.f32 	%f3555, %f3295, 0f40C00000, %f3554;
	mul.f32 	%f3556, %f3310, 0f40800000;
	sub.f32 	%f3557, %f3555, %f3556;
	add.f32 	%f3558, %f3325, %f3557;
	fma.rn.f32 	%f3559, %f3558, %f128, %f3553;
	mul.f32 	%f3560, %f125, %f3559;
	sub.f32 	%f3561, %f2969, %f3560;
	mul.f32 	%f3562, %f3325, %f3325;
	sub.f32 	%f3563, %f3562, %f3532;
	add.f32 	%f3564, %f3295, %f3325;
	add.f32 	%f3565, %f3310, %f3310;
	sub.f32 	%f3566, %f3564, %f3565;
	mul.f32 	%f3567, %f3566, %f127;
	fma.rn.f32 	%f3568, %f3563, %f126, %f3567;
	sub.f32 	%f3569, %f3280, %f3541;
	fma.rn.f32 	%f3570, %f3310, 0f40C00000, %f3569;
	mul.f32 	%f3571, %f3325, 0f40800000;
	sub.f32 	%f3572, %f3570, %f3571;
	add.f32 	%f3573, %f29, %f3572;
	fma.rn.f32 	%f3574, %f3573, %f128, %f3568;
	mul.f32 	%f3575, %f125, %f3574;
	sub.f32 	%f37, %f2984, %f3575;
	mul.f32 	%f3576, %f29, %f29;
	sub.f32 	%f3577, %f3576, %f3547;
	add.f32 	%f3578, %f3310, %f29;
	add.f32 	%f3579, %f3325, %f3325;
	sub.f32 	%f3580, %f3578, %f3579;
	mul.f32 	%f3581, %f3580, %f127;
	fma.rn.f32 	%f3582, %f3577, %f126, %f3581;
	sub.f32 	%f3583, %f3295, %f3556;
	fma.rn.f32 	%f3584, %f3325, 0f40C00000, %f3583;
	mul.f32 	%f3585, %f29, 0f40800000;
	sub.f32 	%f3586, %f3584, %f3585;
	add.f32 	%f3587, %f30, %f3586;
	fma.rn.f32 	%f3588, %f3587, %f128, %f3582;
	mul.f32 	%f3589, %f125, %f3588;
	sub.f32 	%f38, %f2999, %f3589;
	mul.f32 	%f3590, %f30, %f30;
	sub.f32 	%f3591, %f3590, %f3562;
	add.f32 	%f3592, %f3325, %f30;
	add.f32 	%f3593, %f29, %f29;
	sub.f32 	%f3594, %f3592, %f3593;
	mul.f32 	%f3595, %f3594, %f127;
	fma.rn.f32 	%f3596, %f3591, %f126, %f3595;
	sub.f32 	%f3597, %f3310, %f3571;
	fma.rn.f32 	%f3598, %f29, 0f40C00000, %f3597;
	mul.f32 	%f3599, %f30, 0f40800000;
	sub.f32 	%f3600, %f3598, %f3599;
	add.f32 	%f3601, %f31, %f3600;
	fma.rn.f32 	%f3602, %f3601, %f128, %f3596;
	mul.f32 	%f3603, %f125, %f3602;
	sub.f32 	%f39, %f3014, %f3603;
	mul.f32 	%f3604, %f31, %f31;
	sub.f32 	%f3605, %f3604, %f3576;
	add.f32 	%f3606, %f29, %f31;
	add.f32 	%f3607, %f30, %f30;
	sub.f32 	%f3608, %f3606, %f3607;
	mul.f32 	%f3609, %f3608, %f127;
	fma.rn.f32 	%f3610, %f3605, %f126, %f3609;
	sub.f32 	%f3611, %f3325, %f3585;
	fma.rn.f32 	%f3612, %f30, 0f40C00000, %f3611;
	mul.f32 	%f3613, %f31, 0f40800000;
	sub.f32 	%f3614, %f3612, %f3613;
	add.f32 	%f3615, %f32, %f3614;
	fma.rn.f32 	%f3616, %f3615, %f128, %f3610;
	mul.f32 	%f3617, %f125, %f3616;
	sub.f32 	%f40, %f3029, %f3617;
	mul.f32 	%f3618, %f36, %f36;
	mul.f32 	%f3619, %f34, %f34;
	sub.f32 	%f3620, %f3618, %f3619;
	add.f32 	%f3621, %f34, %f36;
	add.f32 	%f3622, %f35, %f35;
	sub.f32 	%f3623, %f3621, %f3622;
	mul.f32 	%f3624, %f3623, %f127;
	fma.rn.f32 	%f3625, %f3620, %f126, %f3624;
	mul.f32 	%f3626, %f34, 0f40800000;
	sub.f32 	%f3627, %f33, %f3626;
	fma.rn.f32 	%f3628, %f35, 0f40C00000, %f3627;
	mul.f32 	%f3629, %f36, 0f40800000;
	sub.f32 	%f3630, %f3628, %f3629;
	add.f32 	%f3631, %f3456, %f3630;
	fma.rn.f32 	%f3632, %f3631, %f128, %f3625;
	mul.f32 	%f3633, %f129, %f3632;
	sub.f32 	%f41, %f35, %f3633;
	mul.f32 	%f3634, %f3456, %f3456;
	mul.f32 	%f3635, %f35, %f35;
	sub.f32 	%f3636, %f3634, %f3635;
	add.f32 	%f3637, %f35, %f3456;
	add.f32 	%f3638, %f36, %f36;
	sub.f32 	%f3639, %f3637, %f3638;
	mul.f32 	%f3640, %f3639, %f127;
	fma.rn.f32 	%f3641, %f3636, %f126, %f3640;
	mul.f32 	%f3642, %f35, 0f40800000;
	sub.f32 	%f3643, %f34, %f3642;
	fma.rn.f32 	%f3644, %f36, 0f40C00000, %f3643;
	mul.f32 	%f3645, %f3456, 0f40800000;
	sub.f32 	%f3646, %f3644, %f3645;
	add.f32 	%f3647, %f3471, %f3646;
	fma.rn.f32 	%f3648, %f3647, %f128, %f3641;
	mul.f32 	%f3649, %f129, %f3648;
	sub.f32 	%f42, %f36, %f3649;
	mul.f32 	%f3650, %f3471, %f3471;
	sub.f32 	%f3651, %f3650, %f3618;
	add.f32 	%f3652, %f36, %f3471;
	add.f32 	%f3653, %f3456, %f3456;
	sub.f32 	%f3654, %f3652, %f3653;
	mul.f32 	%f3655, %f3654, %f127;
	fma.rn.f32 	%f3656, %f3651, %f126, %f3655;
	sub.f32 	%f3657, %f35, %f3629;
	fma.rn.f32 	%f3658, %f3456, 0f40C00000, %f3657;
	mul.f32 	%f3659, %f3471, 0f40800000;
	sub.f32 	%f3660, %f3658, %f3659;
	add.f32 	%f3661, %f3486, %f3660;
	fma.rn.f32 	%f3662, %f3661, %f128, %f3656;
	mul.f32 	%f3663, %f129, %f3662;
	sub.f32 	%f43, %f3456, %f3663;
	mul.f32 	%f3664, %f3486, %f3486;
	sub.f32 	%f3665, %f3664, %f3634;
	add.f32 	%f3666, %f3456, %f3486;
	add.f32 	%f3667, %f3471, %f3471;
	sub.f32 	%f3668, %f3666, %f3667;
	mul.f32 	%f3669, %f3668, %f127;
	fma.rn.f32 	%f3670, %f3665, %f126, %f3669;
	sub.f32 	%f3671, %f36, %f3645;
	fma.rn.f32 	%f3672, %f3471, 0f40C00000, %f3671;
	mul.f32 	%f3673, %f3486, 0f40800000;
	sub.f32 	%f3674, %f3672, %f3673;
	add.f32 	%f3675, %f3501, %f3674;
	fma.rn.f32 	%f3676, %f3675, %f128, %f3670;
	mul.f32 	%f3677, %f129, %f3676;
	sub.f32 	%f44, %f3471, %f3677;
	mul.f32 	%f3678, %f3501, %f3501;
	sub.f32 	%f3679, %f3678, %f3650;
	add.f32 	%f3680, %f3471, %f3501;
	add.f32 	%f3681, %f3486, %f3486;
	sub.f32 	%f3682, %f3680, %f3681;
	mul.f32 	%f3683, %f3682, %f127;
	fma.rn.f32 	%f3684, %f3679, %f126, %f3683;
	sub.f32 	%f3685, %f3456, %f3659;
	fma.rn.f32 	%f3686, %f3486, 0f40C00000, %f3685;
	mul.f32 	%f3687, %f3501, 0f40800000;
	sub.f32 	%f3688, %f3686, %f3687;
	add.f32 	%f3689, %f3516, %f3688;
	fma.rn.f32 	%f3690, %f3689, %f128, %f3684;
	mul.f32 	%f3691, %f129, %f3690;
	sub.f32 	%f3692, %f3486, %f3691;
	mul.f32 	%f3693, %f3516, %f3516;
	sub.f32 	%f3694, %f3693, %f3664;
	add.f32 	%f3695, %f3486, %f3516;
	add.f32 	%f3696, %f3501, %f3501;
	sub.f32 	%f3697, %f3695, %f3696;
	mul.f32 	%f3698, %f3697, %f127;
	fma.rn.f32 	%f3699, %f3694, %f126, %f3698;
	sub.f32 	%f3700, %f3471, %f3673;
	fma.rn.f32 	%f3701, %f3501, 0f40C00000, %f3700;
	mul.f32 	%f3702, %f3516, 0f40800000;
	sub.f32 	%f3703, %f3701, %f3702;
	add.f32 	%f3704, %f3531, %f3703;
	fma.rn.f32 	%f3705, %f3704, %f128, %f3699;
	mul.f32 	%f3706, %f129, %f3705;
	sub.f32 	%f3707, %f3501, %f3706;
	mul.f32 	%f3708, %f3531, %f3531;
	sub.f32 	%f3709, %f3708, %f3678;
	add.f32 	%f3710, %f3501, %f3531;
	add.f32 	%f3711, %f3516, %f3516;
	sub.f32 	%f3712, %f3710, %f3711;
	mul.f32 	%f3713, %f3712, %f127;
	fma.rn.f32 	%f3714, %f3709, %f126, %f3713;
	sub.f32 	%f3715, %f3486, %f3687;
	fma.rn.f32 	%f3716, %f3516, 0f40C00000, %f3715;
	mul.f32 	%f3717, %f3531, 0f40800000;
	sub.f32 	%f3718, %f3716, %f3717;
	add.f32 	%f3719, %f3546, %f3718;
	fma.rn.f32 	%f3720, %f3719, %f128, %f3714;
	mul.f32 	%f3721, %f129, %f3720;
	sub.f32 	%f3722, %f3516, %f3721;
	mul.f32 	%f3723, %f3546, %f3546;
	sub.f32 	%f3724, %f3723, %f3693;
	add.f32 	%f3725, %f3516, %f3546;
	add.f32 	%f3726, %f3531, %f3531;
	sub.f32 	%f3727, %f3725, %f3726;
	mul.f32 	%f3728, %f3727, %f127;
	fma.rn.f32 	%f3729, %f3724, %f126, %f3728;
	sub.f32 	%f3730, %f3501, %f3702;
	fma.rn.f32 	%f3731, %f3531, 0f40C00000, %f3730;
	mul.f32 	%f3732, %f3546, 0f40800000;
	sub.f32 	%f3733, %f3731, %f3732;
	add.f32 	%f3734, %f3561, %f3733;
	fma.rn.f32 	%f3735, %f3734, %f128, %f3729;
	mul.f32 	%f3736, %f129, %f3735;
	sub.f32 	%f3737, %f3531, %f3736;
	mul.f32 	%f3738, %f3561, %f3561;
	sub.f32 	%f3739, %f3738, %f3708;
	add.f32 	%f3740, %f3531, %f3561;
	add.f32 	%f3741, %f3546, %f3546;
	sub.f32 	%f3742, %f3740, %f3741;
	mul.f32 	%f3743, %f3742, %f127;
	fma.rn.f32 	%f3744, %f3739, %f126, %f3743;
	sub.f32 	%f3745, %f3516, %f3717;
	fma.rn.f32 	%f3746, %f3546, 0f40C00000, %f3745;
	mul.f32 	%f3747, %f3561, 0f40800000;
	sub.f32 	%f3748, %f3746, %f3747;
	add.f32 	%f3749, %f37, %f3748;
	fma.rn.f32 	%f3750, %f3749, %f128, %f3744;
	mul.f32 	%f3751, %f129, %f3750;
	sub.f32 	%f45, %f3546, %f3751;
	mul.f32 	%f3752, %f37, %f37;
	sub.f32 	%f3753, %f3752, %f3723;
	add.f32 	%f3754, %f3546, %f37;
	add.f32 	%f3755, %f3561, %f3561;
	sub.f32 	%f3756, %f3754, %f3755;
	mul.f32 	%f3757, %f3756, %f127;
	fma.rn.f32 	%f3758, %f3753, %f126, %f3757;
	sub.f32 	%f3759, %f3531, %f3732;
	fma.rn.f32 	%f3760, %f3561, 0f40C00000, %f3759;
	mul.f32 	%f3761, %f37, 0f40800000;
	sub.f32 	%f3762, %f3760, %f3761;
	add.f32 	%f3763, %f38, %f3762;
	fma.rn.f32 	%f3764, %f3763, %f128, %f3758;
	mul.f32 	%f3765, %f129, %f3764;
	sub.f32 	%f46, %f3561, %f3765;
	mul.f32 	%f3766, %f38, %f38;
	sub.f32 	%f3767, %f3766, %f3738;
	add.f32 	%f3768, %f3561, %f38;
	add.f32 	%f3769, %f37, %f37;
	sub.f32 	%f3770, %f3768, %f3769;
	mul.f32 	%f3771, %f3770, %f127;
	fma.rn.f32 	%f3772, %f3767, %f126, %f3771;
	sub.f32 	%f3773, %f3546, %f3747;
	fma.rn.f32 	%f3774, %f37, 0f40C00000, %f3773;
	mul.f32 	%f3775, %f38, 0f40800000;
	sub.f32 	%f3776, %f3774, %f3775;
	add.f32 	%f3777, %f39, %f3776;
	fma.rn.f32 	%f3778, %f3777, %f128, %f3772;
	mul.f32 	%f3779, %f129, %f3778;
	sub.f32 	%f47, %f37, %f3779;
	mul.f32 	%f3780, %f39, %f39;
	sub.f32 	%f3781, %f3780, %f3752;
	add.f32 	%f3782, %f37, %f39;
	add.f32 	%f3783, %f38, %f38;
	sub.f32 	%f3784, %f3782, %f3783;
	mul.f32 	%f3785, %f3784, %f127;
	fma.rn.f32 	%f3786, %f3781, %f126, %f3785;
	sub.f32 	%f3787, %f3561, %f3761;
	fma.rn.f32 	%f3788, %f38, 0f40C00000, %f3787;
	mul.f32 	%f3789, %f39, 0f40800000;
	sub.f32 	%f3790, %f3788, %f3789;
	add.f32 	%f3791, %f40, %f3790;
	fma.rn.f32 	%f3792, %f3791, %f128, %f3786;
	mul.f32 	%f3793, %f129, %f3792;
	sub.f32 	%f48, %f38, %f3793;
	mul.f32 	%f3794, %f44, %f44;
	mul.f32 	%f3795, %f42, %f42;
	sub.f32 	%f3796, %f3794, %f3795;
	add.f32 	%f3797, %f42, %f44;
	add.f32 	%f3798, %f43, %f43;
	sub.f32 	%f3799, %f3797, %f3798;
	mul.f32 	%f3800, %f3799, %f127;
	fma.rn.f32 	%f3801, %f3796, %f126, %f3800;
	mul.f32 	%f3802, %f42, 0f40800000;
	sub.f32 	%f3803, %f41, %f3802;
	fma.rn.f32 	%f3804, %f43, 0f40C00000, %f3803;
	mul.f32 	%f3805, %f44, 0f40800000;
	sub.f32 	%f3806, %f3804, %f3805;
	add.f32 	%f3807, %f3692, %f3806;
	fma.rn.f32 	%f3808, %f3807, %f128, %f3801;
	mul.f32 	%f3809, %f125, %f3808;
	sub.f32 	%f49, %f3456, %f3809;
	mul.f32 	%f3810, %f3692, %f3692;
	mul.f32 	%f3811, %f43, %f43;
	sub.f32 	%f3812, %f3810, %f3811;
	add.f32 	%f3813, %f43, %f3692;
	add.f32 	%f3814, %f44, %f44;
	sub.f32 	%f3815, %f3813, %f3814;
	mul.f32 	%f3816, %f3815, %f127;
	fma.rn.f32 	%f3817, %f3812, %f126, %f3816;
	mul.f32 	%f3818, %f43, 0f40800000;
	sub.f32 	%f3819, %f42, %f3818;
	fma.rn.f32 	%f3820, %f44, 0f40C00000, %f3819;
	mul.f32 	%f3821, %f3692, 0f40800000;
	sub.f32 	%f3822, %f3820, %f3821;
	add.f32 	%f3823, %f3707, %f3822;
	fma.rn.f32 	%f3824, %f3823, %f128, %f3817;
	mul.f32 	%f3825, %f125, %f3824;
	sub.f32 	%f50, %f3471, %f3825;
	mul.f32 	%f3826, %f3707, %f3707;
	sub.f32 	%f3827, %f3826, %f3794;
	add.f32 	%f3828, %f44, %f3707;
	add.f32 	%f3829, %f3692, %f3692;
	sub.f32 	%f3830, %f3828, %f3829;
	mul.f32 	%f3831, %f3830, %f127;
	fma.rn.f32 	%f3832, %f3827, %f126, %f3831;
	sub.f32 	%f3833, %f43, %f3805;
	fma.rn.f32 	%f3834, %f3692, 0f40C00000, %f3833;
	mul.f32 	%f3835, %f3707, 0f40800000;
	sub.f32 	%f3836, %f3834, %f3835;
	add.f32 	%f3837, %f3722, %f3836;
	fma.rn.f32 	%f3838, %f3837, %f128, %f3832;
	mul.f32 	%f3839, %f125, %f3838;
	sub.f32 	%f51, %f3486, %f3839;
	mul.f32 	%f3840, %f3722, %f3722;
	sub.f32 	%f3841, %f3840, %f3810;
	add.f32 	%f3842, %f3692, %f3722;
	add.f32 	%f3843, %f3707, %f3707;
	sub.f32 	%f3844, %f3842, %f3843;
	mul.f32 	%f3845, %f3844, %f127;
	fma.rn.f32 	%f3846, %f3841, %f126, %f3845;
	sub.f32 	%f3847, %f44, %f3821;
	fma.rn.f32 	%f3848, %f3707, 0f40C00000, %f3847;
	mul.f32 	%f3849, %f3722, 0f40800000;
	sub.f32 	%f3850, %f3848, %f3849;
	add.f32 	%f3851, %f3737, %f3850;
	fma.rn.f32 	%f3852, %f3851, %f128, %f3846;
	mul.f32 	%f3853, %f125, %f3852;
	sub.f32 	%f52, %f3501, %f3853;
	mul.f32 	%f3854, %f3737, %f3737;
	sub.f32 	%f3855, %f3854, %f3826;
	add.f32 	%f3856, %f3707, %f3737;
	add.f32 	%f3857, %f3722, %f3722;
	sub.f32 	%f3858, %f3856, %f3857;
	mul.f32 	%f3859, %f3858, %f127;
	fma.rn.f32 	%f3860, %f3855, %f126, %f3859;
	sub.f32 	%f3861, %f3692, %f3835;
	fma.rn.f32 	%f3862, %f3722, 0f40C00000, %f3861;
	mul.f32 	%f3863, %f3737, 0f40800000;
	sub.f32 	%f3864, %f3862, %f3863;
	add.f32 	%f3865, %f45, %f3864;
	fma.rn.f32 	%f3866, %f3865, %f128, %f3860;
	mul.f32 	%f3867, %f125, %f3866;
	sub.f32 	%f53, %f3516, %f3867;
	mul.f32 	%f3868, %f45, %f45;
	sub.f32 	%f3869, %f3868, %f3840;
	add.f32 	%f3870, %f3722, %f45;
	add.f32 	%f3871, %f3737, %f3737;
	sub.f32 	%f3872, %f3870, %f3871;
	mul.f32 	%f3873, %f3872, %f127;
	fma.rn.f32 	%f3874, %f3869, %f126, %f3873;
	sub.f32 	%f3875, %f3707, %f3849;
	fma.rn.f32 	%f3876, %f3737, 0f40C00000, %f3875;
	mul.f32 	%f3877, %f45, 0f40800000;
	sub.f32 	%f3878, %f3876, %f3877;
	add.f32 	%f3879, %f46, %f3878;
	fma.rn.f32 	%f3880, %f3879, %f128, %f3874;
	mul.f32 	%f3881, %f125, %f3880;
	sub.f32 	%f54, %f3531, %f3881;
	mul.f32 	%f3882, %f46, %f46;
	sub.f32 	%f3883, %f3882, %f3854;
	add.f32 	%f3884, %f3737, %f46;
	add.f32 	%f3885, %f45, %f45;
	sub.f32 	%f3886, %f3884, %f3885;
	mul.f32 	%f3887, %f3886, %f127;
	fma.rn.f32 	%f3888, %f3883, %f126, %f3887;
	sub.f32 	%f3889, %f3722, %f3863;
	fma.rn.f32 	%f3890, %f45, 0f40C00000, %f3889;
	mul.f32 	%f3891, %f46, 0f40800000;
	sub.f32 	%f3892, %f3890, %f3891;
	add.f32 	%f3893, %f47, %f3892;
	fma.rn.f32 	%f3894, %f3893, %f128, %f3888;
	mul.f32 	%f3895, %f125, %f3894;
	sub.f32 	%f55, %f3546, %f3895;
	mul.f32 	%f3896, %f47, %f47;
	sub.f32 	%f3897, %f3896, %f3868;
	add.f32 	%f3898, %f45, %f47;
	add.f32 	%f3899, %f46, %f46;
	sub.f32 	%f3900, %f3898, %f3899;
	mul.f32 	%f3901, %f3900, %f127;
	fma.rn.f32 	%f3902, %f3897, %f126, %f3901;
	sub.f32 	%f3903, %f3737, %f3877;
	fma.rn.f32 	%f3904, %f46, 0f40C00000, %f3903;
	mul.f32 	%f3905, %f47, 0f40800000;
	sub.f32 	%f3906, %f3904, %f3905;
	add.f32 	%f3907, %f48, %f3906;
	fma.rn.f32 	%f3908, %f3907, %f128, %f3902;
	mul.f32 	%f3909, %f125, %f3908;
	sub.f32 	%f56, %f3561, %f3909;
	mul.f32 	%f3910, %f52, %f52;
	mul.f32 	%f3911, %f50, %f50;
	sub.f32 	%f3912, %f3910, %f3911;
	add.f32 	%f3913, %f50, %f52;
	add.f32 	%f3914, %f51, %f51;
	sub.f32 	%f3915, %f3913, %f3914;
	mul.f32 	%f3916, %f3915, %f127;
	fma.rn.f32 	%f3917, %f3912, %f126, %f3916;
	mul.f32 	%f3918, %f50, 0f40800000;
	sub.f32 	%f3919, %f49, %f3918;
	fma.rn.f32 	%f3920, %f51, 0f40C00000, %f3919;
	mul.f32 	%f3921, %f52, 0f40800000;
	sub.f32 	%f3922, %f3920, %f3921;
	add.f32 	%f3923, %f53, %f3922;
	fma.rn.f32 	%f3924, %f3923, %f128, %f3917;
	mul.f32 	%f3925, %f129, %f3924;
	sub.f32 	%f57, %f51, %f3925;
	mul.f32 	%f3926, %f53, %f53;
	mul.f32 	%f3927, %f51, %f51;
	sub.f32 	%f3928, %f3926, %f3927;
	add.f32 	%f3929, %f51, %f53;
	add.f32 	%f3930, %f52, %f52;
	sub.f32 	%f3931, %f3929, %f3930;
	mul.f32 	%f3932, %f3931, %f127;
	fma.rn.f32 	%f3933, %f3928, %f126, %f3932;
	mul.f32 	%f3934, %f51, 0f40800000;
	sub.f32 	%f3935, %f50, %f3934;
	fma.rn.f32 	%f3936, %f52, 0f40C00000, %f3935;
	mul.f32 	%f3937, %f53, 0f40800000;
	sub.f32 	%f3938, %f3936, %f3937;
	add.f32 	%f3939, %f54, %f3938;
	fma.rn.f32 	%f3940, %f3939, %f128, %f3933;
	mul.f32 	%f3941, %f129, %f3940;
	sub.f32 	%f58, %f52, %f3941;
	mul.f32 	%f3942, %f54, %f54;
	sub.f32 	%f3943, %f3942, %f3910;
	add.f32 	%f3944, %f52, %f54;
	add.f32 	%f3945, %f53, %f53;
	sub.f32 	%f3946, %f3944, %f3945;
	mul.f32 	%f3947, %f3946, %f127;
	fma.rn.f32 	%f3948, %f3943, %f126, %f3947;
	sub.f32 	%f3949, %f51, %f3921;
	fma.rn.f32 	%f3950, %f53, 0f40C00000, %f3949;
	mul.f32 	%f3951, %f54, 0f40800000;
	sub.f32 	%f3952, %f3950, %f3951;
	add.f32 	%f3953, %f55, %f3952;
	fma.rn.f32 	%f3954, %f3953, %f128, %f3948;
	mul.f32 	%f3955, %f129, %f3954;
	sub.f32 	%f59, %f53, %f3955;
	mul.f32 	%f3956, %f55, %f55;
	sub.f32 	%f3957, %f3956, %f3926;
	add.f32 	%f3958, %f53, %f55;
	add.f32 	%f3959, %f54, %f54;
	sub.f32 	%f3960, %f3958, %f3959;
	mul.f32 	%f3961, %f3960, %f127;
	fma.rn.f32 	%f3962, %f3957, %f126, %f3961;
	sub.f32 	%f3963, %f52, %f3937;
	fma.rn.f32 	%f3964, %f54, 0f40C00000, %f3963;
	mul.f32 	%f3965, %f55, 0f40800000;
	sub.f32 	%f3966, %f3964, %f3965;
	add.f32 	%f3967, %f56, %f3966;
	fma.rn.f32 	%f3968, %f3967, %f128, %f3962;
	mul.f32 	%f3969, %f129, %f3968;
	sub.f32 	%f60, %f54, %f3969;
	setp.eq.s16 	%p1, %rs1, 0;
	@%p1 bra 	$L__BB2_2;
	add.s32 	%r7, %r1, -1;
	and.b32  	%r8, %r2, %r7;
	mul.wide.s32 	%rd76, %r8, 4;
	add.s64 	%rd77, %rd2, %rd76;
	st.global.f32 	[%rd77], %f1;
	add.s64 	%rd79, %rd1, %rd10;
	st.global.f32 	[%rd79], %f53;
	add.s64 	%rd80, %rd77, %rd3;
	st.global.f32 	[%rd80], %f2;
	add.s64 	%rd81, %rd79, %rd3;
	st.global.f32 	[%rd81], %f54;
	add.s64 	%rd82, %rd80, %rd3;
	st.global.f32 	[%rd82], %f3;
	add.s64 	%rd83, %rd81, %rd3;
	st.global.f32 	[%rd83], %f55;
	add.s64 	%rd84, %rd82, %rd3;
	st.global.f32 	[%rd84], %f4;
	add.s64 	%rd85, %rd83, %rd3;
	st.global.f32 	[%rd85], %f56;
	add.s64 	%rd86, %rd84, %rd3;
	st.global.f32 	[%rd86], %f17;
	add.s64 	%rd87, %rd85, %rd3;
	st.global.f32 	[%rd87], %f37;
	add.s64 	%rd88, %rd86, %rd3;
	st.global.f32 	[%rd88], %f18;
	add.s64 	%rd89, %rd87, %rd3;
	st.global.f32 	[%rd89], %f38;
	add.s64 	%rd90, %rd88, %rd3;
	st.global.f32 	[%rd90], %f19;
	add.s64 	%rd91, %rd89, %rd3;
	st.global.f32 	[%rd91], %f39;
	add.s64 	%rd92, %rd90, %rd3;
	st.global.f32 	[%rd92], %f20;
	add.s64 	%rd93, %rd91, %rd3;
	st.global.f32 	[%rd93], %f40;
	add.s64 	%rd94, %rd92, %rd3;
	st.global.f32 	[%rd94], %f33;
	add.s64 	%rd95, %rd93, %rd3;
	st.global.f32 	[%rd95], %f21;
	add.s64 	%rd96, %rd94, %rd3;
	st.global.f32 	[%rd96], %f34;
	add.s64 	%rd97, %rd95, %rd3;
	st.global.f32 	[%rd97], %f22;
	add.s64 	%rd98, %rd96, %rd3;
	st.global.f32 	[%rd98], %f35;
	add.s64 	%rd99, %rd97, %rd3;
	st.global.f32 	[%rd99], %f23;
	add.s64 	%rd100, %rd98, %rd3;
	st.global.f32 	[%rd100], %f36;
	add.s64 	%rd101, %rd99, %rd3;
	st.global.f32 	[%rd101], %f24;
	add.s64 	%rd102, %rd100, %rd3;
	st.global.f32 	[%rd102], %f49;
	add.s64 	%rd103, %rd101, %rd3;
	st.global.f32 	[%rd103], %f5;
	add.s64 	%rd104, %rd102, %rd3;
	st.global.f32 	[%rd104], %f50;
	add.s64 	%rd105, %rd103, %rd3;
	st.global.f32 	[%rd105], %f6;
	add.s64 	%rd106, %rd104, %rd3;
	st.global.f32 	[%rd106], %f51;
	add.s64 	%rd107, %rd105, %rd3;
	st.global.f32 	[%rd107], %f7;
	add.s64 	%rd108, %rd106, %rd3;
	st.global.f32 	[%rd108], %f52;
	add.s64 	%rd109, %rd107, %rd3;
	st.global.f32 	[%rd109], %f8;
	add.s64 	%rd110, %rd108, %rd3;
	st.global.f32 	[%rd110], %f9;
	add.s64 	%rd111, %rd109, %rd3;
	st.global.f32 	[%rd111], %f57;
	add.s64 	%rd112, %rd110, %rd3;
	st.global.f32 	[%rd112], %f10;
	add.s64 	%rd113, %rd111, %rd3;
	st.global.f32 	[%rd113], %f58;
	add.s64 	%rd114, %rd112, %rd3;
	st.global.f32 	[%rd114], %f11;
	add.s64 	%rd115, %rd113, %rd3;
	st.global.f32 	[%rd115], %f59;
	add.s64 	%rd116, %rd114, %rd3;
	st.global.f32 	[%rd116], %f12;
	add.s64 	%rd117, %rd115, %rd3;
	st.global.f32 	[%rd117], %f60;
	add.s64 	%rd118, %rd116, %rd3;
	st.global.f32 	[%rd118], %f25;
	add.s64 	%rd119, %rd117, %rd3;
	st.global.f32 	[%rd119], %f45;
	add.s64 	%rd120, %rd118, %rd3;
	st.global.f32 	[%rd120], %f26;
	add.s64 	%rd121, %rd119, %rd3;
	st.global.f32 	[%rd121], %f46;
	add.s64 	%rd122, %rd120, %rd3;
	st.global.f32 	[%rd122], %f27;
	add.s64 	%rd123, %rd121, %rd3;
	st.global.f32 	[%rd123], %f47;
	add.s64 	%rd124, %rd122, %rd3;
	st.global.f32 	[%rd124], %f28;
	add.s64 	%rd125, %rd123, %rd3;
	st.global.f32 	[%rd125], %f48;
	add.s64 	%rd126, %rd124, %rd3;
	st.global.f32 	[%rd126], %f41;
	add.s64 	%rd127, %rd125, %rd3;
	st.global.f32 	[%rd127], %f29;
	add.s64 	%rd128, %rd126, %rd3;
	st.global.f32 	[%rd128], %f42;
	add.s64 	%rd129, %rd127, %rd3;
	st.global.f32 	[%rd129], %f30;
	add.s64 	%rd130, %rd128, %rd3;
	st.global.f32 	[%rd130], %f43;
	add.s64 	%rd131, %rd129, %rd3;
	st.global.f32 	[%rd131], %f31;
	add.s64 	%rd132, %rd130, %rd3;
	st.global.f32 	[%rd132], %f44;
	add.s64 	%rd133, %rd131, %rd3;
	st.global.f32 	[%rd133], %f32;
	add.s64 	%rd134, %rd132, %rd3;
	st.global.f32 	[%rd134], %f57;
	add.s64 	%rd135, %rd133, %rd3;
	st.global.f32 	[%rd135], %f13;
	add.s64 	%rd136, %rd134, %rd3;
	st.global.f32 	[%rd136], %f58;
	add.s64 	%rd137, %rd135, %rd3;
	st.global.f32 	[%rd137], %f14;
	add.s64 	%rd138, %rd136, %rd3;
	st.global.f32 	[%rd138], %f59;
	add.s64 	%rd139, %rd137, %rd3;
	st.global.f32 	[%rd139], %f15;
	add.s64 	%rd140, %rd138, %rd3;
	st.global.f32 	[%rd140], %f60;
	add.s64 	%rd141, %rd139, %rd3;
	st.global.f32 	[%rd141], %f16;
	bra.uni 	$L__BB2_3;
$L__BB2_2:
	add.s32 	%r9, %r1, 1;
	and.b32  	%r10, %r2, %r9;
	add.s64 	%rd143, %rd2, %rd10;
	st.global.f32 	[%rd143], %f1;
	mul.wide.s32 	%rd144, %r10, 4;
	add.s64 	%rd145, %rd1, %rd144;
	st.global.f32 	[%rd145], %f53;
	add.s64 	%rd146, %rd143, %rd3;
	st.global.f32 	[%rd146], %f2;
	add.s64 	%rd147, %rd145, %rd3;
	st.global.f32 	[%rd147], %f54;
	add.s64 	%rd148, %rd146, %rd3;
	st.global.f32 	[%rd148], %f3;
	add.s64 	%rd149, %rd147, %rd3;
	st.global.f32 	[%rd149], %f55;
	add.s64 	%rd150, %rd148, %rd3;
	st.global.f32 	[%rd150], %f4;
	add.s64 	%rd151, %rd149, %rd3;
	st.global.f32 	[%rd151], %f56;
	add.s64 	%rd152, %rd150, %rd3;
	st.global.f32 	[%rd152], %f17;
	add.s64 	%rd153, %rd151, %rd3;
	st.global.f32 	[%rd153], %f37;
	add.s64 	%rd154, %rd152, %rd3;
	st.global.f32 	[%rd154], %f18;
	add.s64 	%rd155, %rd153, %rd3;
	st.global.f32 	[%rd155], %f38;
	add.s64 	%rd156, %rd154, %rd3;
	st.global.f32 	[%rd156], %f19;
	add.s64 	%rd157, %rd155, %rd3;
	st.global.f32 	[%rd157], %f39;
	add.s64 	%rd158, %rd156, %rd3;
	st.global.f32 	[%rd158], %f20;
	add.s64 	%rd159, %rd157, %rd3;
	st.global.f32 	[%rd159], %f40;
	add.s64 	%rd160, %rd158, %rd3;
	st.global.f32 	[%rd160], %f33;
	add.s64 	%rd161, %rd159, %rd3;
	st.global.f32 	[%rd161], %f21;
	add.s64 	%rd162, %rd160, %rd3;
	st.global.f32 	[%rd162], %f34;
	add.s64 	%rd163, %rd161, %rd3;
	st.global.f32 	[%rd163], %f22;
	add.s64 	%rd164, %rd162, %rd3;
	st.global.f32 	[%rd164], %f35;
	add.s64 	%rd165, %rd163, %rd3;
	st.global.f32 	[%rd165], %f23;
	add.s64 	%rd166, %rd164, %rd3;
	st.global.f32 	[%rd166], %f36;
	add.s64 	%rd167, %rd165, %rd3;
	st.global.f32 	[%rd167], %f24;
	add.s64 	%rd168, %rd166, %rd3;
	st.global.f32 	[%rd168], %f49;
	add.s64 	%rd169, %rd167, %rd3;
	st.global.f32 	[%rd169], %f5;
	add.s64 	%rd170, %rd168, %rd3;
	st.global.f32 	[%rd170], %f50;
	add.s64 	%rd171, %rd169, %rd3;
	st.global.f32 	[%rd171], %f6;
	add.s64 	%rd172, %rd170, %rd3;
	st.global.f32 	[%rd172], %f51;
	add.s64 	%rd173, %rd171, %rd3;
	st.global.f32 	[%rd173], %f7;
	add.s64 	%rd174, %rd172, %rd3;
	st.global.f32 	[%rd174], %f52;
	add.s64 	%rd175, %rd173, %rd3;
	st.global.f32 	[%rd175], %f8;
	add.s64 	%rd176, %rd174, %rd3;
	st.global.f32 	[%rd176], %f9;
	add.s64 	%rd177, %rd175, %rd3;
	st.global.f32 	[%rd177], %f57;
	add.s64 	%rd178, %rd176, %rd3;
	st.global.f32 	[%rd178], %f10;
	add.s64 	%rd179, %rd177, %rd3;
	st.global.f32 	[%rd179], %f58;
	add.s64 	%rd180, %rd178, %rd3;
	st.global.f32 	[%rd180], %f11;
	add.s64 	%rd181, %rd179, %rd3;
	st.global.f32 	[%rd181], %f59;
	add.s64 	%rd182, %rd180, %rd3;
	st.global.f32 	[%rd182], %f12;
	add.s64 	%rd183, %rd181, %rd3;
	st.global.f32 	[%rd183], %f60;
	add.s64 	%rd184, %rd182, %rd3;
	st.global.f32 	[%rd184], %f25;
	add.s64 	%rd185, %rd183, %rd3;
	st.global.f32 	[%rd185], %f45;
	add.s64 	%rd186, %rd184, %rd3;
	st.global.f32 	[%rd186], %f26;
	add.s64 	%rd187, %rd185, %rd3;
	st.global.f32 	[%rd187], %f46;
	add.s64 	%rd188, %rd186, %rd3;
	st.global.f32 	[%rd188], %f27;
	add.s64 	%rd189, %rd187, %rd3;
	st.global.f32 	[%rd189], %f47;
	add.s64 	%rd190, %rd188, %rd3;
	st.global.f32 	[%rd190], %f28;
	add.s64 	%rd191, %rd189, %rd3;
	st.global.f32 	[%rd191], %f48;
	add.s64 	%rd192, %rd190, %rd3;
	st.global.f32 	[%rd192], %f41;
	add.s64 	%rd193, %rd191, %rd3;
	st.global.f32 	[%rd193], %f29;
	add.s64 	%rd194, %rd192, %rd3;
	st.global.f32 	[%rd194], %f42;
	add.s64 	%rd195, %rd193, %rd3;
	st.global.f32 	[%rd195], %f30;
	add.s64 	%rd196, %rd194, %rd3;
	st.global.f32 	[%rd196], %f43;
	add.s64 	%rd197, %rd195, %rd3;
	st.global.f32 	[%rd197], %f31;
	add.s64 	%rd198, %rd196, %rd3;
	st.global.f32 	[%rd198], %f44;
	add.s64 	%rd199, %rd197, %rd3;
	st.global.f32 	[%rd199], %f32;
	add.s64 	%rd200, %rd198, %rd3;
	st.global.f32 	[%rd200], %f57;
	add.s64 	%rd201, %rd199, %rd3;
	st.global.f32 	[%rd201], %f13;
	add.s64 	%rd202, %rd200, %rd3;
	st.global.f32 	[%rd202], %f58;
	add.s64 	%rd203, %rd201, %rd3;
	st.global.f32 	[%rd203], %f14;
	add.s64 	%rd204, %rd202, %rd3;
	st.global.f32 	[%rd204], %f59;
	add.s64 	%rd205, %rd203, %rd3;
	st.global.f32 	[%rd205], %f15;
	add.s64 	%rd206, %rd204, %rd3;
	st.global.f32 	[%rd206], %f60;
	add.s64 	%rd207, %rd205, %rd3;
	st.global.f32 	[%rd207], %f16;
$L__BB2_3:
	ret;

}


// ===== COMPILED SASS (sm_100) =====

	.target	sm_100

	.elftype	@"ET_EXEC"


//--------------------- .note.nv.tkinfo           --------------------------
	.section	.note.nv.tkinfo,"",@"SHT_NOTE"
	.sectionflags	@"SHF_NOTE_NV_TKINFO"
	.tkinfo
        /*0018*/ 	.word	0x00000002
        /*0030*/ 	.string	""
        /*0030*/ 	.string	"ptxas"
        /*0030*/ 	.string	"Cuda compilation tools, release 13.0, V13.0.88"
        /*0030*/ 	.string	"Build cuda_13.0.r13.0/compiler.36424714_0"
        /*0030*/ 	.string	"-arch sm_100 -m 64 "



//--------------------- .note.nv.cuinfo           --------------------------
	.section	.note.nv.cuinfo,"",@"SHT_NOTE"
	.sectionflags	@"SHF_NOTE_NV_CUINFO"
        /*0018*/ 	.short	0x0002
        /*001a*/ 	.short	0x0064
        /*001c*/ 	.short	0x0082
	.zero		2


//--------------------- .nv.info                  --------------------------
	.section	.nv.info,"",@"SHT_CUDA_INFO"
	.align	4


	//----- nvinfo : EIATTR_REGCOUNT
	.align		4
        /*0000*/ 	.byte	0x04, 0x2f
        /*0002*/ 	.short	(.L_2 - .L_1)
	.align		4
.L_1:
        /*0004*/ 	.word	index@(_Z10upTrianglePKfPfS1_)
        /*0008*/ 	.word	0x00000050


	//----- nvinfo : EIATTR_FRAME_SIZE
	.align		4
.L_2:
        /*000c*/ 	.byte	0x04, 0x11
        /*000e*/ 	.short	(.L_4 - .L_3)
	.align		4
.L_3:
        /*0010*/ 	.word	index@(_Z10upTrianglePKfPfS1_)
        /*0014*/ 	.word	0x00000000


	//----- nvinfo : EIATTR_REGCOUNT
	.align		4
.L_4:
        /*0018*/ 	.byte	0x04, 0x2f
        /*001a*/ 	.short	(.L_6 - .L_5)
	.align		4
.L_5:
        /*001c*/ 	.word	index@(_Z12downTrianglePfPKfS1_)
        /*0020*/ 	.word	0x00000050


	//----- nvinfo : EIATTR_FRAME_SIZE
	.align		4
.L_6:
        /*0024*/ 	.byte	0x04, 0x11
        /*0026*/ 	.short	(.L_8 - .L_7)
	.align		4
.L_7:
        /*0028*/ 	.word	index@(_Z12downTrianglePfPKfS1_)
        /*002c*/ 	.word	0x00000000


	//----- nvinfo : EIATTR_REGCOUNT
	.align		4
.L_8:
        /*0030*/ 	.byte	0x04, 0x2f
        /*0032*/ 	.short	(.L_10 - .L_9)
	.align		4
.L_9:
        /*0034*/ 	.word	index@(_Z12wholeDiamondPfS_S_S_b)
        /*0038*/ 	.word	0x00000050


	//----- nvinfo : EIATTR_FRAME_SIZE
	.align		4
.L_10:
        /*003c*/ 	.byte	0x04, 0x11
        /*003e*/ 	.short	(.L_12 - .L_11)
	.align		4
.L_11:
        /*0040*/ 	.word	index@(_Z12wholeDiamondPfS_S_S_b)
        /*0044*/ 	.word	0x00000000


	//----- nvinfo : EIATTR_MIN_STACK_SIZE
	.align		4
.L_12:
        /*0048*/ 	.byte	0x04, 0x12
        /*004a*/ 	.short	(.L_14 - .L_13)
	.align		4
.L_13:
        /*004c*/ 	.word	index@(_Z12wholeDiamondPfS_S_S_b)
        /*0050*/ 	.word	0x00000000


	//----- nvinfo : EIATTR_MIN_STACK_SIZE
	.align		4
.L_14:
        /*0054*/ 	.byte	0x04, 0x12
        /*0056*/ 	.short	(.L_16 - .L_15)
	.align		4
.L_15:
        /*0058*/ 	.word	index@(_Z12downTrianglePfPKfS1_)
        /*005c*/ 	.word	0x00000000


	//----- nvinfo : EIATTR_MIN_STACK_SIZE
	.align		4
.L_16:
        /*0060*/ 	.byte	0x04, 0x12
        /*0062*/ 	.short	(.L_18 - .L_17)
	.align		4
.L_17:
        /*0064*/ 	.word	index@(_Z10upTrianglePKfPfS1_)
        /*0068*/ 	.word	0x00000000
.L_18:


//--------------------- .nv.compat                --------------------------
	.section	.nv.compat,"",@"SHT_CUDA_COMPAT_INFO"
	.align	4
        /*0000*/ 	.byte	0x02, 0x09, 0x00, 0x00, 0x02, 0x02, 0x01, 0x00, 0x02, 0x05, 0x05, 0x00, 0x03, 0x07, 0x01, 0x01
        /*0010*/ 	.byte	0x02, 0x03, 0x00, 0x00, 0x02, 0x06, 0x01, 0x00, 0x04, 0x0b, 0x08, 0x00, 0x09, 0x00, 0x00, 0x00
        /*0020*/ 	.byte	0x00, 0x00, 0x00, 0x00


//--------------------- .nv.info._Z12wholeDiamondPfS_S_S_b --------------------------
	.section	.nv.info._Z12wholeDiamondPfS_S_S_b,"",@"SHT_CUDA_INFO"
	.sectionflags	@""
	.align	4


	//----- nvinfo : EIATTR_CUDA_API_VERSION
	.align		4
        /*0000*/ 	.byte	0x04, 0x37
        /*0002*/ 	.short	(.L_20 - .L_19)
.L_19:
        /*0004*/ 	.word	0x00000082


	//----- nvinfo : EIATTR_KPARAM_INFO
	.align		4
.L_20:
        /*0008*/ 	.byte	0x04, 0x17
        /*000a*/ 	.short	(.L_22 - .L_21)
.L_21:
        /*000c*/ 	.word	0x00000000
        /*0010*/ 	.short	0x0004
        /*0012*/ 	.short	0x0020
        /*0014*/ 	.byte	0x00, 0xf0, 0x05, 0x00


	//----- nvinfo : EIATTR_KPARAM_INFO
	.align		4
.L_22:
        /*0018*/ 	.byte	0x04, 0x17
        /*001a*/ 	.short	(.L_24 - .L_23)
.L_23:
        /*001c*/ 	.word	0x00000000
        /*0020*/ 	.short	0x0003
        /*0022*/ 	.short	0x0018
        /*0024*/ 	.byte	0x00, 0xf5, 0x21, 0x00


	//----- nvinfo : EIATTR_KPARAM_INFO
	.align		4
.L_24:
        /*0028*/ 	.byte	0x04, 0x17
        /*002a*/ 	.short	(.L_26 - .L_25)
.L_25:
        /*002c*/ 	.word	0x00000000
        /*0030*/ 	.short	0x0002
        /*0032*/ 	.short	0x0010
        /*0034*/ 	.byte	0x00, 0xf5, 0x21, 0x00


	//----- nvinfo : EIATTR_KPARAM_INFO
	.align		4
.L_26:
        /*0038*/ 	.byte	0x04, 0x17
        /*003a*/ 	.short	(.L_28 - .L_27)
.L_27:
        /*003c*/ 	.word	0x00000000
        /*0040*/ 	.short	0x0001
        /*0042*/ 	.short	0x0008
        /*0044*/ 	.byte	0x00, 0xf5, 0x21, 0x00


	//----- nvinfo : EIATTR_KPARAM_INFO
	.align		4
.L_28:
        /*0048*/ 	.byte	0x04, 0x17
        /*004a*/ 	.short	(.L_30 - .L_29)
.L_29:
        /*004c*/ 	.word	0x00000000
        /*0050*/ 	.short	0x0000
        /*0052*/ 	.short	0x0000
        /*0054*/ 	.byte	0x00, 0xf5, 0x21, 0x00


	//----- nvinfo : EIATTR_SPARSE_MMA_MASK
	.align		4
.L_30:
        /*0058*/ 	.byte	0x03, 0x50
        /*005a*/ 	.short	0x0000


	//----- nvinfo : EIATTR_MAXREG_COUNT
	.align		4
        /*005c*/ 	.byte	0x03, 0x1b
        /*005e*/ 	.short	0x00ff


	//----- nvinfo : EIATTR_MERCURY_ISA_VERSION
	.align		4
        /*0060*/ 	.byte	0x03, 0x5f
        /*0062*/ 	.short	0x0101


	//----- nvinfo : EIATTR_VRC_CTA_INIT_COUNT
	.align		4
        /*0064*/ 	.byte	0x02, 0x4a
	.zero		1
	.zero		1


	//----- nvinfo : EIATTR_EXIT_INSTR_OFFSETS
	.align		4
        /*0068*/ 	.byte	0x04, 0x1c
        /*006a*/ 	.short	(.L_32 - .L_31)


	//   ....[0]....
.L_31:
        /*006c*/ 	.word	0x0000ddb0


	//   ....[1]....
        /*0070*/ 	.word	0x0000e600


	//----- nvinfo : EIATTR_CBANK_PARAM_SIZE
	.align		4
.L_32:
        /*0074*/ 	.byte	0x03, 0x19
        /*0076*/ 	.short	0x0021


	//----- nvinfo : EIATTR_PARAM_CBANK
	.align		4
        /*0078*/ 	.byte	0x04, 0x0a
        /*007a*/ 	.short	(.L_34 - .L_33)
	.align		4
.L_33:
        /*007c*/ 	.word	index@(.nv.constant0._Z12wholeDiamondPfS_S_S_b)
        /*0080*/ 	.short	0x0380
        /*0082*/ 	.short	0x0021


	//----- nvinfo : EIATTR_SW_WAR
	.align		4
.L_34:
        /*0084*/ 	.byte	0x04, 0x36
        /*0086*/ 	.short	(.L_36 - .L_35)
.L_35:
        /*0088*/ 	.word	0x00000008
.L_36:


//--------------------- .nv.info._Z12downTrianglePfPKfS1_ --------------------------
	.section	.nv.info._Z12downTrianglePfPKfS1_,"",@"SHT_CUDA_INFO"
	.sectionflags	@""
	.align	4


	//----- nvinfo : EIATTR_CUDA_API_VERSION
	.align		4
        /*0000*/ 	.byte	0x04, 0x37
        /*0002*/ 	.short	(.L_38 - .L_37)
.L_37:
        /*0004*/ 	.word	0x00000082


	//----- nvinfo : EIATTR_KPARAM_INFO
	.align		4
.L_38:
        /*0008*/ 	.byte	0x04, 0x17
        /*000a*/ 	.short	(.L_40 - .L_39)
.L_39:
        /*000c*/ 	.word	0x00000000
        /*0010*/ 	.short	0x0002
        /*0012*/ 	.short	0x0010
        /*0014*/ 	.byte	0x00, 0xf5, 0x21, 0x00


	//----- nvinfo : EIATTR_KPARAM_INFO
	.align		4
.L_40:
        /*0018*/ 	.byte	0x04, 0x17
        /*001a*/ 	.short	(.L_42 - .L_41)
.L_41:
        /*001c*/ 	.word	0x00000000
        /*0020*/ 	.short	0x0001
        /*0022*/ 	.short	0x0008
        /*0024*/ 	.byte	0x00, 0xf5, 0x21, 0x00


	//----- nvinfo : EIATTR_KPARAM_INFO
	.align		4
.L_42:
        /*0028*/ 	.byte	0x04, 0x17
        /*002a*/ 	.short	(.L_44 - .L_43)
.L_43:
        /*002c*/ 	.word	0x00000000
        /*0030*/ 	.short	0x0000
        /*0032*/ 	.short	0x0000
        /*0034*/ 	.byte	0x00, 0xf5, 0x21, 0x00


	//----- nvinfo : EIATTR_SPARSE_MMA_MASK
	.align		4
.L_44:
        /*0038*/ 	.byte	0x03, 0x50
        /*003a*/ 	.short	0x0000


	//----- nvinfo : EIATTR_MAXREG_COUNT
	.align		4
        /*003c*/ 	.byte	0x03, 0x1b
        /*003e*/ 	.short	0x00ff


	//----- nvinfo : EIATTR_MERCURY_ISA_VERSION
	.align		4
        /*0040*/ 	.byte	0x03, 0x5f
        /*0042*/ 	.short	0x0101


	//----- nvinfo : EIATTR_VRC_CTA_INIT_COUNT
	.align		4
        /*0044*/ 	.byte	0x02, 0x4a
	.zero		1
	.zero		1


	//----- nvinfo : EIATTR_EXIT_INSTR_OFFSETS
	.align		4
        /*0048*/ 	.byte	0x04, 0x1c
        /*004a*/ 	.short	(.L_46 - .L_45)


	//   ....[0]....
.L_45:
        /*004c*/ 	.word	0x00008110


	//----- nvinfo : EIATTR_CBANK_PARAM_SIZE
	.align		4
.L_46:
        /*0050*/ 	.byte	0x03, 0x19
        /*0052*/ 	.short	0x0018


	//----- nvinfo : EIATTR_PARAM_CBANK
	.align		4
        /*0054*/ 	.byte	0x04, 0x0a
        /*0056*/ 	.short	(.L_48 - .L_47)
	.align		4
.L_47:
        /*0058*/ 	.word	index@(.nv.constant0._Z12downTrianglePfPKfS1_)
        /*005c*/ 	.short	0x0380
        /*005e*/ 	.short	0x0018


	//----- nvinfo : EIATTR_SW_WAR
	.align		4
.L_48:
        /*0060*/ 	.byte	0x04, 0x36
        /*0062*/ 	.short	(.L_50 - .L_49)
.L_49:
        /*0064*/ 	.word	0x00000008
.L_50:


//--------------------- .nv.info._Z10upTrianglePKfPfS1_ --------------------------
	.section	.nv.info._Z10upTrianglePKfPfS1_,"",@"SHT_CUDA_INFO"
	.sectionflags	@""
	.align	4


	//----- nvinfo : EIATTR_CUDA_API_VERSION
	.align		4
        /*0000*/ 	.byte	0x04, 0x37
        /*0002*/ 	.short	(.L_52 - .L_51)
.L_51:
        /*0004*/ 	.word	0x00000082


	//----- nvinfo : EIATTR_KPARAM_INFO
	.align		4
.L_52:
        /*0008*/ 	.byte	0x04, 0x17
        /*000a*/ 	.short	(.L_54 - .L_53)
.L_53:
        /*000c*/ 	.word	0x00000000
        /*0010*/ 	.short	0x0002
        /*0012*/ 	.short	0x0010
        /*0014*/ 	.byte	0x00, 0xf5, 0x21, 0x00


	//----- nvinfo : EIATTR_KPARAM_INFO
	.align		4
.L_54:
        /*0018*/ 	.byte	0x04, 0x17
        /*001a*/ 	.short	(.L_56 - .L_55)
.L_55:
        /*001c*/ 	.word	0x00000000
        /*0020*/ 	.short	0x0001
        /*0022*/ 	.short	0x0008
        /*0024*/ 	.byte	0x00, 0xf5, 0x21, 0x00


	//----- nvinfo : EIATTR_KPARAM_INFO
	.align		4
.L_56:
        /*0028*/ 	.byte	0x04, 0x17
        /*002a*/ 	.short	(.L_58 - .L_57)
.L_57:
        /*002c*/ 	.word	0x00000000
        /*0030*/ 	.short	0x0000
        /*0032*/ 	.short	0x0000
        /*0034*/ 	.byte	0x00, 0xf5, 0x21, 0x00


	//----- nvinfo : EIATTR_SPARSE_MMA_MASK
	.align		4
.L_58:
        /*0038*/ 	.byte	0x03, 0x50
        /*003a*/ 	.short	0x0000


	//----- nvinfo : EIATTR_MAXREG_COUNT
	.align		4
        /*003c*/ 	.byte	0x03, 0x1b
        /*003e*/ 	.short	0x00ff


	//----- nvinfo : EIATTR_MERCURY_ISA_VERSION
	.align		4
        /*0040*/ 	.byte	0x03, 0x5f
        /*0042*/ 	.short	0x0101


	//----- nvinfo : EIATTR_VRC_CTA_INIT_COUNT
	.align		4
        /*0044*/ 	.byte	0x02, 0x4a
	.zero		1
	.zero		1


	//----- nvinfo : EIATTR_EXIT_INSTR_OFFSETS
	.align		4
        /*0048*/ 	.byte	0x04, 0x1c
        /*004a*/ 	.short	(.L_60 - .L_59)


	//   ....[0]....
.L_59:
        /*004c*/ 	.word	0x00006150


	//----- nvinfo : EIATTR_CBANK_PARAM_SIZE
	.align		4
.L_60:
        /*0050*/ 	.byte	0x03, 0x19
        /*0052*/ 	.short	0x0018


	//----- nvinfo : EIATTR_PARAM_CBANK
	.align		4
        /*0054*/ 	.byte	0x04, 0x0a
        /*0056*/ 	.short	(.L_62 - .L_61)
	.align		4
.L_61:
        /*0058*/ 	.word	index@(.nv.constant0._Z10upTrianglePKfPfS1_)
        /*005c*/ 	.short	0x0380
        /*005e*/ 	.short	0x0018


	//----- nvinfo : EIATTR_SW_WAR
	.align		4
.L_62:
        /*0060*/ 	.byte	0x04, 0x36
        /*0062*/ 	.short	(.L_64 - .L_63)
.L_63:
        /*0064*/ 	.word	0x00000008
.L_64:


//--------------------- .nv.callgraph             --------------------------
	.section	.nv.callgraph,"",@"SHT_CUDA_CALLGRAPH"
	.align	4
	.sectionentsize	8
	.align		4
        /*0000*/ 	.word	0x00000000
	.align		4
        /*0004*/ 	.word	0xffffffff
	.align		4
        /*0008*/ 	.word	0x00000000
	.align		4
        /*000c*/ 	.word	0xfffffffe
	.align		4
        /*0010*/ 	.word	0x00000000
	.align		4
        /*0014*/ 	.word	0xfffffffd
	.align		4
        /*0018*/ 	.word	0x00000000
	.align		4
        /*001c*/ 	.word	0xfffffffc


//--------------------- .nv.constant3             --------------------------
	.section	.nv.constant3,"a",@progbits
	.align	4
.nv.constant3:
	.type		disc,@object
	.size		disc,(.L_0 - disc)
disc:
	.zero		24
.L_0:


//--------------------- .text._Z12wholeDiamondPfS_S_S_b --------------------------
	.section	.text._Z12wholeDiamondPfS_S_S_b,"ax",@progbits
	.align	128
        .global         _Z12wholeDiamondPfS_S_S_b
        .type           _Z12wholeDiamondPfS_S_S_b,@function
        .size           _Z12wholeDiamondPfS_S_S_b,(.L_x_4 - _Z12wholeDiamondPfS_S_S_b)
        .other          _Z12wholeDiamondPfS_S_S_b,@"STO_CUDA_ENTRY STV_DEFAULT"
_Z12wholeDiamondPfS_S_S_b:
.text._Z12wholeDiamondPfS_S_S_b:
[----:B------:R-:W-:Y:S01]  /*0000*/  LDC R1, c[0x0][0x37c] ;  /* 0x0000df00ff017b82 */ /* 0x000fe20000000800 */
[----:B------:R-:W0:Y:S07]  /*0010*/  S2R R67, SR_CTAID.X ;  /* 0x0000000000437919 */ /* 0x000e2e0000002500 */
[----:B------:R-:W1:Y:S01]  /*0020*/  LDC.64 R40, c[0x0][0x380] ;  /* 0x0000e000ff287b82 */ /* 0x000e620000000a00 */
[----:B------:R-:W0:Y:S01]  /*0030*/  LDCU UR4, c[0x0][0x360] ;  /* 0x00006c00ff0477ac */ /* 0x000e220008000800 */
[----:B------:R-:W0:Y:S01]  /*0040*/  S2R R0, SR_TID.X ;  /* 0x0000000000007919 */ /* 0x000e220000002100 */
[----:B------:R-:W2:Y:S05]  /*0050*/  LDCU.64 UR6, c[0x0][0x358] ;  /* 0x00006b00ff0677ac */ /* 0x000eaa0008000a00 */
[----:B------:R-:W3:Y:S01]  /*0060*/  LDC.64 R32, c[0x3][0x10] ;  /* 0x00c00400ff207b82 */ /* 0x000ee20000000a00 */
[----:B------:R-:W4:Y:S07]  /*0070*/  LDCU.128 UR8, c[0x3][URZ] ;  /* 0x00c00000ff0877ac */ /* 0x000f2e0008000c00 */
[----:B------:R-:W5:Y:S01]  /*0080*/  LDC.64 R10, c[0x0][0x388] ;  /* 0x0000e200ff0a7b82 */ /* 0x000f620000000a00 */
[----:B---3--:R-:W-:Y:S01]  /*0090*/  SHF.L.U32 R43, R33, 0x4, RZ ;  /* 0x00000004212b7819 */ /* 0x008fe200000006ff */
[----:B0-----:R-:W-:Y:S01]  /*00a0*/  IMAD R67, R67, UR4, R0 ;  /* 0x0000000443437c24 */ /* 0x001fe2000f8e0200 */
[----:B------:R-:W0:Y:S03]  /*00b0*/  LDCU.U8 UR4, c[0x0][0x3a0] ;  /* 0x00007400ff0477ac */ /* 0x000e260008000000 */
[----:B-1----:R-:W-:-:S04]  /*00c0*/  IMAD.WIDE R40, R67, 0x4, R40 ;  /* 0x0000000443287825 */ /* 0x002fc800078e0228 */
[----:B------:R-:W-:-:S04]  /*00d0*/  IMAD.WIDE R62, R33, 0x4, R40 ;  /* 0x00000004213e7825 */ /* 0x000fc800078e0228 */
[----:B------:R-:W-:-:S04]  /*00e0*/  IMAD.WIDE R48, R43, 0x4, R40 ;  /* 0x000000042b307825 */ /* 0x000fc800078e0228 */
[C---:B------:R-:W-:Y:S02]  /*00f0*/  IMAD.WIDE R14, R33.reuse, 0x4, R62 ;  /* 0x00000004210e7825 */ /* 0x040fe400078e023e */
[----:B--2---:R-:W2:Y:S02]  /*0100*/  LDG.E R62, desc[UR6][R62.64] ;  /* 0x000000063e3e7981 */ /* 0x004ea4000c1e1900 */
[C---:B------:R-:W-:Y:S02]  /*0110*/  IMAD.WIDE R50, R33.reuse, 0x4, R48 ;  /* 0x0000000421327825 */ /* 0x040fe400078e0230 */
[----:B------:R-:W3:Y:S02]  /*0120*/  LDG.E R29, desc[UR6][R14.64] ;  /* 0x000000060e1d7981 */ /* 0x000ee4000c1e1900 */
[----:B------:R-:W-:-:S04]  /*0130*/  IMAD.WIDE R64, R33, 0x4, R14 ;  /* 0x0000000421407825 */ /* 0x000fc800078e020e */
[C---:B------:R-:W-:Y:S02]  /*0140*/  IMAD.WIDE R30, R33.reuse, 0x4, R50 ;  /* 0x00000004211e7825 */ /* 0x040fe400078e0232 */
[----:B------:R-:W4:Y:S02]  /*0150*/  LDG.E R50, desc[UR6][R50.64] ;  /* 0x0000000632327981 */ /* 0x000f24000c1e1900 */
[C---:B------:R-:W-:Y:S02]  /*0160*/  IMAD.WIDE R52, R33.reuse, 0x4, R64 ;  /* 0x0000000421347825 */ /* 0x040fe400078e0240 */
[----:B------:R-:W2:Y:S02]  /*0170*/  LDG.E R64, desc[UR6][R64.64] ;  /* 0x0000000640407981 */ /* 0x000ea4000c1e1900 */
[C---:B------:R-:W-:Y:S02]  /*0180*/  IMAD.WIDE R18, R33.reuse, 0x4, R30 ;  /* 0x0000000421127825 */ /* 0x040fe400078e021e */
[----:B------:R-:W4:Y:S02]  /*0190*/  LDG.E R31, desc[UR6][R30.64] ;  /* 0x000000061e1f7981 */ /* 0x000f24000c1e1900 */
[----:B------:R-:W-:-:S02]  /*01a0*/  IMAD.WIDE R54, R33, 0x4, R52 ;  /* 0x0000000421367825 */ /* 0x000fc400078e0234 */
[----:B------:R-:W4:Y:S02]  /*01b0*/  LDG.E R53, desc[UR6][R52.64] ;  /* 0x0000000634357981 */ /* 0x000f24000c1e1900 */
[C---:B------:R-:W-:Y:S02]  /*01c0*/  IMAD.WIDE R26, R33.reuse, 0x4, R18 ;  /* 0x00000004211a7825 */ /* 0x040fe400078e0212 */
[----:B------:R-:W4:Y:S02]  /*01d0*/  LDG.E R18, desc[UR6][R18.64] ;  /* 0x0000000612127981 */ /* 0x000f24000c1e1900 */
[C---:B------:R-:W-:Y:S02]  /*01e0*/  IMAD.WIDE R68, R33.reuse, 0x4, R54 ;  /* 0x0000000421447825 */ /* 0x040fe400078e0236 */
[----:B------:R-:W4:Y:S02]  /*01f0*/  LDG.E R54, desc[UR6][R54.64] ;  /* 0x0000000636367981 */ /* 0x000f24000c1e1900 */
[----:B------:R-:W-:-:S02]  /*0200*/  IMAD.WIDE R2, R33, 0x4, R26 ;  /* 0x0000000421027825 */ /* 0x000fc400078e021a */
[----:B------:R-:W4:Y:S02]  /*0210*/  LDG.E R63, desc[UR6][R26.64] ;  /* 0x000000061a3f7981 */ /* 0x000f24000c1e1900 */
[C---:B------:R-:W-:Y:S02]  /*0220*/  IMAD.WIDE R44, R33.reuse, 0x4, R68 ;  /* 0x00000004212c7825 */ /* 0x040fe400078e0244 */
[----:B------:R-:W4:Y:S02]  /*0230*/  LDG.E R24, desc[UR6][R2.64] ;  /* 0x0000000602187981 */ /* 0x000f24000c1e1900 */
[----:B------:R-:W-:-:S04]  /*0240*/  IMAD.WIDE R34, R33, 0x4, R2 ;  /* 0x0000000421227825 */ /* 0x000fc800078e0202 */
[C---:B------:R-:W-:Y:S02]  /*0250*/  IMAD.WIDE R58, R33.reuse, 0x4, R44 ;  /* 0x00000004213a7825 */ /* 0x040fe400078e022c */
        /* <DEDUP_REMOVED lines=16> */
[----:B------:R-:W-:-:S04]  /*0360*/  IMAD.WIDE R38, R33, 0x4, R56 ;  /* 0x0000000421267825 */ /* 0x000fc800078e0238 */
[C---:B------:R-:W-:Y:S02]  /*0370*/  IMAD.WIDE R46, R33.reuse, 0x4, R20 ;  /* 0x00000004212e7825 */ /* 0x040fe400078e0214 */
[----:B------:R-:W4:Y:S02]  /*0380*/  LDG.E R21, desc[UR6][R20.64] ;  /* 0x0000000614157981 */ /* 0x000f24000c1e1900 */
[----:B------:R-:W-:-:S04]  /*0390*/  IMAD.WIDE R70, R33, 0x4, R38 ;  /* 0x0000000421467825 */ /* 0x000fc800078e0226 */
[C---:B------:R-:W-:Y:S01]  /*03a0*/  IMAD.WIDE R6, R33.reuse, 0x4, R46 ;  /* 0x0000000421067825 */ /* 0x040fe200078e022e */
[----:B------:R-:W4:Y:S03]  /*03b0*/  LDG.E R15, desc[UR6][R70.64] ;  /* 0x00000006460f7981 */ /* 0x000f26000c1e1900 */
[C---:B------:R-:W-:Y:S01]  /*03c0*/  IMAD.WIDE R4, R33.reuse, 0x4, R70 ;  /* 0x0000000421047825 */ /* 0x040fe200078e0246 */
[----:B------:R-:W4:Y:S03]  /*03d0*/  LDG.E R46, desc[UR6][R46.64] ;  /* 0x000000062e2e7981 */ /* 0x000f26000c1e1900 */
[C---:B------:R-:W-:Y:S02]  /*03e0*/  IMAD.WIDE R36, R33.reuse, 0x4, R6 ;  /* 0x0000000421247825 */ /* 0x040fe400078e0206 */
[----:B------:R-:W4:Y:S02]  /*03f0*/  LDG.E R7, desc[UR6][R6.64] ;  /* 0x0000000606077981 */ /* 0x000f24000c1e1900 */
[----:B------:R-:W-:-:S02]  /*0400*/  IMAD.WIDE R76, R33, 0x4, R4 ;  /* 0x00000004214c7825 */ /* 0x000fc400078e0204 */
[----:B------:R-:W4:Y:S02]  /*0410*/  LDG.E R0, desc[UR6][R36.64] ;  /* 0x0000000624007981 */ /* 0x000f24000c1e1900 */
[----:B-----5:R-:W-:Y:S02]  /*0420*/  IMAD.WIDE R10, R67, 0x4, R10 ;  /* 0x00000004430a7825 */ /* 0x020fe400078e020a */
[----:B------:R-:W5:Y:S02]  /*0430*/  LDG.E R4, desc[UR6][R4.64] ;  /* 0x0000000604047981 */ /* 0x000f64000c1e1900 */
[C---:B------:R-:W-:Y:S02]  /*0440*/  IMAD.WIDE R22, R33.reuse, 0x4, R76 ;  /* 0x0000000421167825 */ /* 0x040fe400078e024c */
[----:B------:R-:W5:Y:S04]  /*0450*/  LDG.E R25, desc[UR6][R76.64] ;  /* 0x000000064c197981 */ /* 0x000f68000c1e1900 */
[----:B------:R-:W5:Y:S04]  /*0460*/  LDG.E R37, desc[UR6][R10.64] ;  /* 0x000000060a257981 */ /* 0x000f68000c1e1900 */
[----:B------:R-:W5:Y:S04]  /*0470*/  LDG.E R20, desc[UR6][R22.64] ;  /* 0x0000000616147981 */ /* 0x000f68000c1e1900 */
[----:B------:R-:W5:Y:S04]  /*0480*/  LDG.E R47, desc[UR6][R68.64] ;  /* 0x00000006442f7981 */ /* 0x000f68000c1e1900 */
[----:B------:R-:W5:Y:S04]  /*0490*/  LDG.E R5, desc[UR6][R60.64] ;  /* 0x000000063c057981 */ /* 0x000f68000c1e1900 */
[----:B------:R1:W5:Y:S04]  /*04a0*/  LDG.E R22, desc[UR6][R56.64] ;  /* 0x0000000638167981 */ /* 0x000368000c1e1900 */
[----:B------:R-:W5:Y:S04]  /*04b0*/  LDG.E R23, desc[UR6][R38.64] ;  /* 0x0000000626177981 */ /* 0x000f68000c1e1900 */
[----:B------:R-:W5:Y:S01]  /*04c0*/  LDG.E R69, desc[UR6][R40.64] ;  /* 0x0000000628457981 */ /* 0x000f62000c1e1900 */
[----:B-1----:R-:W-:-:S03]  /*04d0*/  IMAD.WIDE R56, R33, 0x4, R10 ;  /* 0x0000000421387825 */ /* 0x002fc600078e020a */
[----:B------:R-:W5:Y:S04]  /*04e0*/  LDG.E R61, desc[UR6][R48.64] ;  /* 0x00000006303d7981 */ /* 0x000f68000c1e1900 */
[----:B------:R-:W5:Y:S01]  /*04f0*/  LDG.E R9, desc[UR6][R56.64] ;  /* 0x0000000638097981 */ /* 0x000f62000c1e1900 */
[----:B------:R-:W-:-:S05]  /*0500*/  IMAD.WIDE R2, R33, 0x4, R56 ;  /* 0x0000000421027825 */ /* 0x000fca00078e0238 */
[----:B------:R1:W5:Y:S01]  /*0510*/  LDG.E R39, desc[UR6][R2.64] ;  /* 0x0000000602277981 */ /* 0x000362000c1e1900 */
[----:B------:R-:W-:-:S04]  /*0520*/  IMAD.WIDE R10, R43, 0x4, R10 ;  /* 0x000000042b0a7825 */ /* 0x000fc800078e020a */
[----:B-1----:R-:W-:-:S04]  /*0530*/  IMAD.WIDE R2, R33, 0x4, R2 ;  /* 0x0000000421027825 */ /* 0x002fc800078e0202 */
[----:B---3--:R-:W-:Y:S01]  /*0540*/  FADD R45, R29, R29 ;  /* 0x0000001d1d2d7221 */ /* 0x008fe20000000000 */
[----:B--2---:R-:W-:Y:S01]  /*0550*/  FADD R12, R62, R64 ;  /* 0x000000403e0c7221 */ /* 0x004fe20000000000 */
[----:B------:R-:W-:-:S03]  /*0560*/  FMUL R27, R64, R64 ;  /* 0x00000040401b7220 */ /* 0x000fc60000400000 */
[----:B------:R-:W-:Y:S01]  /*0570*/  FADD R12, R12, -R45 ;  /* 0x8000002d0c0c7221 */ /* 0x000fe20000000000 */
[----:B------:R-:W-:-:S03]  /*0580*/  FFMA R28, -R62, R62, R27 ;  /* 0x0000003e3e1c7223 */ /* 0x000fc6000000011b */
[----:B----4-:R-:W-:-:S04]  /*0590*/  FMUL R19, R12, UR9 ;  /* 0x000000090c137c20 */ /* 0x010fc80008400000 */
[----:B------:R-:W-:Y:S01]  /*05a0*/  FFMA R28, R28, UR8, R19 ;  /* 0x000000081c1c7c23 */ /* 0x000fe20008000013 */
[----:B------:R-:W-:Y:S01]  /*05b0*/  FADD R36, R13, R13 ;  /* 0x0000000d0d247221 */ /* 0x000fe20000000000 */
[C---:B------:R-:W-:Y:S01]  /*05c0*/  FFMA R12, R46.reuse, -4, R21 ;  /* 0xc08000002e0c7823 */ /* 0x040fe20000000015 */
[C---:B------:R-:W-:Y:S01]  /*05d0*/  FADD R17, R7.reuse, R7 ;  /* 0x0000000707117221 */ /* 0x040fe20000000000 */
[----:B------:R-:W-:Y:S01]  /*05e0*/  FADD R6, R46, R0 ;  /* 0x000000002e067221 */ /* 0x000fe20000000000 */
[----:B------:R-:W-:Y:S01]  /*05f0*/  FMUL R26, R0, R0 ;  /* 0x00000000001a7220 */ /* 0x000fe20000400000 */
[----:B------:R-:W-:Y:S02]  /*0600*/  FFMA R19, R7, 6, R12 ;  /* 0x40c0000007137823 */ /* 0x000fe4000000000c */
[----:B------:R-:W-:Y:S01]  /*0610*/  FADD R17, R6, -R17 ;  /* 0x8000001106117221 */ /* 0x000fe20000000000 */
[----:B------:R-:W-:Y:S01]  /*0620*/  FFMA R6, -R46, R46, R26 ;  /* 0x0000002e2e067223 */ /* 0x000fe2000000011a */
[----:B------:R-:W-:-:S02]  /*0630*/  FFMA R12, R0, -4, R19 ;  /* 0xc0800000000c7823 */ /* 0x000fc40000000013 */
[----:B------:R-:W-:Y:S01]  /*0640*/  FMUL R17, R17, UR9 ;  /* 0x0000000911117c20 */ /* 0x000fe20008400000 */
[----:B-----5:R-:W-:Y:S01]  /*0650*/  FFMA R34, R4, -4, R15 ;  /* 0xc080000004227823 */ /* 0x020fe2000000000f */
[----:B------:R-:W-:Y:S02]  /*0660*/  FADD R41, R25, R25 ;  /* 0x0000001919297221 */ /* 0x000fe40000000000 */
[----:B------:R-:W-:Y:S01]  /*0670*/  FFMA R6, R6, UR8, R17 ;  /* 0x0000000806067c23 */ /* 0x000fe20008000011 */
[----:B------:R-:W-:Y:S01]  /*0680*/  FADD R15, R37, R12 ;  /* 0x0000000c250f7221 */ /* 0x000fe20000000000 */
[----:B------:R-:W-:Y:S01]  /*0690*/  FFMA R17, R25, 6, R34 ;  /* 0x40c0000019117823 */ /* 0x000fe20000000022 */
[----:B------:R-:W-:Y:S02]  /*06a0*/  FADD R30, R4, R20 ;  /* 0x00000014041e7221 */ /* 0x000fe40000000000 */
[----:B------:R-:W-:Y:S01]  /*06b0*/  FFMA R6, R15, UR10, R6 ;  /* 0x0000000a0f067c23 */ /* 0x000fe20008000006 */
[----:B------:R-:W-:Y:S01]  /*06c0*/  FMUL R51, R20, R20 ;  /* 0x0000001414337220 */ /* 0x000fe20000400000 */
[----:B------:R-:W-:Y:S01]  /*06d0*/  FADD R30, R30, -R41 ;  /* 0x800000291e1e7221 */ /* 0x000fe20000000000 */
[----:B------:R-:W-:Y:S01]  /*06e0*/  FFMA R12, R20, -4, R17 ;  /* 0xc0800000140c7823 */ /* 0x000fe20000000011 */
[----:B------:R-:W-:Y:S01]  /*06f0*/  FADD R19, R42, R14 ;  /* 0x0000000e2a137221 */ /* 0x000fe20000000000 */
[----:B------:R-:W-:Y:S01]  /*0700*/  FFMA R17, -R6, R32, R7 ;  /* 0x0000002006117223 */ /* 0x000fe20000000107 */
[----:B------:R-:W-:Y:S01]  /*0710*/  FFMA R41, -R4, R4, R51 ;  /* 0x0000000404297223 */ /* 0x000fe20000000133 */
[----:B------:R-:W-:Y:S01]  /*0720*/  FMUL R30, R30, UR9 ;  /* 0x000000091e1e7c20 */ /* 0x000fe20008400000 */
[----:B------:R-:W-:Y:S01]  /*0730*/  FADD R19, R19, -R36 ;  /* 0x8000002413137221 */ /* 0x000fe20000000000 */
[----:B------:R-:W-:Y:S01]  /*0740*/  FMUL R55, R14, R14 ;  /* 0x0000000e0e377220 */ /* 0x000fe20000400000 */
[----:B------:R-:W-:Y:S01]  /*0750*/  FADD R15, R17, R12 ;  /* 0x0000000c110f7221 */ /* 0x000fe20000000000 */
[----:B------:R-:W-:Y:S01]  /*0760*/  FFMA R30, R41, UR8, R30 ;  /* 0x00000008291e7c23 */ /* 0x000fe2000800001e */
[C---:B------:R-:W-:Y:S01]  /*0770*/  FFMA R12, R42.reuse, -4, R59 ;  /* 0xc08000002a0c7823 */ /* 0x040fe2000000003b */
[----:B------:R-:W-:Y:S01]  /*0780*/  FFMA R6, -R42, R42, R55 ;  /* 0x0000002a2a067223 */ /* 0x000fe20000000137 */
[----:B------:R-:W-:Y:S01]  /*0790*/  FMUL R19, R19, UR9 ;  /* 0x0000000913137c20 */ /* 0x000fe20008400000 */
[----:B------:R-:W-:Y:S01]  /*07a0*/  FFMA R30, R15, UR10, R30 ;  /* 0x0000000a0f1e7c23 */ /* 0x000fe2000800001e */
[----:B------:R-:W-:Y:S01]  /*07b0*/  FFMA R41, R13, 6, R12 ;  /* 0x40c000000d297823 */ /* 0x000fe2000000000c */
[----:B------:R-:W-:Y:S01]  /*07c0*/  FADD R45, R47, R47 ;  /* 0x0000002f2f2d7221 */ /* 0x000fe20000000000 */
[----:B------:R-:W-:Y:S01]  /*07d0*/  FADD R34, R54, R44 ;  /* 0x0000002c36227221 */ /* 0x000fe20000000000 */
[----:B------:R-:W-:Y:S01]  /*07e0*/  FFMA R19, R6, UR8, R19 ;  /* 0x0000000806137c23 */ /* 0x000fe20008000013 */
[----:B------:R-:W-:Y:S01]  /*07f0*/  FFMA R21, -R30, UR11, R21 ;  /* 0x0000000b1e157c23 */ /* 0x000fe20008000115 */
[----:B------:R-:W-:Y:S01]  /*0800*/  FFMA R6, R14, -4, R41 ;  /* 0xc08000000e067823 */ /* 0x000fe20000000029 */
[----:B------:R-:W-:Y:S01]  /*0810*/  FADD R15, R34, -R45 ;  /* 0x8000002d220f7221 */ /* 0x000fe20000000000 */
[----:B------:R-:W-:Y:S01]  /*0820*/  FADD R41, R22, R22 ;  /* 0x0000001616297221 */ /* 0x000fe20000000000 */
[C---:B------:R-:W-:Y:S01]  /*0830*/  FADD R12, R5.reuse, R23 ;  /* 0x00000017050c7221 */ /* 0x040fe20000000000 */
[----:B------:R-:W-:Y:S01]  /*0840*/  FFMA R45, R5, -4, R8 ;  /* 0xc0800000052d7823 */ /* 0x000fe20000000008 */
[----:B------:R-:W-:Y:S01]  /*0850*/  FADD R8, R21, R6 ;  /* 0x0000000615087221 */ /* 0x000fe20000000000 */
[----:B------:R-:W-:Y:S01]  /*0860*/  FMUL R6, R23, R23 ;  /* 0x0000001717067220 */ /* 0x000fe20000400000 */
[----:B------:R-:W-:Y:S01]  /*0870*/  FADD R12, R12, -R41 ;  /* 0x800000290c0c7221 */ /* 0x000fe20000000000 */
[----:B------:R-:W-:Y:S01]  /*0880*/  FFMA R30, R22, 6, R45 ;  /* 0x40c00000161e7823 */ /* 0x000fe2000000002d */
[----:B------:R-:W-:Y:S01]  /*0890*/  FFMA R8, R8, UR10, R19 ;  /* 0x0000000a08087c23 */ /* 0x000fe20008000013 */
[----:B------:R-:W-:Y:S01]  /*08a0*/  FFMA R34, -R5, R5, R6 ;  /* 0x0000000505227223 */ /* 0x000fe20000000106 */
[----:B------:R-:W-:Y:S01]  /*08b0*/  FMUL R19, R12, UR9 ;  /* 0x000000090c137c20 */ /* 0x000fe20008400000 */
[----:B------:R-:W-:Y:S01]  /*08c0*/  FFMA R41, R23, -4, R30 ;  /* 0xc080000017297823 */ /* 0x000fe2000000001e */
[----:B------:R-:W-:-:S02]  /*08d0*/  FFMA R12, -R8, R32, R13 ;  /* 0x00000020080c7223 */ /* 0x000fc4000000010d */
[----:B------:R-:W-:Y:S01]  /*08e0*/  FFMA R19, R34, UR8, R19 ;  /* 0x0000000822137c23 */ /* 0x000fe20008000013 */
[----:B------:R-:W-:Y:S01]  /*08f0*/  FFMA R34, R54, -4, R53 ;  /* 0xc080000036227823 */ /* 0x000fe20000000035 */
[----:B------:R-:W-:Y:S01]  /*0900*/  FADD R8, R12, R41 ;  /* 0x000000290c087221 */ /* 0x000fe20000000000 */
[----:B------:R-:W-:Y:S01]  /*0910*/  FADD R45, R35, R35 ;  /* 0x00000023232d7221 */ /* 0x000fe20000000000 */
[----:B------:R-:W-:Y:S01]  /*0920*/  FADD R36, R24, R16 ;  /* 0x0000001018247221 */ /* 0x000fe20000000000 */
[----:B------:R-:W-:Y:S01]  /*0930*/  FMUL R49, R44, R44 ;  /* 0x0000002c2c317220 */ /* 0x000fe20000400000 */
[----:B------:R-:W-:Y:S01]  /*0940*/  FFMA R8, R8, UR10, R19 ;  /* 0x0000000a08087c23 */ /* 0x000fe20008000013 */
[----:B------:R-:W-:Y:S01]  /*0950*/  FFMA R41, R47, 6, R34 ;  /* 0x40c000002f297823 */ /* 0x000fe20000000022 */
[----:B------:R-:W-:Y:S01]  /*0960*/  FADD R36, R36, -R45 ;  /* 0x8000002d24247221 */ /* 0x000fe20000000000 */
[----:B------:R-:W-:Y:S01]  /*0970*/  FFMA R30, -R54, R54, R49 ;  /* 0x00000036361e7223 */ /* 0x000fe20000000131 */
[----:B------:R-:W-:Y:S01]  /*0980*/  FMUL R15, R15, UR9 ;  /* 0x000000090f0f7c20 */ /* 0x000fe20008400000 */
[----:B------:R-:W-:Y:S01]  /*0990*/  FFMA R45, -R8, UR11, R59 ;  /* 0x0000000b082d7c23 */ /* 0x000fe2000800013b */
[----:B------:R-:W-:Y:S01]  /*09a0*/  FFMA R8, R44, -4, R41 ;  /* 0xc08000002c087823 */ /* 0x000fe20000000029 */
[----:B------:R-:W-:Y:S01]  /*09b0*/  FFMA R34, R24, -4, R63 ;  /* 0xc080000018227823 */ /* 0x000fe2000000003f */
[----:B------:R-:W-:-:S02]  /*09c0*/  FFMA R15, R30, UR8, R15 ;  /* 0x000000081e0f7c23 */ /* 0x000fc4000800000f */
[----:B------:R-:W-:Y:S01]  /*09d0*/  FADD R30, R45, R8 ;  /* 0x000000082d1e7221 */ /* 0x000fe20000000000 */
[----:B------:R-:W-:Y:S01]  /*09e0*/  FADD R57, R31, R31 ;  /* 0x0000001f1f397221 */ /* 0x000fe20000000000 */
[----:B------:R-:W-:Y:S01]  /*09f0*/  FADD R38, R50, R18 ;  /* 0x0000001232267221 */ /* 0x000fe20000000000 */
[----:B------:R-:W-:Y:S01]  /*0a00*/  FFMA R41, R35, 6, R34 ;  /* 0x40c0000023297823 */ /* 0x000fe20000000022 */
[----:B------:R-:W-:Y:S01]  /*0a10*/  FMUL R19, R16, R16 ;  /* 0x0000001010137220 */ /* 0x000fe20000400000 */
[----:B------:R-:W-:Y:S01]  /*0a20*/  FFMA R34, R30, UR10, R15 ;  /* 0x0000000a1e227c23 */ /* 0x000fe2000800000f */
[----:B------:R-:W-:Y:S01]  /*0a30*/  FADD R8, R38, -R57 ;  /* 0x8000003926087221 */ /* 0x000fe20000000000 */
[----:B------:R-:W-:Y:S01]  /*0a40*/  FMUL R36, R36, UR9 ;  /* 0x0000000924247c20 */ /* 0x000fe20008400000 */
[----:B------:R-:W-:Y:S01]  /*0a50*/  FFMA R59, -R24, R24, R19 ;  /* 0x00000018183b7223 */ /* 0x000fe20000000113 */
[----:B------:R-:W-:Y:S01]  /*0a60*/  FFMA R38, R16, -4, R41 ;  /* 0xc080000010267823 */ /* 0x000fe20000000029 */
[----:B------:R-:W-:Y:S01]  /*0a70*/  FFMA R15, -R34, R32, R47 ;  /* 0x00000020220f7223 */ /* 0x000fe2000000012f */
[----:B------:R-:W-:Y:S01]  /*0a80*/  FADD R57, R20, R20 ;  /* 0x0000001414397221 */ /* 0x000fe20000000000 */
[----:B------:R-:W-:Y:S01]  /*0a90*/  FFMA R36, R59, UR8, R36 ;  /* 0x000000083b247c23 */ /* 0x000fe20008000024 */
[----:B------:R-:W-:Y:S01]  /*0aa0*/  FADD R34, R25, R17 ;  /* 0x0000001119227221 */ /* 0x000fe20000000000 */
[----:B------:R-:W-:Y:S01]  /*0ab0*/  FADD R43, R15, R38 ;  /* 0x000000260f2b7221 */ /* 0x000fe20000000000 */
[----:B------:R-:W-:-:S02]  /*0ac0*/  FMUL R40, R18, R18 ;  /* 0x0000001212287220 */ /* 0x000fc40000400000 */
[----:B------:R-:W-:Y:S01]  /*0ad0*/  FADD R34, R34, -R57 ;  /* 0x8000003922227221 */ /* 0x000fe20000000000 */
[----:B------:R-:W-:Y:S01]  /*0ae0*/  FFMA R48, R43, UR10, R36 ;  /* 0x0000000a2b307c23 */ /* 0x000fe20008000024 */
[----:B------:R-:W-:Y:S01]  /*0af0*/  FFMA R56, -R50, R50, R40 ;  /* 0x0000003232387223 */ /* 0x000fe20000000128 */
[----:B------:R-:W-:Y:S01]  /*0b00*/  FMUL R43, R8, UR9 ;  /* 0x00000009082b7c20 */ /* 0x000fe20008400000 */
[C---:B------:R-:W-:Y:S01]  /*0b10*/  FADD R30, R37.reuse, R7 ;  /* 0x00000007251e7221 */ /* 0x040fe20000000000 */
[----:B------:R-:W-:Y:S01]  /*0b20*/  FADD R41, R0, R0 ;  /* 0x0000000000297221 */ /* 0x000fe20000000000 */
[----:B------:R-:W-:Y:S01]  /*0b30*/  FFMA R52, R62, -4, R69 ;  /* 0xc08000003e347823 */ /* 0x000fe20000000045 */
[----:B------:R-:W-:Y:S01]  /*0b40*/  FMUL R8, R34, UR9 ;  /* 0x0000000922087c20 */ /* 0x000fe20008400000 */
[----:B------:R-:W-:Y:S01]  /*0b50*/  FFMA R34, R56, UR8, R43 ;  /* 0x0000000838227c23 */ /* 0x000fe2000800002b */
[----:B------:R-:W-:Y:S01]  /*0b60*/  FADD R30, R30, -R41 ;  /* 0x800000291e1e7221 */ /* 0x000fe20000000000 */
[----:B------:R-:W-:Y:S01]  /*0b70*/  FMUL R36, R37, R37 ;  /* 0x0000002525247220 */ /* 0x000fe20000400000 */
[----:B------:R-:W-:Y:S01]  /*0b80*/  FMUL R38, R17, R17 ;  /* 0x0000001111267220 */ /* 0x000fe20000400000 */
[----:B------:R-:W-:Y:S01]  /*0b90*/  FFMA R43, R29, 6, R52 ;  /* 0x40c000001d2b7823 */ /* 0x000fe20000000034 */
[----:B------:R-:W-:Y:S01]  /*0ba0*/  FFMA R59, -R48, UR11, R53 ;  /* 0x0000000b303b7c23 */ /* 0x000fe20008000135 */
[----:B------:R-:W-:Y:S01]  /*0bb0*/  FFMA R41, -R7, R7, R36 ;  /* 0x0000000707297223 */ /* 0x000fe20000000124 */
[----:B------:R-:W-:Y:S01]  /*0bc0*/  FMUL R30, R30, UR9 ;  /* 0x000000091e1e7c20 */ /* 0x000fe20008400000 */
[----:B------:R-:W-:Y:S01]  /*0bd0*/  FFMA R57, -R25, R25, R38 ;  /* 0x0000001919397223 */ /* 0x000fe20000000126 */
[----:B------:R-:W-:Y:S01]  /*0be0*/  FFMA R48, R64, -4, R43 ;  /* 0xc080000040307823 */ /* 0x000fe2000000002b */
[----:B------:R-:W-:Y:S01]  /*0bf0*/  FFMA R43, R7, -4, R46 ;  /* 0xc0800000072b7823 */ /* 0x000fe2000000002e */
[----:B------:R-:W-:Y:S01]  /*0c00*/  FFMA R41, R41, UR8, R30 ;  /* 0x0000000829297c23 */ /* 0x000fe2000800001e */
[----:B------:R-:W-:Y:S01]  /*0c10*/  FFMA R8, R57, UR8, R8 ;  /* 0x0000000839087c23 */ /* 0x000fe20008000008 */
[----:B------:R-:W-:Y:S01]  /*0c20*/  FADD R53, R14, R14 ;  /* 0x0000000e0e357221 */ /* 0x000fe20000000000 */
[----:B------:R-:W-:Y:S01]  /*0c30*/  FADD R30, R13, R21 ;  /* 0x000000150d1e7221 */ /* 0x000fe20000000000 */
[----:B------:R-:W-:Y:S01]  /*0c40*/  FADD R57, R59, R48 ;  /* 0x000000303b397221 */ /* 0x000fe20000000000 */
[----:B------:R-:W-:Y:S01]  /*0c50*/  FFMA R52, R0, 6, R43 ;  /* 0x40c0000000347823 */ /* 0x000fe2000000002b */
[----:B------:R-:W2:Y:S01]  /*0c60*/  LDG.E R48, desc[UR6][R2.64] ;  /* 0x0000000602307981 */ /* 0x000ea2000c1e1900 */
[----:B------:R-:W-:Y:S01]  /*0c70*/  FADD R53, R30, -R53 ;  /* 0x800000351e357221 */ /* 0x000fe20000000000 */
[----:B------:R-:W-:Y:S01]  /*0c80*/  FMUL R30, R21, R21 ;  /* 0x00000015151e7220 */ /* 0x000fe20000400000 */
[----:B------:R-:W-:Y:S01]  /*0c90*/  FFMA R52, R37, -4, R52 ;  /* 0xc080000025347823 */ /* 0x000fe20000000034 */
[----:B------:R-:W-:Y:S01]  /*0ca0*/  FFMA R66, R57, UR10, R28 ;  /* 0x0000000a39427c23 */ /* 0x000fe2000800001c */
[----:B------:R-:W-:Y:S01]  /*0cb0*/  FMUL R53, R53, UR9 ;  /* 0x0000000935357c20 */ /* 0x000fe20008400000 */
[----:B------:R-:W-:Y:S01]  /*0cc0*/  FFMA R28, -R13, R13, R30 ;  /* 0x0000000d0d1c7223 */ /* 0x000fe2000000011e */
[----:B------:R-:W-:Y:S01]  /*0cd0*/  FADD R52, R9, R52 ;  /* 0x0000003409347221 */ /* 0x000fe20000000000 */
[----:B------:R-:W-:-:S02]  /*0ce0*/  FFMA R56, R50, -4, R61 ;  /* 0xc080000032387823 */ /* 0x000fc4000000003d */
[----:B------:R-:W-:Y:S01]  /*0cf0*/  FFMA R28, R28, UR8, R53 ;  /* 0x000000081c1c7c23 */ /* 0x000fe20008000035 */
[----:B------:R-:W-:Y:S01]  /*0d00*/  FFMA R43, R52, UR10, R41 ;  /* 0x0000000a342b7c23 */ /* 0x000fe20008000029 */
[----:B------:R-:W-:Y:S01]  /*0d10*/  FADD R53, R23, R23 ;  /* 0x0000001717357221 */ /* 0x000fe20000000000 */
[----:B------:R-:W-:Y:S01]  /*0d20*/  FADD R52, R22, R12 ;  /* 0x0000000c16347221 */ /* 0x000fe20000000000 */
[----:B------:R-:W-:Y:S01]  /*0d30*/  FFMA R41, R25, -4, R4 ;  /* 0xc080000019297823 */ /* 0x000fe20000000004 */
[----:B------:R-:W-:Y:S02]  /*0d40*/  FFMA R57, R31, 6, R56 ;  /* 0x40c000001f397823 */ /* 0x000fe40000000038 */
[----:B------:R-:W-:Y:S01]  /*0d50*/  FADD R53, R52, -R53 ;  /* 0x8000003534357221 */ /* 0x000fe20000000000 */
[----:B------:R-:W-:Y:S01]  /*0d60*/  FFMA R52, R20, 6, R41 ;  /* 0x40c0000014347823 */ /* 0x000fe20000000029 */
[----:B------:R-:W-:Y:S01]  /*0d70*/  FFMA R57, R18, -4, R57 ;  /* 0xc080000012397823 */ /* 0x000fe20000000039 */
[----:B------:R-:W-:Y:S01]  /*0d80*/  FFMA R66, -R66, R32, R29 ;  /* 0x0000002042427223 */ /* 0x000fe2000000011d */
[----:B------:R-:W-:Y:S01]  /*0d90*/  FMUL R41, R12, R12 ;  /* 0x0000000c0c297220 */ /* 0x000fe20000400000 */
[----:B------:R-:W-:Y:S01]  /*0da0*/  FFMA R4, -R43, R32, R0 ;  /* 0x000000202b047223 */ /* 0x000fe20000000100 */
[----:B------:R-:W-:Y:S01]  /*0db0*/  FFMA R43, R17, -4, R52 ;  /* 0xc0800000112b7823 */ /* 0x000fe20000000034 */
[----:B------:R-:W-:Y:S01]  /*0dc0*/  FADD R57, R66, R57 ;  /* 0x0000003942397221 */ /* 0x000fe20000000000 */
[----:B------:R-:W-:Y:S01]  /*0dd0*/  FMUL R52, R53, UR9 ;  /* 0x0000000935347c20 */ /* 0x000fe20008400000 */
[----:B------:R-:W-:Y:S01]  /*0de0*/  FFMA R53, -R22, R22, R41 ;  /* 0x0000001616357223 */ /* 0x000fe20000000129 */
[----:B------:R-:W-:Y:S01]  /*0df0*/  FADD R43, R4, R43 ;  /* 0x0000002b042b7221 */ /* 0x000fe20000000000 */
[----:B------:R-:W-:Y:S01]  /*0e00*/  FFMA R34, R57, UR10, R34 ;  /* 0x0000000a39227c23 */ /* 0x000fe20008000022 */
[----:B------:R-:W-:Y:S01]  /*0e10*/  FFMA R57, R13, -4, R42 ;  /* 0xc08000000d397823 */ /* 0x000fe2000000002a */
[----:B------:R-:W-:Y:S01]  /*0e20*/  FFMA R52, R53, UR8, R52 ;  /* 0x0000000835347c23 */ /* 0x000fe20008000034 */
[----:B------:R-:W-:Y:S01]  /*0e30*/  FFMA R53, R43, UR10, R8 ;  /* 0x0000000a2b357c23 */ /* 0x000fe20008000008 */
[----:B------:R-:W-:Y:S01]  /*0e40*/  FFMA R69, -R34, UR11, R69 ;  /* 0x0000000b22457c23 */ /* 0x000fe20008000145 */
[----:B------:R-:W-:Y:S01]  /*0e50*/  FADD R43, R37, R37 ;  /* 0x00000025252b7221 */ /* 0x000fe20000000000 */
[----:B------:R-:W-:Y:S01]  /*0e60*/  FADD R8, R9, R0 ;  /* 0x0000000009087221 */ /* 0x000fe20000000000 */
[----:B------:R-:W-:Y:S01]  /*0e70*/  FFMA R34, R14, 6, R57 ;  /* 0x40c000000e227823 */ /* 0x000fe20000000039 */
[----:B------:R-:W-:-:S02]  /*0e80*/  FFMA R46, -R53, UR11, R46 ;  /* 0x0000000b352e7c23 */ /* 0x000fc4000800012e */
[----:B------:R-:W-:Y:S01]  /*0e90*/  FADD R8, R8, -R43 ;  /* 0x8000002b08087221 */ /* 0x000fe20000000000 */
[----:B------:R-:W-:Y:S01]  /*0ea0*/  FFMA R53, R21, -4, R34 ;  /* 0xc080000015357823 */ /* 0x000fe20000000022 */
[----:B------:R-:W-:Y:S01]  /*0eb0*/  FFMA R34, R9, R9, -R26 ;  /* 0x0000000909227223 */ /* 0x000fe2000000081a */
[----:B------:R-:W-:Y:S01]  /*0ec0*/  FADD R57, R44, R44 ;  /* 0x0000002c2c397221 */ /* 0x000fe20000000000 */
[----:B------:R-:W-:Y:S01]  /*0ed0*/  FMUL R43, R8, UR9 ;  /* 0x00000009082b7c20 */ /* 0x000fe20008400000 */
[----:B------:R-:W-:Y:S01]  /*0ee0*/  FADD R26, R47, R45 ;  /* 0x0000002d2f1a7221 */ /* 0x000fe20000000000 */
[----:B------:R-:W-:Y:S01]  /*0ef0*/  FADD R53, R46, R53 ;  /* 0x000000352e357221 */ /* 0x000fe20000000000 */
[----:B------:R-:W-:Y:S01]  /*0f00*/  FFMA R56, R22, -4, R5 ;  /* 0xc080000016387823 */ /* 0x000fe20000000005 */
[----:B------:R-:W-:Y:S01]  /*0f10*/  FFMA R34, R34, UR8, R43 ;  /* 0x0000000822227c23 */ /* 0x000fe2000800002b */
[----:B------:R-:W-:Y:S01]  /*0f20*/  FADD R8, R26, -R57 ;  /* 0x800000391a087221 */ /* 0x000fe20000000000 */
[----:B------:R-:W-:Y:S01]  /*0f30*/  FFMA R43, R53, UR10, R28 ;  /* 0x0000000a352b7c23 */ /* 0x000fe2000800001c */
[----:B------:R-:W-:Y:S01]  /*0f40*/  FADD R26, R17, R17 ;  /* 0x00000011111a7221 */ /* 0x000fe20000000000 */
[----:B------:R-:W-:Y:S01]  /*0f50*/  FADD R5, R20, R4 ;  /* 0x0000000414057221 */ /* 0x000fe20000000000 */
[----:B------:R-:W-:Y:S01]  /*0f60*/  FADD R53, R21, R21 ;  /* 0x0000001515357221 */ /* 0x000fe20000000000 */
[----:B------:R-:W-:-:S02]  /*0f70*/  FADD R28, R14, R46 ;  /* 0x0000002e0e1c7221 */ /* 0x000fc40000000000 */
[----:B------:R-:W-:Y:S02]  /*0f80*/  FADD R5, R5, -R26 ;  /* 0x8000001a05057221 */ /* 0x000fe40000000000 */
[----:B------:R-:W-:Y:S01]  /*0f90*/  FADD R28, R28, -R53 ;  /* 0x800000351c1c7221 */ /* 0x000fe20000000000 */
[----:B------:R-:W-:Y:S01]  /*0fa0*/  FFMA R53, R4, R4, -R51 ;  /* 0x0000000404357223 */ /* 0x000fe20000000833 */
[----:B------:R-:W-:Y:S01]  /*0fb0*/  FMUL R26, R5, UR9 ;  /* 0x00000009051a7c20 */ /* 0x000fe20008400000 */
[----:B------:R-:W-:Y:S01]  /*0fc0*/  FFMA R55, R46, R46, -R55 ;  /* 0x0000002e2e377223 */ /* 0x000fe20000000837 */
[----:B------:R-:W-:Y:S01]  /*0fd0*/  FMUL R28, R28, UR9 ;  /* 0x000000091c1c7c20 */ /* 0x000fe20008400000 */
[----:B------:R-:W-:Y:S01]  /*0fe0*/  FFMA R57, R23, 6, R56 ;  /* 0x40c0000017397823 */ /* 0x000fe20000000038 */
[----:B------:R-:W-:Y:S01]  /*0ff0*/  FFMA R5, -R43, R32, R14 ;  /* 0x000000202b057223 */ /* 0x000fe2000000010e */
[----:B------:R-:W-:Y:S01]  /*1000*/  FFMA R53, R53, UR8, R26 ;  /* 0x0000000835357c23 */ /* 0x000fe2000800001a */
[----:B------:R-:W-:Y:S01]  /*1010*/  FFMA R43, R55, UR8, R28 ;  /* 0x00000008372b7c23 */ /* 0x000fe2000800001c */
[C---:B------:R-:W-:Y:S01]  /*1020*/  FFMA R56, R12.reuse, -4, R57 ;  /* 0xc08000000c387823 */ /* 0x040fe20000000039 */
[----:B------:R-:W-:Y:S01]  /*1030*/  FADD R55, R12, R12 ;  /* 0x0000000c0c377221 */ /* 0x000fe20000000000 */
[----:B------:R-:W-:Y:S01]  /*1040*/  FADD R26, R23, R5 ;  /* 0x00000005171a7221 */ /* 0x000fe20000000000 */
[----:B------:R-:W-:Y:S01]  /*1050*/  FFMA R61, R47, -4, R54 ;  /* 0xc08000002f3d7823 */ /* 0x000fe20000000036 */
[----:B------:R-:W-:-:S02]  /*1060*/  FADD R51, R5, R56 ;  /* 0x0000003805337221 */ /* 0x000fc40000000000 */
[----:B------:R-:W-:Y:S02]  /*1070*/  FADD R26, R26, -R55 ;  /* 0x800000371a1a7221 */ /* 0x000fe40000000000 */
[----:B------:R-:W-:Y:S01]  /*1080*/  FFMA R51, R51, UR10, R52 ;  /* 0x0000000a33337c23 */ /* 0x000fe20008000034 */
[----:B------:R-:W-:Y:S01]  /*1090*/  FFMA R52, R5, R5, -R6 ;  /* 0x0000000505347223 */ /* 0x000fe20000000806 */
[----:B------:R-:W-:Y:S01]  /*10a0*/  FMUL R55, R26, UR9 ;  /* 0x000000091a377c20 */ /* 0x000fe20008400000 */
[----:B------:R-:W-:Y:S01]  /*10b0*/  FFMA R26, R44, 6, R61 ;  /* 0x40c000002c1a7823 */ /* 0x000fe2000000003d */
[----:B------:R-:W-:Y:S01]  /*10c0*/  FMUL R28, R45, R45 ;  /* 0x0000002d2d1c7220 */ /* 0x000fe20000400000 */
[----:B------:R-:W-:Y:S01]  /*10d0*/  FFMA R42, -R51, UR11, R42 ;  /* 0x0000000b332a7c23 */ /* 0x000fe2000800012a */
[----:B------:R-:W-:Y:S01]  /*10e0*/  FFMA R52, R52, UR8, R55 ;  /* 0x0000000834347c23 */ /* 0x000fe20008000037 */
[----:B------:R-:W-:Y:S01]  /*10f0*/  FFMA R51, R45, -4, R26 ;  /* 0xc08000002d337823 */ /* 0x000fe2000000001a */
[----:B------:R-:W-:Y:S01]  /*1100*/  FFMA R56, -R47, R47, R28 ;  /* 0x0000002f2f387223 */ /* 0x000fe2000000011c */
[----:B------:R-:W-:Y:S01]  /*1110*/  FMUL R57, R8, UR9 ;  /* 0x0000000908397c20 */ /* 0x000fe20008400000 */
[----:B------:R-:W-:Y:S01]  /*1120*/  FADD R55, R16, R16 ;  /* 0x0000001010377221 */ /* 0x000fe20000000000 */
[----:B------:R-:W-:Y:S01]  /*1130*/  FADD R26, R35, R15 ;  /* 0x0000000f231a7221 */ /* 0x000fe20000000000 */
[----:B------:R-:W-:Y:S01]  /*1140*/  FADD R51, R42, R51 ;  /* 0x000000332a337221 */ /* 0x000fe20000000000 */
[----:B------:R-:W-:Y:S01]  /*1150*/  FFMA R8, R56, UR8, R57 ;  /* 0x0000000838087c23 */ /* 0x000fe20008000039 */
[----:B------:R1:W3:Y:S01]  /*1160*/  LDG.E R6, desc[UR6][R10.64] ;  /* 0x000000060a067981 */ /* 0x0002e2000c1e1900 */
[----:B------:R-:W-:Y:S01]  /*1170*/  FADD R55, R26, -R55 ;  /* 0x800000371a377221 */ /* 0x000fe20000000000 */
[----:B------:R-:W-:Y:S01]  /*1180*/  FMUL R26, R15, R15 ;  /* 0x0000000f0f1a7220 */ /* 0x000fe20000400000 */
[----:B------:R-:W-:-:S02]  /*1190*/  FFMA R51, R51, UR10, R8 ;  /* 0x0000000a33337c23 */ /* 0x000fc40008000008 */
[----:B------:R-:W-:Y:S01]  /*11a0*/  FMUL R55, R55, UR9 ;  /* 0x0000000937377c20 */ /* 0x000fe20008400000 */
[C---:B------:R-:W-:Y:S01]  /*11b0*/  FFMA R8, -R35.reuse, R35, R26 ;  /* 0x0000002323087223 */ /* 0x040fe2000000011a */
[----:B------:R-:W-:-:S03]  /*11c0*/  FFMA R57, R35, -4, R24 ;  /* 0xc080000023397823 */ /* 0x000fc60000000018 */
[----:B------:R-:W-:Y:S01]  /*11d0*/  FFMA R24, R8, UR8, R55 ;  /* 0x0000000808187c23 */ /* 0x000fe20008000037 */
[----:B------:R-:W-:Y:S01]  /*11e0*/  FADD R55, R45, R45 ;  /* 0x0000002d2d377221 */ /* 0x000fe20000000000 */
[----:B------:R-:W-:Y:S01]  /*11f0*/  FADD R8, R44, R42 ;  /* 0x0000002a2c087221 */ /* 0x000fe20000000000 */
[----:B------:R-:W-:-:S03]  /*1200*/  FFMA R56, R16, 6, R57 ;  /* 0x40c0000010387823 */ /* 0x000fc60000000039 */
[----:B------:R-:W-:Y:S01]  /*1210*/  FADD R55, R8, -R55 ;  /* 0x8000003708377221 */ /* 0x000fe20000000000 */
[----:B------:R-:W-:Y:S01]  /*1220*/  FFMA R57, R15, -4, R56 ;  /* 0xc08000000f397823 */ /* 0x000fe20000000038 */
[----:B------:R-:W-:-:S04]  /*1230*/  FFMA R8, -R51, R32, R44 ;  /* 0x0000002033087223 */ /* 0x000fc8000000012c */
[----:B------:R-:W-:Y:S01]  /*1240*/  FADD R57, R8, R57 ;  /* 0x0000003908397221 */ /* 0x000fe20000000000 */
[----:B------:R-:W-:-:S03]  /*1250*/  FADD R51, R15, R15 ;  /* 0x0000000f0f337221 */ /* 0x000fc60000000000 */
[----:B------:R-:W-:Y:S01]  /*1260*/  FFMA R57, R57, UR10, R24 ;  /* 0x0000000a39397c23 */ /* 0x000fe20008000018 */
[----:B------:R-:W-:Y:S01]  /*1270*/  FADD R24, R16, R8 ;  /* 0x0000000810187221 */ /* 0x000fe20000000000 */
[----:B------:R-:W-:-:S03]  /*1280*/  FFMA R49, R42, R42, -R49 ;  /* 0x0000002a2a317223 */ /* 0x000fc60000000831 */
[----:B------:R-:W-:Y:S01]  /*1290*/  FADD R24, R24, -R51 ;  /* 0x8000003318187221 */ /* 0x000fe20000000000 */
[----:B------:R-:W-:Y:S01]  /*12a0*/  FMUL R56, R55, UR9 ;  /* 0x0000000937387c20 */ /* 0x000fe20008400000 */
[----:B------:R-:W-:Y:S02]  /*12b0*/  FFMA R51, R8, R8, -R19 ;  /* 0x0000000808337223 */ /* 0x000fe40000000813 */
[----:B------:R-:W-:Y:S01]  /*12c0*/  FMUL R24, R24, UR9 ;  /* 0x0000000918187c20 */ /* 0x000fe20008400000 */
[----:B------:R-:W-:Y:S01]  /*12d0*/  FFMA R49, R49, UR8, R56 ;  /* 0x0000000831317c23 */ /* 0x000fe20008000038 */
[----:B------:R-:W-:Y:S01]  /*12e0*/  FADD R56, R64, R64 ;  /* 0x0000004040387221 */ /* 0x000fe20000000000 */
[----:B------:R-:W-:Y:S01]  /*12f0*/  FADD R19, R29, R59 ;  /* 0x0000003b1d137221 */ /* 0x000fe20000000000 */
[----:B------:R-:W-:Y:S01]  /*1300*/  FFMA R51, R51, UR8, R24 ;  /* 0x0000000833337c23 */ /* 0x000fe20008000018 */
[----:B------:R-:W-:Y:S01]  /*1310*/  FFMA R55, R29, -4, R62 ;  /* 0xc08000001d377823 */ /* 0x000fe2000000003e */
[----:B------:R-:W-:Y:S01]  /*1320*/  FFMA R24, R0, -4, R7 ;  /* 0xc080000000187823 */ /* 0x000fe20000000007 */
[----:B------:R-:W-:-:S02]  /*1330*/  FADD R19, R19, -R56 ;  /* 0x8000003813137221 */ /* 0x000fc40000000000 */
[----:B------:R-:W-:Y:S01]  /*1340*/  FFMA R58, R64, 6, R55 ;  /* 0x40c00000403a7823 */ /* 0x000fe20000000037 */
[----:B------:R-:W-:Y:S01]  /*1350*/  FFMA R56, R37, 6, R24 ;  /* 0x40c0000025387823 */ /* 0x000fe20000000018 */
[----:B------:R-:W-:Y:S01]  /*1360*/  FMUL R24, R59, R59 ;  /* 0x0000003b3b187220 */ /* 0x000fe20000400000 */
[----:B------:R-:W-:Y:S01]  /*1370*/  FFMA R54, -R57, UR11, R54 ;  /* 0x0000000b39367c23 */ /* 0x000fe20008000136 */
[----:B------:R-:W-:Y:S01]  /*1380*/  FFMA R57, R59, -4, R58 ;  /* 0xc08000003b397823 */ /* 0x000fe2000000003a */
[----:B------:R-:W-:Y:S01]  /*1390*/  FMUL R58, R19, UR9 ;  /* 0x00000009133a7c20 */ /* 0x000fe20008400000 */
[----:B------:R-:W-:Y:S01]  /*13a0*/  FFMA R19, -R29, R29, R24 ;  /* 0x0000001d1d137223 */ /* 0x000fe20000000118 */
[----:B------:R-:W-:-:S03]  /*13b0*/  FFMA R56, R9, -4, R56 ;  /* 0xc080000009387823 */ /* 0x000fc60000000038 */
[----:B------:R-:W-:Y:S01]  /*13c0*/  FFMA R55, R19, UR8, R58 ;  /* 0x0000000813377c23 */ /* 0x000fe2000800003a */
[----:B------:R-:W-:Y:S01]  /*13d0*/  FADD R58, R54, R57 ;  /* 0x00000039363a7221 */ /* 0x000fe20000000000 */
[----:B------:R-:W-:-:S03]  /*13e0*/  FADD R19, R39, R56 ;  /* 0x0000003827137221 */ /* 0x000fc60000000000 */
[----:B------:R-:W-:Y:S01]  /*13f0*/  FFMA R55, R58, UR10, R55 ;  /* 0x0000000a3a377c23 */ /* 0x000fe20008000037 */
[----:B------:R-:W-:Y:S01]  /*1400*/  FFMA R58, R19, UR10, R34 ;  /* 0x0000000a133a7c23 */ /* 0x000fe20008000022 */
[----:B------:R-:W-:Y:S01]  /*1410*/  FADD R19, R31, R66 ;  /* 0x000000421f137221 */ /* 0x000fe20000000000 */
[----:B-1----:R-:W-:-:S04]  /*1420*/  IMAD.WIDE R10, R33, 0x4, R10 ;  /* 0x00000004210a7825 */ /* 0x002fc800078e020a */
[----:B------:R-:W-:-:S04]  /*1430*/  FADD R34, R18, R18 ;  /* 0x0000001212227221 */ /* 0x000fc80000000000 */
[----:B------:R-:W-:Y:S02]  /*1440*/  FADD R56, R19, -R34 ;  /* 0x8000002213387221 */ /* 0x000fe40000000000 */
[----:B------:R1:W4:Y:S01]  /*1450*/  LDG.E R19, desc[UR6][R10.64] ;  /* 0x000000060a137981 */ /* 0x000322000c1e1900 */
[----:B------:R-:W-:Y:S01]  /*1460*/  FMUL R34, R66, R66 ;  /* 0x0000004242227220 */ /* 0x000fe20000400000 */
[----:B------:R-:W-:-:S03]  /*1470*/  FMUL R56, R56, UR9 ;  /* 0x0000000938387c20 */ /* 0x000fc60008400000 */
[----:B------:R-:W-:Y:S01]  /*1480*/  FFMA R57, -R31, R31, R34 ;  /* 0x0000001f1f397223 */ /* 0x000fe20000000122 */
[----:B------:R-:W-:-:S03]  /*1490*/  FADD R60, R59, R59 ;  /* 0x0000003b3b3c7221 */ /* 0x000fc60000000000 */
[----:B------:R-:W-:Y:S01]  /*14a0*/  FFMA R56, R57, UR8, R56 ;  /* 0x0000000839387c23 */ /* 0x000fe20008000038 */
[----:B------:R-:W-:-:S04]  /*14b0*/  FADD R57, R64, R54 ;  /* 0x0000003640397221 */ /* 0x000fc80000000000 */
[----:B------:R-:W-:Y:S01]  /*14c0*/  FADD R57, R57, -R60 ;  /* 0x8000003c39397221 */ /* 0x000fe20000000000 */
[----:B------:R-:W-:-:S03]  /*14d0*/  FFMA R27, R54, R54, -R27 ;  /* 0x00000036361b7223 */ /* 0x000fc6000000081b */
[----:B------:R-:W-:Y:S01]  /*14e0*/  FMUL R60, R57, UR9 ;  /* 0x00000009393c7c20 */ /* 0x000fe20008400000 */
[----:B------:R-:W-:-:S03]  /*14f0*/  FFMA R57, R31, -4, R50 ;  /* 0xc08000001f397823 */ /* 0x000fc60000000032 */
[----:B------:R-:W-:Y:S01]  /*1500*/  FFMA R50, R27, UR8, R60 ;  /* 0x000000081b327c23 */ /* 0x000fe2000800003c */
[----:B------:R-:W-:Y:S01]  /*1510*/  FFMA R57, R18, 6, R57 ;  /* 0x40c0000012397823 */ /* 0x000fe20000000039 */
[----:B------:R-:W-:Y:S01]  /*1520*/  FFMA R60, R20, -4, R25 ;  /* 0xc0800000143c7823 */ /* 0x000fe20000000019 */
[-C--:B------:R-:W-:Y:S02]  /*1530*/  FFMA R25, -R55, R32.reuse, R64 ;  /* 0x0000002037197223 */ /* 0x080fe40000000140 */
[----:B------:R-:W-:Y:S01]  /*1540*/  FFMA R68, R66, -4, R57 ;  /* 0xc080000042447823 */ /* 0x000fe20000000039 */
[----:B------:R-:W-:Y:S01]  /*1550*/  FFMA R55, R17, 6, R60 ;  /* 0x40c0000011377823 */ /* 0x000fe2000000003c */
[----:B------:R-:W-:Y:S02]  /*1560*/  FFMA R27, -R58, R32, R37 ;  /* 0x000000203a1b7223 */ /* 0x000fe40000000125 */
[----:B------:R-:W-:Y:S01]  /*1570*/  FADD R57, R25, R68 ;  /* 0x0000004419397221 */ /* 0x000fe20000000000 */
[----:B------:R-:W-:-:S03]  /*1580*/  FFMA R58, R4, -4, R55 ;  /* 0xc0800000043a7823 */ /* 0x000fc60000000037 */
[----:B------:R-:W-:Y:S01]  /*1590*/  FFMA R57, R57, UR10, R56 ;  /* 0x0000000a39397c23 */ /* 0x000fe20008000038 */
[----:B------:R-:W-:Y:S01]  /*15a0*/  FADD R58, R27, R58 ;  /* 0x0000003a1b3a7221 */ /* 0x000fe20000000000 */
[----:B------:R-:W-:Y:S01]  /*15b0*/  FFMA R56, R14, -4, R13 ;  /* 0xc08000000e387823 */ /* 0x000fe2000000000d */
[----:B------:R-:W-:Y:S02]  /*15c0*/  FADD R55, R18, R25 ;  /* 0x0000001912377221 */ /* 0x000fe40000000000 */
[----:B------:R-:W-:Y:S01]  /*15d0*/  FFMA R58, R58, UR10, R53 ;  /* 0x0000000a3a3a7c23 */ /* 0x000fe20008000035 */
[----:B------:R-:W-:Y:S01]  /*15e0*/  FFMA R53, R21, 6, R56 ;  /* 0x40c0000015357823 */ /* 0x000fe20000000038 */
[----:B------:R-:W-:Y:S02]  /*15f0*/  FADD R56, R66, R66 ;  /* 0x0000004242387221 */ /* 0x000fe40000000000 */
[----:B------:R-:W-:Y:S02]  /*1600*/  FFMA R7, -R58, UR11, R7 ;  /* 0x0000000b3a077c23 */ /* 0x000fe40008000107 */
[----:B------:R-:W-:Y:S01]  /*1610*/  FADD R55, R55, -R56 ;  /* 0x8000003837377221 */ /* 0x000fe20000000000 */
[----:B------:R-:W-:Y:S01]  /*1620*/  FFMA R56, R46, -4, R53 ;  /* 0xc08000002e387823 */ /* 0x000fe20000000035 */
[----:B------:R-:W-:-:S03]  /*1630*/  FFMA R53, R25, R25, -R40 ;  /* 0x0000001919357223 */ /* 0x000fc60000000828 */
[----:B------:R-:W-:Y:S01]  /*1640*/  FADD R40, R7, R56 ;  /* 0x0000003807287221 */ /* 0x000fe20000000000 */
[----:B------:R-:W-:-:S03]  /*1650*/  FADD R56, R9, R9 ;  /* 0x0000000909387221 */ /* 0x000fc60000000000 */
[----:B------:R-:W-:Y:S01]  /*1660*/  FFMA R40, R40, UR10, R43 ;  /* 0x0000000a28287c23 */ /* 0x000fe2000800002b */
[----:B------:R-:W-:Y:S01]  /*1670*/  FADD R43, R37, R39 ;  /* 0x00000027252b7221 */ /* 0x000fe20000000000 */
[----:B------:R-:W-:Y:S01]  /*1680*/  FMUL R58, R55, UR9 ;  /* 0x00000009373a7c20 */ /* 0x000fe20008400000 */
[----:B------:R-:W-:Y:S01]  /*1690*/  FFMA R62, -R57, UR11, R62 ;  /* 0x0000000b393e7c23 */ /* 0x000fe2000800013e */
[----:B------:R-:W-:Y:S01]  /*16a0*/  FADD R55, R17, R27 ;  /* 0x0000001b11377221 */ /* 0x000fe20000000000 */
[----:B------:R-:W-:Y:S01]  /*16b0*/  FADD R43, R43, -R56 ;  /* 0x800000382b2b7221 */ /* 0x000fe20000000000 */
[----:B------:R-:W-:Y:S01]  /*16c0*/  FADD R56, R4, R4 ;  /* 0x0000000404387221 */ /* 0x000fe20000000000 */
[----:B------:R-:W-:-:S03]  /*16d0*/  FFMA R57, R23, -4, R22 ;  /* 0xc080000017397823 */ /* 0x000fc60000000016 */
[----:B------:R-:W-:Y:S01]  /*16e0*/  FADD R55, R55, -R56 ;  /* 0x8000003837377221 */ /* 0x000fe20000000000 */
[----:B------:R-:W-:Y:S01]  /*16f0*/  FFMA R56, R12, 6, R57 ;  /* 0x40c000000c387823 */ /* 0x000fe20000000039 */
[----:B------:R-:W-:Y:S01]  /*1700*/  FFMA R40, -R40, R32, R21 ;  /* 0x0000002028287223 */ /* 0x000fe20000000115 */
[----:B------:R-:W-:Y:S01]  /*1710*/  FFMA R36, R39, R39, -R36 ;  /* 0x0000002727247223 */ /* 0x000fe20000000824 */
[----:B------:R-:W-:Y:S01]  /*1720*/  FMUL R43, R43, UR9 ;  /* 0x000000092b2b7c20 */ /* 0x000fe20008400000 */
[----:B------:R-:W-:Y:S01]  /*1730*/  FFMA R57, R5, -4, R56 ;  /* 0xc080000005397823 */ /* 0x000fe20000000038 */
[----:B------:R-:W-:Y:S01]  /*1740*/  FFMA R22, R27, R27, -R38 ;  /* 0x0000001b1b167223 */ /* 0x000fe20000000826 */
[----:B------:R-:W-:Y:S01]  /*1750*/  FFMA R56, R44, -4, R47 ;  /* 0xc08000002c387823 */ /* 0x000fe2000000002f */
[----:B------:R-:W-:Y:S01]  /*1760*/  FFMA R38, R36, UR8, R43 ;  /* 0x0000000824267c23 */ /* 0x000fe2000800002b */
[----:B------:R-:W-:Y:S01]  /*1770*/  FADD R57, R40, R57 ;  /* 0x0000003928397221 */ /* 0x000fe20000000000 */
[----:B------:R-:W-:Y:S01]  /*1780*/  FADD R43, R46, R46 ;  /* 0x0000002e2e2b7221 */ /* 0x000fe20000000000 */
[----:B------:R-:W-:Y:S01]  /*1790*/  FADD R36, R21, R7 ;  /* 0x0000000715247221 */ /* 0x000fe20000000000 */
[----:B------:R-:W-:Y:S01]  /*17a0*/  FMUL R55, R55, UR9 ;  /* 0x0000000937377c20 */ /* 0x000fe20008400000 */
[----:B------:R-:W-:Y:S01]  /*17b0*/  FFMA R52, R57, UR10, R52 ;  /* 0x0000000a39347c23 */ /* 0x000fe20008000034 */
[----:B------:R-:W-:Y:S01]  /*17c0*/  FFMA R57, R45, 6, R56 ;  /* 0x40c000002d397823 */ /* 0x000fe20000000038 */
[----:B------:R-:W-:Y:S01]  /*17d0*/  FADD R36, R36, -R43 ;  /* 0x8000002b24247221 */ /* 0x000fe20000000000 */
[----:B------:R-:W-:Y:S01]  /*17e0*/  FFMA R22, R22, UR8, R55 ;  /* 0x0000000816167c23 */ /* 0x000fe20008000037 */
[----:B------:R-:W-:Y:S01]  /*17f0*/  FFMA R13, -R52, UR11, R13 ;  /* 0x0000000b340d7c23 */ /* 0x000fe2000800010d */
[----:B------:R-:W-:Y:S01]  /*1800*/  FFMA R52, R42, -4, R57 ;  /* 0xc08000002a347823 */ /* 0x000fe20000000039 */
[----:B------:R-:W-:Y:S01]  /*1810*/  FFMA R30, R7, R7, -R30 ;  /* 0x00000007071e7223 */ /* 0x000fe2000000081e */
[----:B------:R-:W-:Y:S01]  /*1820*/  FMUL R55, R36, UR9 ;  /* 0x0000000924377c20 */ /* 0x000fe20008400000 */
[----:B------:R-:W-:Y:S01]  /*1830*/  FFMA R56, R16, -4, R35 ;  /* 0xc080000010387823 */ /* 0x000fe20000000023 */
[----:B------:R-:W-:Y:S01]  /*1840*/  FADD R52, R13, R52 ;  /* 0x000000340d347221 */ /* 0x000fe20000000000 */
[----:B------:R-:W-:Y:S01]  /*1850*/  FADD R36, R12, R40 ;  /* 0x000000280c247221 */ /* 0x000fe20000000000 */
[----:B------:R-:W-:Y:S01]  /*1860*/  FFMA R30, R30, UR8, R55 ;  /* 0x000000081e1e7c23 */ /* 0x000fe20008000037 */
[----:B------:R-:W-:Y:S01]  /*1870*/  FADD R55, R5, R5 ;  /* 0x0000000505377221 */ /* 0x000fe20000000000 */
[----:B-1----:R-:W-:-:S04]  /*1880*/  IMAD.WIDE R10, R33, 0x4, R10 ;  /* 0x00000004210a7825 */ /* 0x002fc800078e020a */
[----:B------:R-:W-:Y:S01]  /*1890*/  FFMA R35, R15, 6, R56 ;  /* 0x40c000000f237823 */ /* 0x000fe20000000038 */
[----:B------:R-:W-:Y:S01]  /*18a0*/  FFMA R52, R52, UR10, R49 ;  /* 0x0000000a34347c23 */ /* 0x000fe20008000031 */
[----:B------:R-:W-:Y:S01]  /*18b0*/  FFMA R53, R53, UR8, R58 ;  /* 0x0000000835357c23 */ /* 0x000fe2000800003a */
[----:B------:R-:W-:Y:S01]  /*18c0*/  FADD R55, R36, -R55 ;  /* 0x8000003724377221 */ /* 0x000fe20000000000 */
[----:B------:R-:W-:Y:S01]  /*18d0*/  FFMA R36, R40, R40, -R41 ;  /* 0x0000002828247223 */ /* 0x000fe20000000829 */
[----:B------:R-:W-:Y:S01]  /*18e0*/  FFMA R58, R8, -4, R35 ;  /* 0xc0800000083a7823 */ /* 0x000fe20000000023 */
[----:B------:R1:W5:Y:S01]  /*18f0*/  LDG.E R43, desc[UR6][R10.64] ;  /* 0x000000060a2b7981 */ /* 0x000362000c1e1900 */
[----:B------:R-:W-:Y:S01]  /*1900*/  FADD R56, R42, R42 ;  /* 0x0000002a2a387221 */ /* 0x000fe20000000000 */
[----:B------:R-:W-:Y:S01]  /*1910*/  FADD R35, R45, R13 ;  /* 0x0000000d2d237221 */ /* 0x000fe20000000000 */
[----:B------:R-:W-:Y:S01]  /*1920*/  FFMA R41, -R52, R32, R45 ;  /* 0x0000002034297223 */ /* 0x000fe2000000012d */
[----:B------:R-:W-:-:S02]  /*1930*/  FFMA R52, R37, -4, R0 ;  /* 0xc080000025347823 */ /* 0x000fc40000000000 */
[----:B------:R-:W-:Y:S01]  /*1940*/  FADD R35, R35, -R56 ;  /* 0x8000003823237221 */ /* 0x000fe20000000000 */
[----:B------:R-:W-:Y:S01]  /*1950*/  FADD R58, R41, R58 ;  /* 0x0000003a293a7221 */ /* 0x000fe20000000000 */
[----:B------:R-:W-:Y:S01]  /*1960*/  FFMA R56, R64, -4, R29 ;  /* 0xc080000040387823 */ /* 0x000fe2000000001d */
[----:B------:R-:W-:Y:S02]  /*1970*/  FFMA R52, R9, 6, R52 ;  /* 0x40c0000009347823 */ /* 0x000fe40000000034 */
[----:B------:R-:W-:Y:S01]  /*1980*/  FFMA R58, R58, UR10, R51 ;  /* 0x0000000a3a3a7c23 */ /* 0x000fe20008000033 */
[----:B------:R-:W-:-:S03]  /*1990*/  FFMA R49, R59, 6, R56 ;  /* 0x40c000003b317823 */ /* 0x000fc60000000038 */
[----:B------:R-:W-:Y:S01]  /*19a0*/  FFMA R47, -R58, UR11, R47 ;  /* 0x0000000b3a2f7c23 */ /* 0x000fe2000800012f */
[----:B------:R-:W-:Y:S01]  /*19b0*/  FFMA R58, R54, -4, R49 ;  /* 0xc0800000363a7823 */ /* 0x000fe20000000031 */
[----:B------:R-:W-:Y:S01]  /*19c0*/  FFMA R49, R39, -4, R52 ;  /* 0xc080000027317823 */ /* 0x000fe20000000034 */
[----:B------:R-:W-:Y:S01]  /*19d0*/  FFMA R28, R13, R13, -R28 ;  /* 0x0000000d0d1c7223 */ /* 0x000fe2000000081c */
[----:B------:R-:W-:Y:S01]  /*19e0*/  FMUL R35, R35, UR9 ;  /* 0x0000000923237c20 */ /* 0x000fe20008400000 */
[----:B------:R-:W-:Y:S01]  /*19f0*/  FADD R51, R47, R58 ;  /* 0x0000003a2f337221 */ /* 0x000fe20000000000 */
[----:B------:R-:W-:Y:S02]  /*1a00*/  FADD R56, R8, R8 ;  /* 0x0000000808387221 */ /* 0x000fe40000000000 */
[----:B------:R-:W-:Y:S01]  /*1a10*/  FFMA R28, R28, UR8, R35 ;  /* 0x000000081c1c7c23 */ /* 0x000fe20008000023 */
[----:B------:R-:W-:Y:S01]  /*1a20*/  FADD R35, R15, R41 ;  /* 0x000000290f237221 */ /* 0x000fe20000000000 */
[----:B------:R-:W-:Y:S01]  /*1a30*/  FFMA R50, R51, UR10, R50 ;  /* 0x0000000a33327c23 */ /* 0x000fe20008000032 */
[----:B------:R-:W-:Y:S01]  /*1a40*/  FADD R52, R54, R54 ;  /* 0x0000003636347221 */ /* 0x000fe20000000000 */
[----:B------:R-:W-:Y:S01]  /*1a50*/  FADD R51, R59, R47 ;  /* 0x0000002f3b337221 */ /* 0x000fe20000000000 */
[----:B------:R-:W-:Y:S01]  /*1a60*/  FADD R35, R35, -R56 ;  /* 0x8000003823237221 */ /* 0x000fe20000000000 */
[----:B------:R-:W-:-:S02]  /*1a70*/  FMUL R55, R55, UR9 ;  /* 0x0000000937377c20 */ /* 0x000fc40008400000 */
[----:B------:R-:W-:Y:S01]  /*1a80*/  FADD R51, R51, -R52 ;  /* 0x8000003433337221 */ /* 0x000fe20000000000 */
[----:B------:R-:W-:Y:S01]  /*1a90*/  FFMA R26, R41, R41, -R26 ;  /* 0x00000029291a7223 */ /* 0x000fe2000000081a */
[----:B--2---:R-:W-:-:S04]  /*1aa0*/  FADD R49, R48, R49 ;  /* 0x0000003130317221 */ /* 0x004fc80000000000 */
[----:B------:R-:W-:Y:S01]  /*1ab0*/  FFMA R38, R49, UR10, R38 ;  /* 0x0000000a31267c23 */ /* 0x000fe20008000026 */
[----:B------:R-:W-:Y:S01]  /*1ac0*/  FFMA R49, R18, -4, R31 ;  /* 0xc080000012317823 */ /* 0x000fe2000000001f */
[----:B------:R-:W-:-:S04]  /*1ad0*/  FFMA R31, R17, -4, R20 ;  /* 0xc0800000111f7823 */ /* 0x000fc80000000014 */
[----:B------:R-:W-:Y:S01]  /*1ae0*/  FFMA R20, R4, 6, R31 ;  /* 0x40c0000004147823 */ /* 0x000fe2000000001f */
[----:B------:R-:W-:Y:S01]  /*1af0*/  FFMA R52, R66, 6, R49 ;  /* 0x40c0000042347823 */ /* 0x000fe20000000031 */
[-C--:B------:R-:W-:Y:S01]  /*1b00*/  FFMA R38, -R38, R32.reuse, R9 ;  /* 0x0000002026267223 */ /* 0x080fe20000000109 */
[----:B------:R-:W-:Y:S01]  /*1b10*/  FMUL R35, R35, UR9 ;  /* 0x0000000923237c20 */ /* 0x000fe20008400000 */
[----:B------:R-:W-:Y:S01]  /*1b20*/  FFMA R31, R27, -4, R20 ;  /* 0xc08000001b1f7823 */ /* 0x000fe20000000014 */
[----:B------:R-:W-:Y:S01]  /*1b30*/  FFMA R36, R36, UR8, R55 ;  /* 0x0000000824247c23 */ /* 0x000fe20008000037 */
[----:B------:R-:W-:Y:S01]  /*1b40*/  FFMA R55, R25, -4, R52 ;  /* 0xc080000019377823 */ /* 0x000fe20000000034 */
[----:B------:R-:W-:Y:S01]  /*1b50*/  FFMA R49, R47, R47, -R24 ;  /* 0x0000002f2f317223 */ /* 0x000fe20000000818 */
[----:B------:R-:W-:Y:S01]  /*1b60*/  FMUL R52, R51, UR9 ;  /* 0x0000000933347c20 */ /* 0x000fe20008400000 */
[----:B------:R-:W-:Y:S01]  /*1b70*/  FFMA R24, -R50, R32, R59 ;  /* 0x0000002032187223 */ /* 0x000fe2000000013b */
[----:B------:R-:W-:Y:S01]  /*1b80*/  FFMA R26, R26, UR8, R35 ;  /* 0x000000081a1a7c23 */ /* 0x000fe20008000023 */
[----:B------:R-:W-:Y:S01]  /*1b90*/  FADD R31, R38, R31 ;  /* 0x0000001f261f7221 */ /* 0x000fe20000000000 */
[----:B------:R-:W-:Y:S01]  /*1ba0*/  FFMA R35, R21, -4, R14 ;  /* 0xc080000015237823 */ /* 0x000fe2000000000e */
[----:B------:R-:W-:Y:S01]  /*1bb0*/  FFMA R20, R49, UR8, R52 ;  /* 0x0000000831147c23 */ /* 0x000fe20008000034 */
[----:B------:R-:W-:Y:S01]  /*1bc0*/  FADD R52, R25, R25 ;  /* 0x0000001919347221 */ /* 0x000fe20000000000 */
[----:B------:R-:W-:Y:S01]  /*1bd0*/  FADD R49, R66, R24 ;  /* 0x0000001842317221 */ /* 0x000fe20000000000 */
[----:B------:R-:W-:Y:S01]  /*1be0*/  FFMA R31, R31, UR10, R22 ;  /* 0x0000000a1f1f7c23 */ /* 0x000fe20008000016 */
[----:B------:R-:W-:-:S02]  /*1bf0*/  FFMA R22, R46, 6, R35 ;  /* 0x40c000002e167823 */ /* 0x000fc40000000023 */
[----:B------:R-:W-:Y:S01]  /*1c00*/  FADD R49, R49, -R52 ;  /* 0x8000003431317221 */ /* 0x000fe20000000000 */
[----:B------:R-:W-:Y:S01]  /*1c10*/  FFMA R0, -R31, UR11, R0 ;  /* 0x0000000b1f007c23 */ /* 0x000fe20008000100 */
[----:B------:R-:W-:Y:S01]  /*1c20*/  FFMA R31, R7, -4, R22 ;  /* 0xc0800000071f7823 */ /* 0x000fe20000000016 */
[C---:B------:R-:W-:Y:S01]  /*1c30*/  FFMA R63, R24.reuse, R24, -R34 ;  /* 0x00000018183f7223 */ /* 0x040fe20000000822 */
[----:B------:R-:W-:Y:S01]  /*1c40*/  FMUL R34, R49, UR9 ;  /* 0x0000000931227c20 */ /* 0x000fe20008400000 */
[----:B------:R-:W-:Y:S01]  /*1c50*/  FADD R50, R24, R55 ;  /* 0x0000003718327221 */ /* 0x000fe20000000000 */
[----:B------:R-:W-:Y:S02]  /*1c60*/  FADD R35, R0, R31 ;  /* 0x0000001f00237221 */ /* 0x000fe40000000000 */
[----:B------:R-:W-:Y:S01]  /*1c70*/  FFMA R63, R63, UR8, R34 ;  /* 0x000000083f3f7c23 */ /* 0x000fe20008000022 */
[----:B------:R-:W-:Y:S01]  /*1c80*/  FFMA R34, R12, -4, R23 ;  /* 0xc08000000c227823 */ /* 0x000fe20000000017 */
[----:B------:R-:W-:Y:S01]  /*1c90*/  FFMA R35, R35, UR10, R30 ;  /* 0x0000000a23237c23 */ /* 0x000fe2000800001e */
[----:B------:R-:W-:-:S02]  /*1ca0*/  FFMA R50, R50, UR10, R53 ;  /* 0x0000000a32327c23 */ /* 0x000fc40008000035 */
[----:B------:R-:W-:Y:S01]  /*1cb0*/  FFMA R49, R5, 6, R34 ;  /* 0x40c0000005317823 */ /* 0x000fe20000000022 */
[----:B------:R-:W-:Y:S01]  /*1cc0*/  FFMA R35, -R35, R32, R46 ;  /* 0x0000002023237223 */ /* 0x000fe2000000012e */
[----:B------:R-:W-:Y:S01]  /*1cd0*/  FFMA R60, -R50, UR11, R29 ;  /* 0x0000000b323c7c23 */ /* 0x000fe2000800011d */
[----:B------:R-:W-:Y:S01]  /*1ce0*/  FADD R29, R27, R27 ;  /* 0x0000001b1b1d7221 */ /* 0x000fe20000000000 */
[----:B------:R-:W-:Y:S01]  /*1cf0*/  FADD R22, R4, R38 ;  /* 0x0000002604167221 */ /* 0x000fe20000000000 */
[C---:B------:R-:W-:Y:S01]  /*1d00*/  FFMA R34, R40.reuse, -4, R49 ;  /* 0xc080000028227823 */ /* 0x040fe20000000031 */
[----:B------:R-:W-:Y:S01]  /*1d10*/  FADD R51, R40, R40 ;  /* 0x0000002828337221 */ /* 0x000fe20000000000 */
[----:B------:R-:W-:Y:S01]  /*1d20*/  FADD R50, R5, R35 ;  /* 0x0000002305327221 */ /* 0x000fe20000000000 */
[----:B------:R-:W-:Y:S01]  /*1d30*/  FMUL R31, R38, R38 ;  /* 0x00000026261f7220 */ /* 0x000fe20000400000 */
[----:B------:R-:W-:Y:S01]  /*1d40*/  FADD R22, R22, -R29 ;  /* 0x8000001d16167221 */ /* 0x000fe20000000000 */
[----:B------:R-:W-:Y:S01]  /*1d50*/  FADD R49, R35, R34 ;  /* 0x0000002223317221 */ /* 0x000fe20000000000 */
[----:B------:R-:W-:Y:S01]  /*1d60*/  FADD R50, R50, -R51 ;  /* 0x8000003332327221 */ /* 0x000fe20000000000 */
[----:B------:R-:W-:Y:S01]  /*1d70*/  FADD R30, R7, R7 ;  /* 0x00000007071e7221 */ /* 0x000fe20000000000 */
[----:B------:R-:W-:Y:S01]  /*1d80*/  FADD R23, R46, R0 ;  /* 0x000000002e177221 */ /* 0x000fe20000000000 */
[----:B------:R-:W-:Y:S01]  /*1d90*/  FFMA R51, R45, -4, R44 ;  /* 0xc08000002d337823 */ /* 0x000fe2000000002c */
[----:B------:R-:W-:Y:S01]  /*1da0*/  FFMA R29, -R4, R4, R31 ;  /* 0x00000004041d7223 */ /* 0x000fe2000000011f */
[----:B------:R-:W-:Y:S01]  /*1db0*/  FMUL R22, R22, UR9 ;  /* 0x0000000916167c20 */ /* 0x000fe20008400000 */
[----:B------:R-:W-:Y:S01]  /*1dc0*/  FFMA R49, R49, UR10, R36 ;  /* 0x0000000a31317c23 */ /* 0x000fe20008000024 */
[----:B------:R-:W-:Y:S01]  /*1dd0*/  FADD R30, R23, -R30 ;  /* 0x8000001e171e7221 */ /* 0x000fe20000000000 */
[----:B------:R-:W-:Y:S01]  /*1de0*/  FFMA R34, R42, 6, R51 ;  /* 0x40c000002a227823 */ /* 0x000fe20000000033 */
[----:B------:R-:W-:Y:S01]  /*1df0*/  FFMA R29, R29, UR8, R22 ;  /* 0x000000081d1d7c23 */ /* 0x000fe20008000016 */
[----:B------:R-:W-:Y:S01]  /*1e00*/  FMUL R23, R46, R46 ;  /* 0x0000002e2e177220 */ /* 0x000fe20000400000 */
[----:B------:R-:W-:Y:S01]  /*1e10*/  FMUL R22, R5, R5 ;  /* 0x0000000505167220 */ /* 0x000fe20000400000 */
[----:B------:R-:W-:Y:S01]  /*1e20*/  FFMA R14, -R49, UR11, R14 ;  /* 0x0000000b310e7c23 */ /* 0x000fe2000800010e */
[----:B------:R-:W-:Y:S01]  /*1e30*/  FFMA R49, R13, -4, R34 ;  /* 0xc08000000d317823 */ /* 0x000fe20000000022 */
[----:B------:R-:W-:Y:S01]  /*1e40*/  FFMA R23, R0, R0, -R23 ;  /* 0x0000000000177223 */ /* 0x000fe20000000817 */
[----:B------:R-:W-:Y:S01]  /*1e50*/  FMUL R30, R30, UR9 ;  /* 0x000000091e1e7c20 */ /* 0x000fe20008400000 */
[----:B------:R-:W-:Y:S01]  /*1e60*/  FFMA R22, R35, R35, -R22 ;  /* 0x0000002323167223 */ /* 0x000fe20000000816 */
[----:B------:R-:W-:Y:S01]  /*1e70*/  FMUL R51, R50, UR9 ;  /* 0x0000000932337c20 */ /* 0x000fe20008400000 */
[----:B------:R-:W-:Y:S01]  /*1e80*/  FADD R49, R14, R49 ;  /* 0x000000310e317221 */ /* 0x000fe20000000000 */
[----:B------:R-:W-:Y:S01]  /*1e90*/  FFMA R30, R23, UR8, R30 ;  /* 0x00000008171e7c23 */ /* 0x000fe2000800001e */
[----:B------:R-:W-:Y:S01]  /*1ea0*/  FFMA R55, R15, -4, R16 ;  /* 0xc08000000f377823 */ /* 0x000fe20000000010 */
[----:B------:R-:W-:Y:S01]  /*1eb0*/  FFMA R23, R22, UR8, R51 ;  /* 0x0000000816177c23 */ /* 0x000fe20008000033 */
[----:B------:R-:W-:Y:S01]  /*1ec0*/  FADD R53, R13, R13 ;  /* 0x0000000d0d357221 */ /* 0x000fe20000000000 */
[----:B------:R-:W-:Y:S01]  /*1ed0*/  FADD R22, R42, R14 ;  /* 0x0000000e2a167221 */ /* 0x000fe20000000000 */
[----:B------:R-:W-:Y:S01]  /*1ee0*/  FFMA R51, R49, UR10, R28 ;  /* 0x0000000a31337c23 */ /* 0x000fe2000800001c */
[----:B------:R-:W-:Y:S01]  /*1ef0*/  FFMA R28, R8, 6, R55 ;  /* 0x40c00000081c7823 */ /* 0x000fe20000000037 */
[----:B------:R-:W-:Y:S01]  /*1f00*/  FFMA R16, R4, -4, R17 ;  /* 0xc080000004107823 */ /* 0x000fe20000000011 */
[----:B------:R-:W-:Y:S01]  /*1f10*/  FADD R53, R22, -R53 ;  /* 0x8000003516357221 */ /* 0x000fe20000000000 */
[----:B------:R-:W-:Y:S01]  /*1f20*/  FMUL R49, R42, R42 ;  /* 0x0000002a2a317220 */ /* 0x000fe20000400000 */
[----:B------:R-:W-:Y:S01]  /*1f30*/  FFMA R22, -R51, R32, R42 ;  /* 0x0000002033167223 */ /* 0x000fe2000000012a */
[----:B------:R-:W-:Y:S01]  /*1f40*/  FFMA R55, R41, -4, R28 ;  /* 0xc080000029377823 */ /* 0x000fe2000000001c */
[----:B------:R-:W-:Y:S01]  /*1f50*/  FFMA R17, R27, 6, R16 ;  /* 0x40c000001b117823 */ /* 0x000fe20000000010 */
[----:B------:R-:W-:Y:S01]  /*1f60*/  FFMA R16, R14, R14, -R49 ;  /* 0x0000000e0e107223 */ /* 0x000fe20000000831 */
[----:B------:R-:W-:Y:S01]  /*1f70*/  FADD R49, R41, R41 ;  /* 0x0000002929317221 */ /* 0x000fe20000000000 */
[----:B------:R-:W-:Y:S01]  /*1f80*/  FADD R28, R8, R22 ;  /* 0x00000016081c7221 */ /* 0x000fe20000000000 */
[----:B------:R-:W-:Y:S01]  /*1f90*/  FADD R55, R22, R55 ;  /* 0x0000003716377221 */ /* 0x000fe20000000000 */
[----:B------:R-:W-:-:S02]  /*1fa0*/  FFMA R17, R38, -4, R17 ;  /* 0xc080000026117823 */ /* 0x000fc40000000011 */
[----:B------:R-:W-:Y:S01]  /*1fb0*/  FADD R49, R28, -R49 ;  /* 0x800000311c317221 */ /* 0x000fe20000000000 */
[----:B------:R-:W-:Y:S01]  /*1fc0*/  FFMA R55, R55, UR10, R26 ;  /* 0x0000000a37377c23 */ /* 0x000fe2000800001a */
[----:B------:R-:W-:Y:S01]  /*1fd0*/  FFMA R28, R46, -4, R21 ;  /* 0xc08000002e1c7823 */ /* 0x000fe20000000015 */
[----:B---3--:R-:W-:Y:S01]  /*1fe0*/  FADD R26, R6, R17 ;  /* 0x00000011061a7221 */ /* 0x008fe20000000000 */
[----:B------:R-:W-:Y:S01]  /*1ff0*/  FFMA R51, R59, -4, R64 ;  /* 0xc08000003b337823 */ /* 0x000fe20000000040 */
[----:B------:R-:W-:Y:S01]  /*2000*/  FFMA R44, -R55, UR11, R44 ;  /* 0x0000000b372c7c23 */ /* 0x000fe2000800012c */
[----:B------:R-:W-:Y:S01]  /*2010*/  FFMA R17, R7, 6, R28 ;  /* 0x40c0000007117823 */ /* 0x000fe2000000001c */
[----:B------:R-:W-:Y:S01]  /*2020*/  FFMA R26, R26, UR10, R29 ;  /* 0x0000000a1a1a7c23 */ /* 0x000fe2000800001d */
[C---:B------:R-:W-:Y:S01]  /*2030*/  FFMA R28, R54.reuse, 6, R51 ;  /* 0x40c00000361c7823 */ /* 0x040fe20000000033 */
[C---:B------:R-:W-:Y:S01]  /*2040*/  FADD R51, R47.reuse, R47 ;  /* 0x0000002f2f337221 */ /* 0x040fe20000000000 */
[----:B------:R-:W-:Y:S01]  /*2050*/  FADD R34, R54, R44 ;  /* 0x0000002c36227221 */ /* 0x000fe20000000000 */
[----:B------:R-:W-:Y:S01]  /*2060*/  FFMA R37, -R26, UR11, R37 ;  /* 0x0000000b1a257c23 */ /* 0x000fe20008000125 */
[----:B------:R-:W-:Y:S01]  /*2070*/  FFMA R29, R47, -4, R28 ;  /* 0xc08000002f1d7823 */ /* 0x000fe2000000001c */
[----:B------:R-:W-:Y:S01]  /*2080*/  FFMA R26, R0, -4, R17 ;  /* 0xc0800000001a7823 */ /* 0x000fe20000000011 */
[----:B------:R-:W-:Y:S01]  /*2090*/  FMUL R53, R53, UR9 ;  /* 0x0000000935357c20 */ /* 0x000fe20008400000 */
[----:B------:R-:W-:Y:S01]  /*20a0*/  FMUL R28, R49, UR9 ;  /* 0x00000009311c7c20 */ /* 0x000fe20008400000 */
[----:B------:R-:W-:Y:S01]  /*20b0*/  FADD R29, R44, R29 ;  /* 0x0000001d2c1d7221 */ /* 0x000fe20000000000 */
[----:B------:R-:W-:Y:S01]  /*20c0*/  FADD R34, R34, -R51 ;  /* 0x8000003322227221 */ /* 0x000fe20000000000 */
[----:B------:R-:W-:Y:S01]  /*20d0*/  FADD R49, R37, R26 ;  /* 0x0000001a25317221 */ /* 0x000fe20000000000 */
[----:B------:R-:W-:Y:S01]  /*20e0*/  FFMA R51, R5, -4, R12 ;  /* 0xc080000005337823 */ /* 0x000fe2000000000c */
[----:B------:R-:W-:Y:S01]  /*20f0*/  FFMA R16, R16, UR8, R53 ;  /* 0x0000000810107c23 */ /* 0x000fe20008000035 */
[----:B------:R-:W-:Y:S01]  /*2100*/  FMUL R53, R8, R8 ;  /* 0x0000000808357220 */ /* 0x000fe20000400000 */
[----:B------:R-:W-:Y:S01]  /*2110*/  FFMA R29, R29, UR10, R20 ;  /* 0x0000000a1d1d7c23 */ /* 0x000fe20008000014 */
[----:B------:R-:W-:Y:S01]  /*2120*/  FFMA R20, R49, UR10, R30 ;  /* 0x0000000a31147c23 */ /* 0x000fe2000800001e */
[----:B------:R-:W-:Y:S01]  /*2130*/  FFMA R26, R40, 6, R51 ;  /* 0x40c00000281a7823 */ /* 0x000fe20000000033 */
[----:B------:R-:W-:Y:S01]  /*2140*/  FFMA R17, R22, R22, -R53 ;  /* 0x0000001616117223 */ /* 0x000fe20000000835 */
[----:B------:R-:W-:Y:S01]  /*2150*/  FMUL R53, R54, R54 ;  /* 0x0000003636357220 */ /* 0x000fe20000400000 */
[----:B------:R-:W-:Y:S01]  /*2160*/  FFMA R20, -R20, R32, R7 ;  /* 0x0000002014147223 */ /* 0x000fe20000000107 */
[----:B------:R-:W-:Y:S01]  /*2170*/  FFMA R51, R35, -4, R26 ;  /* 0xc080000023337823 */ /* 0x000fe2000000001a */
[----:B------:R-:W-:Y:S01]  /*2180*/  FFMA R17, R17, UR8, R28 ;  /* 0x0000000811117c23 */ /* 0x000fe2000800001c */
[----:B------:R-:W-:Y:S01]  /*2190*/  FFMA R53, R44, R44, -R53 ;  /* 0x0000002c2c357223 */ /* 0x000fe20000000835 */
[----:B------:R-:W-:Y:S01]  /*21a0*/  FMUL R34, R34, UR9 ;  /* 0x0000000922227c20 */ /* 0x000fe20008400000 */
[----:B------:R-:W-:Y:S01]  /*21b0*/  FADD R28, R20, R51 ;  /* 0x00000033141c7221 */ /* 0x000fe20000000000 */
[----:B------:R-:W-:Y:S01]  /*21c0*/  FADD R49, R38, R38 ;  /* 0x0000002626317221 */ /* 0x000fe20000000000 */
[----:B------:R-:W-:Y:S01]  /*21d0*/  FADD R12, R6, R27 ;  /* 0x0000001b060c7221 */ /* 0x000fe20000000000 */
[----:B------:R-:W-:Y:S01]  /*21e0*/  FFMA R26, R53, UR8, R34 ;  /* 0x00000008351a7c23 */ /* 0x000fe20008000022 */
[----:B------:R-:W-:Y:S01]  /*21f0*/  FFMA R34, R28, UR10, R23 ;  /* 0x0000000a1c227c23 */ /* 0x000fe20008000017 */
[----:B------:R-:W-:Y:S01]  /*2200*/  FMUL R52, R6, R6 ;  /* 0x0000000606347220 */ /* 0x000fe20000400000 */
[----:B------:R-:W-:Y:S01]  /*2210*/  FADD R49, R12, -R49 ;  /* 0x800000310c317221 */ /* 0x000fe20000000000 */
[----:B------:R-:W-:Y:S01]  /*2220*/  FADD R51, R0, R0 ;  /* 0x0000000000337221 */ /* 0x000fe20000000000 */
[----:B------:R-:W-:Y:S01]  /*2230*/  FADD R30, R7, R37 ;  /* 0x00000025071e7221 */ /* 0x000fe20000000000 */
[----:B------:R-:W-:Y:S01]  /*2240*/  FFMA R21, -R34, UR11, R21 ;  /* 0x0000000b22157c23 */ /* 0x000fe20008000115 */
[----:B------:R-:W-:Y:S01]  /*2250*/  FFMA R34, R42, -4, R45 ;  /* 0xc08000002a227823 */ /* 0x000fe2000000002d */
[----:B------:R-:W-:Y:S01]  /*2260*/  FFMA R12, -R27, R27, R52 ;  /* 0x0000001b1b0c7223 */ /* 0x000fe20000000134 */
[----:B------:R-:W-:Y:S01]  /*2270*/  FMUL R49, R49, UR9 ;  /* 0x0000000931317c20 */ /* 0x000fe20008400000 */
[----:B------:R-:W-:Y:S01]  /*2280*/  FMUL R28, R7, R7 ;  /* 0x00000007071c7220 */ /* 0x000fe20000400000 */
[----:B------:R-:W-:Y:S01]  /*2290*/  FADD R30, R30, -R51 ;  /* 0x800000331e1e7221 */ /* 0x000fe20000000000 */
[----:B------:R-:W-:Y:S01]  /*22a0*/  FFMA R51, R13, 6, R34 ;  /* 0x40c000000d337823 */ /* 0x000fe20000000022 */
[----:B------:R-:W-:Y:S01]  /*22b0*/  FFMA R12, R12, UR8, R49 ;  /* 0x000000080c0c7c23 */ /* 0x000fe20008000031 */
[----:B------:R-:W-:Y:S01]  /*22c0*/  FFMA R28, R37, R37, -R28 ;  /* 0x00000025251c7223 */ /* 0x000fe2000000081c */
[----:B------:R-:W-:Y:S01]  /*22d0*/  FMUL R23, R30, UR9 ;  /* 0x000000091e177c20 */ /* 0x000fe20008400000 */
[----:B------:R-:W-:Y:S01]  /*22e0*/  FADD R49, R35, R35 ;  /* 0x0000002323317221 */ /* 0x000fe20000000000 */
[----:B------:R-:W-:Y:S01]  /*22f0*/  FADD R34, R40, R20 ;  /* 0x0000001428227221 */ /* 0x000fe20000000000 */
[C---:B------:R-:W-:Y:S01]  /*2300*/  FADD R53, R14.reuse, R14 ;  /* 0x0000000e0e357221 */ /* 0x040fe20000000000 */
[----:B------:R-:W-:Y:S01]  /*2310*/  FADD R50, R13, R21 ;  /* 0x000000150d327221 */ /* 0x000fe20000000000 */
[----:B------:R-:W-:Y:S01]  /*2320*/  FFMA R36, R14, -4, R51 ;  /* 0xc08000000e247823 */ /* 0x000fe20000000033 */
[----:B------:R-:W-:Y:S01]  /*2330*/  FFMA R30, R28, UR8, R23 ;  /* 0x000000081c1e7c23 */ /* 0x000fe20008000017 */
[----:B------:R-:W-:Y:S01]  /*2340*/  FADD R28, R34, -R49 ;  /* 0x80000031221c7221 */ /* 0x000fe20000000000 */
[----:B------:R-:W-:Y:S01]  /*2350*/  FADD R34, R50, -R53 ;  /* 0x8000003532227221 */ /* 0x000fe20000000000 */
[----:B------:R-:W-:Y:S01]  /*2360*/  FADD R49, R21, R36 ;  /* 0x0000002415317221 */ /* 0x000fe20000000000 */
[----:B------:R-:W-:Y:S01]  /*2370*/  FFMA R50, R8, -4, R15 ;  /* 0xc080000008327823 */ /* 0x000fe2000000000f */
[----:B------:R-:W-:-:S02]  /*2380*/  FFMA R15, R27, -4, R4 ;  /* 0xc08000001b0f7823 */ /* 0x000fc40000000004 */
[----:B------:R-:W-:Y:S01]  /*2390*/  FFMA R36, R49, UR10, R16 ;  /* 0x0000000a31247c23 */ /* 0x000fe20008000010 */
[----:B------:R-:W-:Y:S01]  /*23a0*/  FFMA R49, R41, 6, R50 ;  /* 0x40c0000029317823 */ /* 0x000fe20000000032 */
[----:B------:R-:W-:Y:S01]  /*23b0*/  FMUL R23, R40, R40 ;  /* 0x0000002828177220 */ /* 0x000fe20000400000 */
[----:B------:R-:W-:Y:S02]  /*23c0*/  FFMA R15, R38, 6, R15 ;  /* 0x40c00000260f7823 */ /* 0x000fe4000000000f */
[----:B------:R-:W-:Y:S01]  /*23d0*/  FFMA R50, R22, -4, R49 ;  /* 0xc080000016327823 */ /* 0x000fe20000000031 */
[----:B------:R-:W-:Y:S01]  /*23e0*/  FMUL R49, R28, UR9 ;  /* 0x000000091c317c20 */ /* 0x000fe20008400000 */
[----:B------:R-:W-:Y:S01]  /*23f0*/  FFMA R4, R20, R20, -R23 ;  /* 0x0000001414047223 */ /* 0x000fe20000000817 */
[----:B------:R-:W-:Y:S01]  /*2400*/  FFMA R28, R6, -4, R15 ;  /* 0xc0800000061c7823 */ /* 0x000fe2000000000f */
[----:B------:R-:W-:Y:S01]  /*2410*/  FFMA R23, -R36, R32, R13 ;  /* 0x0000002024177223 */ /* 0x000fe2000000010d */
[----:B-1----:R-:W-:-:S04]  /*2420*/  IMAD.WIDE R10, R33, 0x4, R10 ;  /* 0x00000004210a7825 */ /* 0x002fc800078e020a */
[----:B------:R-:W-:Y:S01]  /*2430*/  FFMA R4, R4, UR8, R49 ;  /* 0x0000000804047c23 */ /* 0x000fe20008000031 */
[----:B----4-:R-:W-:Y:S01]  /*2440*/  FADD R15, R19, R28 ;  /* 0x0000001c130f7221 */ /* 0x010fe20000000000 */
[----:B------:R-:W-:Y:S01]  /*2450*/  FADD R28, R41, R23 ;  /* 0x00000017291c7221 */ /* 0x000fe20000000000 */
[----:B------:R-:W-:Y:S02]  /*2460*/  FADD R49, R22, R22 ;  /* 0x0000001616317221 */ /* 0x000fe40000000000 */
[----:B------:R-:W-:Y:S02]  /*2470*/  FFMA R12, R15, UR10, R12 ;  /* 0x0000000a0f0c7c23 */ /* 0x000fe4000800000c */
[----:B------:R-:W-:Y:S02]  /*2480*/  FADD R15, R28, -R49 ;  /* 0x800000311c0f7221 */ /* 0x000fe40000000000 */
[----:B------:R-:W2:Y:S01]  /*2490*/  LDG.E R28, desc[UR6][R10.64] ;  /* 0x000000060a1c7981 */ /* 0x000ea2000c1e1900 */
[----:B------:R-:W-:Y:S01]  /*24a0*/  FMUL R51, R34, UR9 ;  /* 0x0000000922337c20 */ /* 0x000fe20008400000 */
[----:B------:R-:W-:-:S04]  /*24b0*/  FADD R34, R23, R50 ;  /* 0x0000003217227221 */ /* 0x000fc80000000000 */
[----:B------:R-:W-:Y:S01]  /*24c0*/  FFMA R34, R34, UR10, R17 ;  /* 0x0000000a22227c23 */ /* 0x000fe20008000011 */
[----:B------:R-:W-:Y:S01]  /*24d0*/  FFMA R17, R7, -4, R46 ;  /* 0xc080000007117823 */ /* 0x000fe2000000002e */
[----:B------:R-:W-:-:S03]  /*24e0*/  FFMA R12, -R12, UR11, R9 ;  /* 0x0000000b0c0c7c23 */ /* 0x000fc60008000109 */
[C---:B------:R-:W-:Y:S01]  /*24f0*/  FFMA R50, R0.reuse, 6, R17 ;  /* 0x40c0000000327823 */ /* 0x040fe20000000011 */
[----:B------:R-:W-:-:S03]  /*2500*/  FADD R49, R0, R12 ;  /* 0x0000000c00317221 */ /* 0x000fc60000000000 */
[C---:B------:R-:W-:Y:S01]  /*2510*/  FFMA R17, R37.reuse, -4, R50 ;  /* 0xc080000025117823 */ /* 0x040fe20000000032 */
[----:B------:R-:W-:Y:S01]  /*2520*/  FADD R50, R37, R37 ;  /* 0x0000002525327221 */ /* 0x000fe20000000000 */
[----:B------:R-:W-:Y:S01]  /*2530*/  FADD R36, R6, R6 ;  /* 0x0000000606247221 */ /* 0x000fe20000000000 */
[----:B------:R-:W-:Y:S01]  /*2540*/  FADD R9, R19, R38 ;  /* 0x0000002613097221 */ /* 0x000fe20000000000 */
[----:B------:R-:W-:Y:S01]  /*2550*/  FADD R17, R12, R17 ;  /* 0x000000110c117221 */ /* 0x000fe20000000000 */
[----:B------:R-:W-:Y:S02]  /*2560*/  FADD R50, R49, -R50 ;  /* 0x8000003231327221 */ /* 0x000fe40000000000 */
[----:B------:R-:W-:Y:S01]  /*2570*/  FADD R9, R9, -R36 ;  /* 0x8000002409097221 */ /* 0x000fe20000000000 */
[----:B------:R-:W-:Y:S01]  /*2580*/  FFMA R49, R17, UR10, R30 ;  /* 0x0000000a11317c23 */ /* 0x000fe2000800001e */
[----:B------:R-:W-:Y:S01]  /*2590*/  FMUL R17, R0, R0 ;  /* 0x0000000000117220 */ /* 0x000fe20000400000 */
[----:B------:R-:W-:Y:S01]  /*25a0*/  FMUL R36, R41, R41 ;  /* 0x0000002929247220 */ /* 0x000fe20000400000 */
[----:B------:R-:W-:Y:S01]  /*25b0*/  FFMA R45, -R34, UR11, R45 ;  /* 0x0000000b222d7c23 */ /* 0x000fe2000800012d */
[----:B------:R-:W-:Y:S01]  /*25c0*/  FFMA R34, R40, -4, R5 ;  /* 0xc080000028227823 */ /* 0x000fe20000000005 */
[----:B------:R-:W-:Y:S01]  /*25d0*/  FFMA R5, R12, R12, -R17 ;  /* 0x0000000c0c057223 */ /* 0x000fe20000000811 */
[----:B------:R-:W-:Y:S01]  /*25e0*/  FFMA R17, R23, R23, -R36 ;  /* 0x0000001717117223 */ /* 0x000fe20000000824 */
[----:B------:R-:W-:Y:S01]  /*25f0*/  FFMA R57, R19, R19, -R31 ;  /* 0x0000001313397223 */ /* 0x000fe2000000081f */
[----:B------:R-:W-:Y:S01]  /*2600*/  FMUL R30, R9, UR9 ;  /* 0x00000009091e7c20 */ /* 0x000fe20008400000 */
[----:B------:R-:W-:Y:S01]  /*2610*/  FMUL R36, R15, UR9 ;  /* 0x000000090f247c20 */ /* 0x000fe20008400000 */
[----:B------:R-:W-:Y:S01]  /*2620*/  FMUL R50, R50, UR9 ;  /* 0x0000000932327c20 */ /* 0x000fe20008400000 */
[----:B------:R-:W-:Y:S01]  /*2630*/  FFMA R15, -R49, R32, R0 ;  /* 0x00000020310f7223 */ /* 0x000fe20000000100 */
[----:B------:R-:W-:Y:S01]  /*2640*/  FFMA R57, R57, UR8, R30 ;  /* 0x0000000839397c23 */ /* 0x000fe2000800001e */
[----:B------:R-:W-:Y:S01]  /*2650*/  FADD R30, R20, R20 ;  /* 0x00000014141e7221 */ /* 0x000fe20000000000 */
[----:B------:R-:W-:Y:S01]  /*2660*/  FFMA R49, R5, UR8, R50 ;  /* 0x0000000805317c23 */ /* 0x000fe20008000032 */
[----:B------:R-:W-:Y:S01]  /*2670*/  FADD R5, R35, R15 ;  /* 0x0000000f23057221 */ /* 0x000fe20000000000 */
[----:B------:R-:W-:Y:S01]  /*2680*/  FFMA R31, R13, -4, R42 ;  /* 0xc08000000d1f7823 */ /* 0x000fe2000000002a */
[----:B------:R-:W-:-:S04]  /*2690*/  IMAD.WIDE R2, R33, 0x4, R2 ;  /* 0x0000000421027825 */ /* 0x000fc800078e0202 */
[----:B------:R-:W-:Y:S01]  /*26a0*/  FFMA R9, R35, 6, R34 ;  /* 0x40c0000023097823 */ /* 0x000fe20000000022 */
[----:B------:R-:W-:Y:S01]  /*26b0*/  FADD R5, R5, -R30 ;  /* 0x8000001e05057221 */ /* 0x000fe20000000000 */
[----:B------:R-:W-:Y:S02]  /*26c0*/  FFMA R30, R14, 6, R31 ;  /* 0x40c000000e1e7823 */ /* 0x000fe4000000001f */
[----:B------:R1:W3:Y:S01]  /*26d0*/  LDG.E R31, desc[UR6][R2.64] ;  /* 0x00000006021f7981 */ /* 0x0002e2000c1e1900 */
[----:B------:R-:W-:Y:S01]  /*26e0*/  FFMA R34, R20, -4, R9 ;  /* 0xc080000014227823 */ /* 0x000fe20000000009 */
[----:B------:R-:W-:-:S03]  /*26f0*/  FMUL R16, R13, R13 ;  /* 0x0000000d0d107220 */ /* 0x000fc60000400000 */
[----:B------:R-:W-:Y:S01]  /*2700*/  FADD R9, R15, R34 ;  /* 0x000000220f097221 */ /* 0x000fe20000000000 */
[----:B------:R-:W-:-:S03]  /*2710*/  FFMA R16, R21, R21, -R16 ;  /* 0x0000001515107223 */ /* 0x000fc60000000810 */
[----:B------:R-:W-:Y:S01]  /*2720*/  FFMA R9, R9, UR10, R4 ;  /* 0x0000000a09097c23 */ /* 0x000fe20008000004 */
[----:B------:R-:W-:Y:S01]  /*2730*/  FMUL R4, R35, R35 ;  /* 0x0000002323047220 */ /* 0x000fe20000400000 */
[----:B------:R-:W-:Y:S01]  /*2740*/  FFMA R16, R16, UR8, R51 ;  /* 0x0000000810107c23 */ /* 0x000fe20008000033 */
[----:B------:R-:W-:Y:S01]  /*2750*/  FFMA R17, R17, UR8, R36 ;  /* 0x0000000811117c23 */ /* 0x000fe20008000024 */
[----:B------:R-:W-:Y:S01]  /*2760*/  FFMA R46, -R9, UR11, R46 ;  /* 0x0000000b092e7c23 */ /* 0x000fe2000800012e */
[----:B------:R-:W-:Y:S01]  /*2770*/  FFMA R51, R21, -4, R30 ;  /* 0xc080000015337823 */ /* 0x000fe2000000001e */
[----:B------:R-:W-:Y:S01]  /*2780*/  FFMA R36, R15, R15, -R4 ;  /* 0x0000000f0f247223 */ /* 0x000fe20000000804 */
[----:B------:R-:W-:Y:S01]  /*2790*/  FMUL R9, R5, UR9 ;  /* 0x0000000905097c20 */ /* 0x000fe20008400000 */
[----:B------:R-:W-:-:S04]  /*27a0*/  IMAD.WIDE R4, R33, 0x4, R2 ;  /* 0x0000000421047825 */ /* 0x000fc800078e0202 */
[----:B------:R-:W-:Y:S01]  /*27b0*/  FADD R53, R21, R21 ;  /* 0x0000001515357221 */ /* 0x000fe20000000000 */
[----:B------:R-:W-:Y:S01]  /*27c0*/  FADD R30, R14, R46 ;  /* 0x0000002e0e1e7221 */ /* 0x000fe20000000000 */
[----:B------:R-:W-:Y:S01]  /*27d0*/  FADD R51, R46, R51 ;  /* 0x000000332e337221 */ /* 0x000fe20000000000 */
[----:B------:R-:W-:Y:S02]  /*27e0*/  FFMA R55, R41, -4, R8 ;  /* 0xc080000029377823 */ /* 0x000fe40000000008 */
[----:B------:R-:W-:Y:S01]  /*27f0*/  FADD R30, R30, -R53 ;  /* 0x800000351e1e7221 */ /* 0x000fe20000000000 */
[----:B------:R-:W-:Y:S01]  /*2800*/  FFMA R53, R51, UR10, R16 ;  /* 0x0000000a33357c23 */ /* 0x000fe20008000010 */
[----:B-1----:R-:W-:-:S04]  /*2810*/  IMAD.WIDE R2, R33, 0x4, R4 ;  /* 0x0000000421027825 */ /* 0x002fc800078e0204 */
[----:B------:R-:W-:Y:S01]  /*2820*/  FFMA R16, R22, 6, R55 ;  /* 0x40c0000016107823 */ /* 0x000fe20000000037 */
[----:B------:R-:W-:Y:S01]  /*2830*/  FFMA R36, R36, UR8, R9 ;  /* 0x0000000824247c23 */ /* 0x000fe20008000009 */
[----:B------:R-:W-:Y:S01]  /*2840*/  FMUL R51, R14, R14 ;  /* 0x0000000e0e337220 */ /* 0x000fe20000400000 */
[----:B------:R-:W-:Y:S01]  /*2850*/  FFMA R8, -R53, R32, R14 ;  /* 0x0000002035087223 */ /* 0x000fe2000000010e */
[----:B------:R1:W4:Y:S01]  /*2860*/  LDG.E R9, desc[UR6][R4.64] ;  /* 0x0000000604097981 */ /* 0x000322000c1e1900 */
[----:B------:R-:W-:Y:S01]  /*2870*/  FFMA R53, R23, -4, R16 ;  /* 0xc080000017357823 */ /* 0x000fe20000000010 */
[----:B------:R-:W-:Y:S01]  /*2880*/  FFMA R34, R46, R46, -R51 ;  /* 0x0000002e2e227223 */ /* 0x000fe20000000833 */
[----:B------:R-:W-:Y:S01]  /*2890*/  FMUL R51, R30, UR9 ;  /* 0x000000091e337c20 */ /* 0x000fe20008400000 */
[----:B------:R-:W-:Y:S01]  /*28a0*/  FFMA R29, -R29, R32, R54 ;  /* 0x000000201d1d7223 */ /* 0x000fe20000000136 */
[----:B------:R-:W-:Y:S01]  /*28b0*/  FADD R16, R8, R53 ;  /* 0x0000003508107221 */ /* 0x000fe20000000000 */
[----:B------:R0:W4:Y:S01]  /*28c0*/  LDG.E R56, desc[UR6][R2.64] ;  /* 0x0000000602387981 */ /* 0x000122000c1e1900 */
[----:B-1----:R-:W-:-:S04]  /*28d0*/  IMAD.WIDE R4, R33, 0x4, R2 ;  /* 0x0000000421047825 */ /* 0x002fc800078e0202 */
[----:B------:R-:W-:Y:S01]  /*28e0*/  FADD R55, R23, R23 ;  /* 0x0000001717377221 */ /* 0x000fe20000000000 */
[----:B------:R-:W-:Y:S01]  /*28f0*/  FADD R30, R22, R8 ;  /* 0x00000008161e7221 */ /* 0x000fe20000000000 */
[----:B------:R-:W-:Y:S01]  /*2900*/  FFMA R34, R34, UR8, R51 ;  /* 0x0000000822227c23 */ /* 0x000fe20008000033 */
[----:B------:R-:W-:Y:S01]  /*2910*/  FFMA R17, R16, UR10, R17 ;  /* 0x0000000a10117c23 */ /* 0x000fe20008000011 */
[----:B------:R-:W-:-:S04]  /*2920*/  IMAD.WIDE R70, R33, 0x4, R4 ;  /* 0x0000000421467825 */ /* 0x000fc800078e0204 */
[----:B------:R-:W-:Y:S01]  /*2930*/  FMUL R51, R22, R22 ;  /* 0x0000001616337220 */ /* 0x000fe20000400000 */
[----:B------:R-:W-:Y:S01]  /*2940*/  FADD R55, R30, -R55 ;  /* 0x800000371e377221 */ /* 0x000fe20000000000 */
[----:B------:R-:W-:Y:S01]  /*2950*/  FFMA R42, -R17, UR11, R42 ;  /* 0x0000000b112a7c23 */ /* 0x000fe2000800012a */
[----:B------:R-:W-:Y:S01]  /*2960*/  FADD R50, R25, R29 ;  /* 0x0000001d19327221 */ /* 0x000fe20000000000 */
[----:B------:R-:W-:Y:S01]  /*2970*/  FFMA R30, R8, R8, -R51 ;  /* 0x00000008081e7223 */ /* 0x000fe20000000833 */
[----:B------:R-:W-:-:S04]  /*2980*/  IMAD.WIDE R16, R33, 0x4, R70 ;  /* 0x0000000421107825 */ /* 0x000fc800078e0246 */
[----:B------:R-:W-:Y:S01]  /*2990*/  FADD R51, R24, R24 ;  /* 0x0000001818337221 */ /* 0x000fe20000000000 */
[----:B0-----:R-:W-:Y:S01]  /*29a0*/  FFMA R3, R38, -4, R27 ;  /* 0xc080000026037823 */ /* 0x001fe2000000001b */
[----:B------:R0:W4:Y:S02]  /*29b0*/  LDG.E R53, desc[UR6][R4.64] ;  /* 0x0000000604357981 */ /* 0x000124000c1e1900 */
[----:B------:R-:W-:Y:S01]  /*29c0*/  FADD R27, R50, -R51 ;  /* 0x80000033321b7221 */ /* 0x000fe20000000000 */
[C---:B------:R-:W-:Y:S01]  /*29d0*/  FFMA R50, R6.reuse, -4, R38 ;  /* 0xc080000006327823 */ /* 0x040fe20000000026 */
[C---:B------:R-:W-:Y:S01]  /*29e0*/  FFMA R58, R6.reuse, 6, R3 ;  /* 0x40c00000063a7823 */ /* 0x040fe20000000003 */
[----:B------:R-:W-:Y:S01]  /*29f0*/  FADD R38, R19, R19 ;  /* 0x0000001313267221 */ /* 0x000fe20000000000 */
[----:B-----5:R-:W-:Y:S01]  /*2a00*/  FADD R61, R6, R43 ;  /* 0x0000002b063d7221 */ /* 0x020fe20000000000 */
[----:B------:R-:W-:Y:S01]  /*2a10*/  FMUL R68, R25, R25 ;  /* 0x0000001919447220 */ /* 0x000fe20000400000 */
[----:B------:R-:W-:Y:S01]  /*2a20*/  FFMA R18, R66, -4, R18 ;  /* 0xc080000042127823 */ /* 0x000fe20000000012 */
[----:B------:R-:W5:Y:S01]  /*2a30*/  LDG.E R2, desc[UR6][R70.64] ;  /* 0x0000000646027981 */ /* 0x000f62000c1e1900 */
[----:B0-----:R-:W-:-:S04]  /*2a40*/  IMAD.WIDE R4, R33, 0x4, R16 ;  /* 0x0000000421047825 */ /* 0x001fc800078e0210 */
[C---:B------:R-:W-:Y:S01]  /*2a50*/  FFMA R50, R19.reuse, 6, R50 ;  /* 0x40c0000013327823 */ /* 0x040fe20000000032 */
[----:B------:R-:W-:Y:S01]  /*2a60*/  FFMA R58, R19, -4, R58 ;  /* 0xc0800000133a7823 */ /* 0x000fe2000000003a */
[----:B------:R-:W-:Y:S01]  /*2a70*/  FMUL R55, R55, UR9 ;  /* 0x0000000937377c20 */ /* 0x000fe20008400000 */
[----:B------:R-:W5:Y:S04]  /*2a80*/  LDG.E R3, desc[UR6][R16.64] ;  /* 0x0000000610037981 */ /* 0x000f68000c1e1900 */
[----:B------:R0:W5:Y:S01]  /*2a90*/  LDG.E R19, desc[UR6][R4.64] ;  /* 0x0000000604137981 */ /* 0x000162000c1e1900 */
[----:B------:R-:W-:Y:S01]  /*2aa0*/  FADD R61, R61, -R38 ;  /* 0x800000263d3d7221 */ /* 0x000fe20000000000 */
[----:B0-----:R-:W-:-:S04]  /*2ab0*/  IMAD.WIDE R4, R33, 0x4, R4 ;  /* 0x0000000421047825 */ /* 0x001fc800078e0204 */
[----:B------:R-:W-:Y:S01]  /*2ac0*/  FFMA R38, R54, -4, R59 ;  /* 0xc080000036267823 */ /* 0x000fe2000000003b */
[----:B------:R-:W-:Y:S01]  /*2ad0*/  FFMA R30, R30, UR8, R55 ;  /* 0x000000081e1e7c23 */ /* 0x000fe20008000037 */
[----:B------:R-:W-:-:S04]  /*2ae0*/  IMAD.WIDE R16, R33, 0x4, R4 ;  /* 0x0000000421107825 */ /* 0x000fc800078e0204 */
[----:B------:R-:W-:Y:S01]  /*2af0*/  FMUL R6, R27, UR9 ;  /* 0x000000091b067c20 */ /* 0x000fe20008400000 */
[----:B------:R-:W-:Y:S01]  /*2b00*/  FFMA R65, R29, R29, -R68 ;  /* 0x0000001d1d417223 */ /* 0x000fe20000000844 */
[----:B------:R-:W-:Y:S01]  /*2b10*/  FFMA R27, R47, 6, R38 ;  /* 0x40c000002f1b7823 */ /* 0x000fe20000000026 */
[----:B------:R0:W5:Y:S01]  /*2b20*/  LDG.E R55, desc[UR6][R16.64] ;  /* 0x0000000610377981 */ /* 0x000162000c1e1900 */
[----:B------:R-:W-:Y:S01]  /*2b30*/  FFMA R71, R25, 6, R18 ;  /* 0x40c0000019477823 */ /* 0x000fe20000000012 */
[----:B------:R-:W-:Y:S01]  /*2b40*/  FFMA R65, R65, UR8, R6 ;  /* 0x0000000841417c23 */ /* 0x000fe20008000006 */
[----:B------:R-:W-:Y:S01]  /*2b50*/  FFMA R38, R44, -4, R27 ;  /* 0xc08000002c267823 */ /* 0x000fe2000000001b */
[----:B------:R1:W5:Y:S01]  /*2b60*/  LDG.E R6, desc[UR6][R4.64] ;  /* 0x0000000604067981 */ /* 0x000362000c1e1900 */
[----:B0-----:R-:W-:-:S04]  /*2b70*/  IMAD.WIDE R16, R33, 0x4, R16 ;  /* 0x0000000421107825 */ /* 0x001fc800078e0210 */
[----:B------:R-:W-:Y:S01]  /*2b80*/  FFMA R73, R25, -4, R66 ;  /* 0xc080000019497823 */ /* 0x000fe20000000042 */
[----:B------:R-:W-:Y:S01]  /*2b90*/  FADD R27, R45, R38 ;  /* 0x000000262d1b7221 */ /* 0x000fe20000000000 */
[----:B------:R0:W5:Y:S01]  /*2ba0*/  LDG.E R51, desc[UR6][R16.64] ;  /* 0x0000000610337981 */ /* 0x000162000c1e1900 */
[----:B-1----:R-:W-:-:S04]  /*2bb0*/  IMAD.WIDE R4, R33, 0x4, R16 ;  /* 0x0000000421047825 */ /* 0x002fc800078e0210 */
[C---:B------:R-:W-:Y:S01]  /*2bc0*/  FFMA R18, R24.reuse, 6, R73 ;  /* 0x40c0000018127823 */ /* 0x040fe20000000049 */
[----:B------:R-:W-:Y:S01]  /*2bd0*/  FFMA R68, R27, UR10, R26 ;  /* 0x0000000a1b447c23 */ /* 0x000fe2000800001a */
[----:B------:R1:W5:Y:S01]  /*2be0*/  LDG.E R38, desc[UR6][R4.64] ;  /* 0x0000000604267981 */ /* 0x000362000c1e1900 */
[----:B0-----:R-:W-:-:S04]  /*2bf0*/  FFMA R16, R24, -4, R71 ;  /* 0xc080000018107823 */ /* 0x001fc80000000047 */
[----:B------:R-:W-:Y:S01]  /*2c00*/  FADD R16, R29, R16 ;  /* 0x000000101d107221 */ /* 0x000fe20000000000 */
[----:B------:R-:W-:-:S04]  /*2c10*/  IMAD.WIDE R26, R33, 0x4, R4 ;  /* 0x00000004211a7825 */ /* 0x000fc800078e0204 */
[----:B------:R-:W-:Y:S01]  /*2c20*/  FFMA R17, R29, -4, R18 ;  /* 0xc08000001d117823 */ /* 0x000fe20000000012 */
[----:B-1----:R-:W-:Y:S01]  /*2c30*/  FADD R5, R47, R45 ;  /* 0x0000002d2f057221 */ /* 0x002fe20000000000 */
[----:B------:R-:W-:Y:S01]  /*2c40*/  FFMA R63, R16, UR10, R63 ;  /* 0x0000000a103f7c23 */ /* 0x000fe2000800003f */
[----:B------:R-:W-:Y:S01]  /*2c50*/  FADD R16, R44, R44 ;  /* 0x0000002c2c107221 */ /* 0x000fe20000000000 */
[----:B------:R-:W-:Y:S01]  /*2c60*/  FFMA R18, -R68, R32, R47 ;  /* 0x0000002044127223 */ /* 0x000fe2000000012f */
[----:B------:R0:W5:Y:S02]  /*2c70*/  LDG.E R26, desc[UR6][R26.64] ;  /* 0x000000061a1a7981 */ /* 0x000164000c1e1900 */
[----:B------:R-:W-:Y:S01]  /*2c80*/  FADD R5, R5, -R16 ;  /* 0x8000001005057221 */ /* 0x000fe20000000000 */
[----:B------:R-:W-:Y:S01]  /*2c90*/  FADD R4, R18, R17 ;  /* 0x0000001112047221 */ /* 0x000fe20000000000 */
[----:B------:R-:W-:Y:S02]  /*2ca0*/  FMUL R16, R47, R47 ;  /* 0x0000002f2f107220 */ /* 0x000fe40000400000 */
[----:B------:R-:W-:Y:S01]  /*2cb0*/  FMUL R5, R5, UR9 ;  /* 0x0000000905057c20 */ /* 0x000fe20008400000 */
[----:B------:R-:W-:Y:S01]  /*2cc0*/  FFMA R4, R4, UR10, R65 ;  /* 0x0000000a04047c23 */ /* 0x000fe20008000041 */
[----:B------:R-:W-:-:S03]  /*2cd0*/  FFMA R16, R45, R45, -R16 ;  /* 0x0000002d2d107223 */ /* 0x000fc60000000810 */
[----:B------:R-:W-:Y:S01]  /*2ce0*/  FFMA R59, -R4, UR11, R59 ;  /* 0x0000000b043b7c23 */ /* 0x000fe2000800013b */
[----:B------:R-:W-:Y:S01]  /*2cf0*/  FFMA R16, R16, UR8, R5 ;  /* 0x0000000810107c23 */ /* 0x000fe20008000005 */
[----:B------:R-:W-:Y:S01]  /*2d00*/  FADD R5, R29, R29 ;  /* 0x0000001d1d057221 */ /* 0x000fe20000000000 */
[----:B------:R-:W-:-:S04]  /*2d10*/  FADD R4, R24, R18 ;  /* 0x0000001218047221 */ /* 0x000fc80000000000 */
[----:B0-----:R-:W-:Y:S01]  /*2d20*/  FADD R27, R4, -R5 ;  /* 0x80000005041b7221 */ /* 0x001fe20000000000 */
[----:B------:R-:W-:Y:S01]  /*2d30*/  FFMA R5, R47, -4, R54 ;  /* 0xc08000002f057823 */ /* 0x000fe20000000036 */
[----:B------:R-:W-:-:S03]  /*2d40*/  FMUL R17, R24, R24 ;  /* 0x0000001818117220 */ /* 0x000fc60000400000 */
[----:B------:R-:W-:Y:S01]  /*2d50*/  FFMA R4, R44, 6, R5 ;  /* 0x40c000002c047823 */ /* 0x000fe20000000005 */
[----:B------:R-:W-:-:S03]  /*2d60*/  FFMA R5, R18, R18, -R17 ;  /* 0x0000001212057223 */ /* 0x000fc60000000811 */
[----:B------:R-:W-:Y:S01]  /*2d70*/  FFMA R17, R45, -4, R4 ;  /* 0xc08000002d117823 */ /* 0x000fe20000000004 */
[----:B------:R-:W-:Y:S01]  /*2d80*/  FFMA R4, R24, -4, R25 ;  /* 0xc080000018047823 */ /* 0x000fe20000000019 */
[----:B------:R-:W-:Y:S02]  /*2d90*/  FFMA R65, -R63, UR11, R64 ;  /* 0x0000000b3f417c23 */ /* 0x000fe40008000140 */
[----:B------:R-:W-:Y:S01]  /*2da0*/  FADD R17, R42, R17 ;  /* 0x000000112a117221 */ /* 0x000fe20000000000 */
[----:B------:R-:W-:Y:S01]  /*2db0*/  FMUL R64, R27, UR9 ;  /* 0x000000091b407c20 */ /* 0x000fe20008400000 */
[----:B------:R-:W-:Y:S01]  /*2dc0*/  FFMA R27, R29, 6, R4 ;  /* 0x40c000001d1b7823 */ /* 0x000fe20000000004 */
[----:B------:R-:W-:Y:S01]  /*2dd0*/  FADD R4, R44, R42 ;  /* 0x0000002a2c047221 */ /* 0x000fe20000000000 */
[----:B------:R-:W-:Y:S01]  /*2de0*/  FFMA R25, R17, UR10, R16 ;  /* 0x0000000a11197c23 */ /* 0x000fe20008000010 */
[----:B------:R-:W-:-:S04]  /*2df0*/  FADD R17, R45, R45 ;  /* 0x0000002d2d117221 */ /* 0x000fc80000000000 */
[----:B------:R-:W-:Y:S01]  /*2e00*/  FADD R16, R4, -R17 ;  /* 0x8000001104107221 */ /* 0x000fe20000000000 */
[----:B------:R-:W-:Y:S01]  /*2e10*/  FMUL R17, R44, R44 ;  /* 0x0000002c2c117220 */ /* 0x000fe20000400000 */
[----:B------:R-:W-:-:S03]  /*2e20*/  FFMA R25, -R25, R32, R44 ;  /* 0x0000002019197223 */ /* 0x000fc6000000012c */
[----:B------:R-:W-:Y:S01]  /*2e30*/  FFMA R4, R42, R42, -R17 ;  /* 0x0000002a2a047223 */ /* 0x000fe20000000811 */
[----:B------:R-:W-:Y:S01]  /*2e40*/  FMUL R17, R16, UR9 ;  /* 0x0000000910117c20 */ /* 0x000fe20008400000 */
[----:B------:R-:W-:Y:S01]  /*2e50*/  FFMA R5, R5, UR8, R64 ;  /* 0x0000000805057c23 */ /* 0x000fe20008000040 */
[----:B------:R-:W-:Y:S01]  /*2e60*/  FFMA R64, R18, -4, R27 ;  /* 0xc080000012407823 */ /* 0x000fe2000000001b */
[----:B------:R-:W-:Y:S01]  /*2e70*/  FADD R16, R29, R25 ;  /* 0x000000191d107221 */ /* 0x000fe20000000000 */
[----:B------:R-:W-:Y:S01]  /*2e80*/  FFMA R4, R4, UR8, R17 ;  /* 0x0000000804047c23 */ /* 0x000fe20008000011 */
[----:B------:R-:W-:Y:S01]  /*2e90*/  FADD R17, R18, R18 ;  /* 0x0000001212117221 */ /* 0x000fe20000000000 */
[----:B------:R-:W-:-:S03]  /*2ea0*/  FADD R64, R25, R64 ;  /* 0x0000004019407221 */ /* 0x000fc60000000000 */
[----:B------:R-:W-:Y:S01]  /*2eb0*/  FADD R17, R16, -R17 ;  /* 0x8000001110117221 */ /* 0x000fe20000000000 */
[----:B------:R-:W-:Y:S01]  /*2ec0*/  FMUL R16, R29, R29 ;  /* 0x0000001d1d107220 */ /* 0x000fe20000400000 */
[----:B------:R-:W-:Y:S02]  /*2ed0*/  FFMA R5, R64, UR10, R5 ;  /* 0x0000000a40057c23 */ /* 0x000fe40008000005 */
[----:B------:R-:W-:Y:S01]  /*2ee0*/  FMUL R17, R17, UR9 ;  /* 0x0000000911117c20 */ /* 0x000fe20008400000 */
[----:B------:R-:W-:Y:S01]  /*2ef0*/  FFMA R16, R25, R25, -R16 ;  /* 0x0000001919107223 */ /* 0x000fe20000000810 */
[----:B------:R-:W-:Y:S01]  /*2f00*/  FFMA R54, -R5, UR11, R54 ;  /* 0x0000000b05367c23 */ /* 0x000fe20008000136 */
[C---:B------:R-:W-:Y:S01]  /*2f10*/  FFMA R27, R43.reuse, R43, -R52 ;  /* 0x0000002b2b1b7223 */ /* 0x040fe20000000834 */
[----:B------:R-:W-:Y:S01]  /*2f20*/  FADD R58, R43, R58 ;  /* 0x0000003a2b3a7221 */ /* 0x000fe20000000000 */
[----:B------:R-:W-:Y:S01]  /*2f30*/  FFMA R5, R16, UR8, R17 ;  /* 0x0000000810057c23 */ /* 0x000fe20008000011 */
[----:B------:R-:W-:-:S02]  /*2f40*/  FMUL R16, R61, UR9 ;  /* 0x000000093d107c20 */ /* 0x000fc40008400000 */
[----:B------:R-:W-:Y:S02]  /*2f50*/  FFMA R58, R58, UR10, R57 ;  /* 0x0000000a3a3a7c23 */ /* 0x000fe40008000039 */
[----:B------:R-:W-:Y:S01]  /*2f60*/  FFMA R27, R27, UR8, R16 ;  /* 0x000000081b1b7c23 */ /* 0x000fe20008000010 */
[----:B------:R-:W-:Y:S01]  /*2f70*/  FFMA R16, R0, -4, R7 ;  /* 0xc080000000107823 */ /* 0x000fe20000000007 */
[----:B------:R-:W-:Y:S01]  /*2f80*/  FFMA R39, -R58, UR11, R39 ;  /* 0x0000000b3a277c23 */ /* 0x000fe20008000127 */
[----:B------:R-:W-:Y:S02]  /*2f90*/  FFMA R43, R43, -4, R50 ;  /* 0xc08000002b2b7823 */ /* 0x000fe40000000032 */
[C---:B------:R-:W-:Y:S01]  /*2fa0*/  FFMA R17, R37.reuse, 6, R16 ;  /* 0x40c0000025117823 */ /* 0x040fe20000000010 */
[C---:B------:R-:W-:Y:S01]  /*2fb0*/  FADD R57, R12.reuse, R12 ;  /* 0x0000000c0c397221 */ /* 0x040fe20000000000 */
[----:B------:R-:W-:Y:S02]  /*2fc0*/  FADD R50, R37, R39 ;  /* 0x0000002725327221 */ /* 0x000fe40000000000 */
[----:B------:R-:W-:-:S02]  /*2fd0*/  FFMA R16, R12, -4, R17 ;  /* 0xc08000000c107823 */ /* 0x000fc40000000011 */
[----:B------:R-:W-:Y:S02]  /*2fe0*/  FADD R57, R50, -R57 ;  /* 0x8000003932397221 */ /* 0x000fe40000000000 */
[----:B------:R-:W-:Y:S01]  /*2ff0*/  FADD R50, R39, R16 ;  /* 0x0000001027327221 */ /* 0x000fe20000000000 */
[----:B------:R-:W-:-:S03]  /*3000*/  FMUL R16, R37, R37 ;  /* 0x0000002525107220 */ /* 0x000fc60000400000 */
[----:B------:R-:W-:Y:S01]  /*3010*/  FFMA R50, R50, UR10, R49 ;  /* 0x0000000a32327c23 */ /* 0x000fe20008000031 */
[----:B------:R-:W-:Y:S01]  /*3020*/  FFMA R49, R35, -4, R40 ;  /* 0xc080000023317823 */ /* 0x000fe20000000028 */
[----:B------:R-:W-:Y:S01]  /*3030*/  FFMA R17, R39, R39, -R16 ;  /* 0x0000002727117223 */ /* 0x000fe20000000810 */
[----:B------:R-:W-:Y:S01]  /*3040*/  FMUL R40, R57, UR9 ;  /* 0x0000000939287c20 */ /* 0x000fe20008400000 */
[----:B------:R-:W-:Y:S01]  /*3050*/  FFMA R16, -R50, R32, R37 ;  /* 0x0000002032107223 */ /* 0x000fe20000000125 */
[C---:B------:R-:W-:Y:S01]  /*3060*/  FFMA R50, R20.reuse, 6, R49 ;  /* 0x40c0000014327823 */ /* 0x040fe20000000031 */
[----:B------:R-:W-:Y:S01]  /*3070*/  FADD R52, R15, R15 ;  /* 0x0000000f0f347221 */ /* 0x000fe20000000000 */
[----:B------:R-:W-:Y:S01]  /*3080*/  FFMA R40, R17, UR8, R40 ;  /* 0x0000000811287c23 */ /* 0x000fe20008000028 */
[----:B------:R-:W-:Y:S01]  /*3090*/  FADD R49, R20, R16 ;  /* 0x0000001014317221 */ /* 0x000fe20000000000 */
[----:B------:R-:W-:-:S03]  /*30a0*/  FFMA R17, R15, -4, R50 ;  /* 0xc08000000f117823 */ /* 0x000fc60000000032 */
[----:B------:R-:W-:Y:S01]  /*30b0*/  FADD R52, R49, -R52 ;  /* 0x8000003431347221 */ /* 0x000fe20000000000 */
[----:B------:R-:W-:Y:S01]  /*30c0*/  FADD R49, R16, R17 ;  /* 0x0000001110317221 */ /* 0x000fe20000000000 */
[----:B------:R-:W-:Y:S01]  /*30d0*/  FMUL R17, R20, R20 ;  /* 0x0000001414117220 */ /* 0x000fe20000400000 */
[----:B------:R-:W-:Y:S02]  /*30e0*/  FFMA R50, R14, -4, R13 ;  /* 0xc08000000e327823 */ /* 0x000fe4000000000d */
[----:B------:R-:W-:Y:S01]  /*30f0*/  FFMA R36, R49, UR10, R36 ;  /* 0x0000000a31247c23 */ /* 0x000fe20008000024 */
[----:B------:R-:W-:Y:S01]  /*3100*/  FFMA R17, R16, R16, -R17 ;  /* 0x0000001010117223 */ /* 0x000fe20000000811 */
[----:B------:R-:W-:Y:S01]  /*3110*/  FMUL R52, R52, UR9 ;  /* 0x0000000934347c20 */ /* 0x000fe20008400000 */
[----:B------:R-:W-:Y:S01]  /*3120*/  FFMA R49, R21, 6, R50 ;  /* 0x40c0000015317823 */ /* 0x000fe20000000032 */
[----:B------:R-:W-:Y:S02]  /*3130*/  FFMA R7, -R36, UR11, R7 ;  /* 0x0000000b24077c23 */ /* 0x000fe40008000107 */
[----:B------:R-:W-:Y:S01]  /*3140*/  FFMA R36, R17, UR8, R52 ;  /* 0x0000000811247c23 */ /* 0x000fe20008000034 */
[C---:B------:R-:W-:Y:S01]  /*3150*/  FADD R52, R46.reuse, R46 ;  /* 0x0000002e2e347221 */ /* 0x040fe20000000000 */
        /* <DEDUP_REMOVED lines=9> */
[C---:B------:R-:W-:Y:S01]  /*31f0*/  FFMA R49, R23.reuse, 6, R58 ;  /* 0x40c0000017317823 */ /* 0x040fe2000000003a */
[----:B------:R-:W-:Y:S01]  /*3200*/  FFMA R17, -R34, R32, R21 ;  /* 0x0000002022117223 */ /* 0x000fe20000000115 */
[----:B------:R-:W-:Y:S01]  /*3210*/  FADD R52, R8, R8 ;  /* 0x0000000808347221 */ /* 0x000fe20000000000 */
[----:B------:R-:W-:Y:S01]  /*3220*/  FFMA R34, R50, UR8, R41 ;  /* 0x0000000832227c23 */ /* 0x000fe20008000029 */
[----:B------:R-:W-:Y:S01]  /*3230*/  FFMA R50, R8, -4, R49 ;  /* 0xc080000008327823 */ /* 0x000fe20000000031 */
[----:B------:R-:W-:-:S04]  /*3240*/  FADD R41, R23, R17 ;  /* 0x0000001117297221 */ /* 0x000fc80000000000 */
[----:B------:R-:W-:Y:S01]  /*3250*/  FADD R49, R41, -R52 ;  /* 0x8000003429317221 */ /* 0x000fe20000000000 */
[----:B------:R-:W-:Y:S01]  /*3260*/  FADD R41, R17, R50 ;  /* 0x0000003211297221 */ /* 0x000fe20000000000 */
[----:B------:R-:W-:-:S03]  /*3270*/  FMUL R50, R23, R23 ;  /* 0x0000001717327220 */ /* 0x000fc60000400000 */
[----:B------:R-:W-:Y:S01]  /*3280*/  FFMA R52, R41, UR10, R30 ;  /* 0x0000000a29347c23 */ /* 0x000fe2000800001e */
[----:B------:R-:W-:Y:S01]  /*3290*/  FFMA R50, R17, R17, -R50 ;  /* 0x0000001111327223 */ /* 0x000fe20000000832 */
[----:B------:R-:W-:Y:S01]  /*32a0*/  FMUL R49, R49, UR9 ;  /* 0x0000000931317c20 */ /* 0x000fe20008400000 */
[----:B--2---:R-:W-:Y:S01]  /*32b0*/  FADD R30, R28, R43 ;  /* 0x0000002b1c1e7221 */ /* 0x004fe20000000000 */
[----:B------:R-:W-:Y:S01]  /*32c0*/  FFMA R58, R44, -4, R47 ;  /* 0xc08000002c3a7823 */ /* 0x000fe2000000002f */
[----:B------:R-:W-:Y:S01]  /*32d0*/  FFMA R13, -R52, UR11, R13 ;  /* 0x0000000b340d7c23 */ /* 0x000fe2000800010d */
[----:B------:R-:W-:Y:S01]  /*32e0*/  FFMA R28, R50, UR8, R49 ;  /* 0x00000008321c7c23 */ /* 0x000fe20008000031 */
[----:B------:R-:W-:Y:S01]  /*32f0*/  FFMA R27, R30, UR10, R27 ;  /* 0x0000000a1e1b7c23 */ /* 0x000fe2000800001b */
[C---:B------:R-:W-:Y:S01]  /*3300*/  FFMA R43, R45.reuse, 6, R58 ;  /* 0x40c000002d2b7823 */ /* 0x040fe2000000003a */
[C---:B------:R-:W-:Y:S01]  /*3310*/  FADD R49, R42.reuse, R42 ;  /* 0x0000002a2a317221 */ /* 0x040fe20000000000 */
[----:B------:R-:W-:Y:S01]  /*3320*/  FADD R30, R45, R13 ;  /* 0x0000000d2d1e7221 */ /* 0x000fe20000000000 */
[----:B------:R-:W-:Y:S01]  /*3330*/  FFMA R41, R37, -4, R0 ;  /* 0xc080000025297823 */ /* 0x000fe20000000000 */
[----:B------:R-:W-:-:S02]  /*3340*/  FFMA R50, R42, -4, R43 ;  /* 0xc08000002a327823 */ /* 0x000fc4000000002b */
[----:B------:R-:W-:Y:S01]  /*3350*/  FADD R49, R30, -R49 ;  /* 0x800000311e317221 */ /* 0x000fe20000000000 */
[----:B------:R-:W-:Y:S01]  /*3360*/  FFMA R30, R12, 6, R41 ;  /* 0x40c000000c1e7823 */ /* 0x000fe20000000029 */
[----:B------:R-:W-:Y:S01]  /*3370*/  FADD R41, R13, R50 ;  /* 0x000000320d297221 */ /* 0x000fe20000000000 */
[----:B------:R-:W-:Y:S01]  /*3380*/  FFMA R43, R29, -4, R24 ;  /* 0xc08000001d2b7823 */ /* 0x000fe20000000018 */
[----:B------:R-:W-:Y:S01]  /*3390*/  FFMA R48, -R27, UR11, R48 ;  /* 0x0000000b1b307c23 */ /* 0x000fe20008000130 */
[----:B------:R-:W-:Y:S01]  /*33a0*/  FFMA R27, R39, -4, R30 ;  /* 0xc0800000271b7823 */ /* 0x000fe2000000001e */
[----:B------:R-:W-:Y:S01]  /*33b0*/  FMUL R24, R45, R45 ;  /* 0x0000002d2d187220 */ /* 0x000fe20000400000 */
[----:B------:R-:W-:Y:S01]  /*33c0*/  FFMA R4, R41, UR10, R4 ;  /* 0x0000000a29047c23 */ /* 0x000fe20008000004 */
[----:B------:R-:W-:Y:S01]  /*33d0*/  FFMA R50, R18, 6, R43 ;  /* 0x40c0000012327823 */ /* 0x000fe2000000002b */
[----:B------:R-:W-:Y:S01]  /*33e0*/  FADD R41, R48, R27 ;  /* 0x0000001b30297221 */ /* 0x000fe20000000000 */
[----:B------:R-:W-:Y:S01]  /*33f0*/  FFMA R27, R13, R13, -R24 ;  /* 0x0000000d0d1b7223 */ /* 0x000fe20000000818 */
[----:B------:R-:W-:Y:S01]  /*3400*/  FMUL R30, R49, UR9 ;  /* 0x00000009311e7c20 */ /* 0x000fe20008400000 */
[----:B------:R-:W-:Y:S01]  /*3410*/  FFMA R43, R25, -4, R50 ;  /* 0xc0800000192b7823 */ /* 0x000fe20000000032 */
[-C--:B------:R-:W-:Y:S01]  /*3420*/  FFMA R4, -R4, R32.reuse, R45 ;  /* 0x0000002004047223 */ /* 0x080fe2000000012d */
[----:B------:R-:W-:Y:S01]  /*3430*/  FFMA R24, R20, -4, R35 ;  /* 0xc080000014187823 */ /* 0x000fe20000000023 */
[----:B------:R-:W-:Y:S01]  /*3440*/  FFMA R27, R27, UR8, R30 ;  /* 0x000000081b1b7c23 */ /* 0x000fe2000800001e */
[----:B------:R-:W-:Y:S01]  /*3450*/  FFMA R41, R41, UR10, R40 ;  /* 0x0000000a29297c23 */ /* 0x000fe20008000028 */
[----:B------:R-:W-:Y:S01]  /*3460*/  FADD R30, R4, R43 ;  /* 0x0000002b041e7221 */ /* 0x000fe20000000000 */
[----:B------:R-:W-:Y:S01]  /*3470*/  FFMA R35, R15, 6, R24 ;  /* 0x40c000000f237823 */ /* 0x000fe20000000018 */
[----:B------:R-:W-:Y:S01]  /*3480*/  FADD R50, R25, R25 ;  /* 0x0000001919327221 */ /* 0x000fe20000000000 */
[----:B------:R-:W-:Y:S01]  /*3490*/  FADD R43, R18, R4 ;  /* 0x00000004122b7221 */ /* 0x000fe20000000000 */
[----:B------:R-:W-:Y:S01]  /*34a0*/  FFMA R40, R30, UR10, R5 ;  /* 0x0000000a1e287c23 */ /* 0x000fe20008000005 */
[----:B------:R-:W-:Y:S01]  /*34b0*/  FFMA R5, -R41, R32, R12 ;  /* 0x0000002029057223 */ /* 0x000fe2000000010c */
[C---:B------:R-:W-:Y:S01]  /*34c0*/  FFMA R24, R16.reuse, -4, R35 ;  /* 0xc080000010187823 */ /* 0x040fe20000000023 */
[----:B------:R-:W-:Y:S01]  /*34d0*/  FADD R30, R43, -R50 ;  /* 0x800000322b1e7221 */ /* 0x000fe20000000000 */
[----:B------:R-:W-:Y:S01]  /*34e0*/  FADD R50, R16, R16 ;  /* 0x0000001010327221 */ /* 0x000fe20000000000 */
[----:B------:R-:W-:Y:S01]  /*34f0*/  FADD R43, R15, R5 ;  /* 0x000000050f2b7221 */ /* 0x000fe20000000000 */
[----:B------:R-:W-:Y:S01]  /*3500*/  FFMA R47, -R40, UR11, R47 ;  /* 0x0000000b282f7c23 */ /* 0x000fe2000800012f */
[----:B------:R-:W-:Y:S01]  /*3510*/  FADD R41, R5, R24 ;  /* 0x0000001805297221 */ /* 0x000fe20000000000 */
[----:B------:R-:W-:Y:S01]  /*3520*/  FFMA R49, R21, -4, R14 ;  /* 0xc080000015317823 */ /* 0x000fe2000000000e */
[----:B------:R-:W-:Y:S01]  /*3530*/  FADD R40, R39, R39 ;  /* 0x0000002727287221 */ /* 0x000fe20000000000 */
[----:B------:R-:W-:Y:S01]  /*3540*/  FADD R35, R12, R48 ;  /* 0x000000300c237221 */ /* 0x000fe20000000000 */
[----:B------:R-:W-:Y:S01]  /*3550*/  FADD R43, R43, -R50 ;  /* 0x800000322b2b7221 */ /* 0x000fe20000000000 */
[----:B------:R-:W-:Y:S01]  /*3560*/  FFMA R41, R41, UR10, R36 ;  /* 0x0000000a29297c23 */ /* 0x000fe20008000024 */
[----:B------:R-:W-:Y:S01]  /*3570*/  FFMA R50, R46, 6, R49 ;  /* 0x40c000002e327823 */ /* 0x000fe20000000031 */
[----:B------:R-:W-:Y:S01]  /*3580*/  FADD R35, R35, -R40 ;  /* 0x8000002823237221 */ /* 0x000fe20000000000 */
[----:B------:R-:W-:Y:S01]  /*3590*/  FMUL R57, R18, R18 ;  /* 0x0000001212397220 */ /* 0x000fe20000400000 */
[----:B------:R-:W-:Y:S01]  /*35a0*/  FFMA R0, -R41, UR11, R0 ;  /* 0x0000000b29007c23 */ /* 0x000fe20008000100 */
[----:B------:R-:W-:Y:S01]  /*35b0*/  FFMA R49, R7, -4, R50 ;  /* 0xc080000007317823 */ /* 0x000fe20000000032 */
[----:B------:R-:W-:Y:S01]  /*35c0*/  FMUL R36, R35, UR9 ;  /* 0x0000000923247c20 */ /* 0x000fe20008400000 */
[----:B------:R-:W-:Y:S01]  /*35d0*/  FFMA R35, R4, R4, -R57 ;  /* 0x0000000404237223 */ /* 0x000fe20000000839 */
[----:B------:R-:W-:Y:S01]  /*35e0*/  FMUL R30, R30, UR9 ;  /* 0x000000091e1e7c20 */ /* 0x000fe20008400000 */
[----:B------:R-:W-:Y:S01]  /*35f0*/  FADD R49, R0, R49 ;  /* 0x0000003100317221 */ /* 0x000fe20000000000 */
[----:B------:R-:W-:Y:S01]  /*3600*/  FMUL R40, R15, R15 ;  /* 0x0000000f0f287220 */ /* 0x000fe20000400000 */
[----:B------:R-:W-:Y:S01]  /*3610*/  FADD R57, R7, R7 ;  /* 0x0000000707397221 */ /* 0x000fe20000000000 */
[----:B------:R-:W-:Y:S01]  /*3620*/  FFMA R35, R35, UR8, R30 ;  /* 0x0000000823237c23 */ /* 0x000fe2000800001e */
[----:B------:R-:W-:Y:S01]  /*3630*/  FADD R30, R46, R0 ;  /* 0x000000002e1e7221 */ /* 0x000fe20000000000 */
[----:B------:R-:W-:Y:S01]  /*3640*/  FFMA R49, R49, UR10, R34 ;  /* 0x0000000a31317c23 */ /* 0x000fe20008000022 */
[----:B------:R-:W-:Y:S01]  /*3650*/  FMUL R24, R48, R48 ;  /* 0x0000003030187220 */ /* 0x000fe20000400000 */
[----:B------:R-:W-:Y:S01]  /*3660*/  FFMA R40, R5, R5, -R40 ;  /* 0x0000000505287223 */ /* 0x000fe20000000828 */
[----:B------:R-:W-:Y:S01]  /*3670*/  FMUL R43, R43, UR9 ;  /* 0x000000092b2b7c20 */ /* 0x000fe20008400000 */
[----:B------:R-:W-:Y:S01]  /*3680*/  FFMA R61, R23, -4, R22 ;  /* 0xc0800000173d7823 */ /* 0x000fe20000000016 */
[----:B------:R-:W-:Y:S01]  /*3690*/  FADD R57, R30, -R57 ;  /* 0x800000391e397221 */ /* 0x000fe20000000000 */
[----:B------:R-:W-:Y:S01]  /*36a0*/  FFMA R30, -R49, R32, R46 ;  /* 0x00000020311e7223 */ /* 0x000fe2000000012e */
[----:B------:R-:W-:Y:S01]  /*36b0*/  FFMA R41, -R12, R12, R24 ;  /* 0x0000000c0c297223 */ /* 0x000fe20000000118 */
[----:B------:R-:W-:Y:S01]  /*36c0*/  FFMA R40, R40, UR8, R43 ;  /* 0x0000000828287c23 */ /* 0x000fe2000800002b */
[----:B------:R-:W-:Y:S01]  /*36d0*/  FMUL R43, R46, R46 ;  /* 0x0000002e2e2b7220 */ /* 0x000fe20000400000 */
[C---:B------:R-:W-:Y:S01]  /*36e0*/  FFMA R22, R8.reuse, 6, R61 ;  /* 0x40c0000008167823 */ /* 0x040fe2000000003d */
[----:B------:R-:W-:Y:S01]  /*36f0*/  FADD R61, R17, R17 ;  /* 0x00000011113d7221 */ /* 0x000fe20000000000 */
[----:B------:R-:W-:Y:S01]  /*3700*/  FADD R34, R8, R30 ;  /* 0x0000001e08227221 */ /* 0x000fe20000000000 */
[----:B------:R-:W-:Y:S01]  /*3710*/  FFMA R41, R41, UR8, R36 ;  /* 0x0000000829297c23 */ /* 0x000fe20008000024 */
[----:B------:R-:W-:Y:S01]  /*3720*/  FFMA R36, R0, R0, -R43 ;  /* 0x0000000000247223 */ /* 0x000fe2000000082b */
[----:B------:R-:W-:Y:S01]  /*3730*/  FFMA R49, R17, -4, R22 ;  /* 0xc080000011317823 */ /* 0x000fe20000000016 */
[----:B------:R-:W-:Y:S01]  /*3740*/  FMUL R57, R57, UR9 ;  /* 0x0000000939397c20 */ /* 0x000fe20008400000 */
[----:B------:R-:W-:Y:S01]  /*3750*/  FMUL R43, R8, R8 ;  /* 0x00000008082b7220 */ /* 0x000fe20000400000 */
[----:B------:R-:W-:Y:S01]  /*3760*/  FADD R61, R34, -R61 ;  /* 0x8000003d223d7221 */ /* 0x000fe20000000000 */
[----:B------:R-:W-:Y:S01]  /*3770*/  FADD R49, R30, R49 ;  /* 0x000000311e317221 */ /* 0x000fe20000000000 */
[----:B------:R-:W-:Y:S01]  /*3780*/  FFMA R36, R36, UR8, R57 ;  /* 0x0000000824247c23 */ /* 0x000fe20008000039 */
[----:B------:R-:W-:Y:S01]  /*3790*/  FFMA R34, R30, R30, -R43 ;  /* 0x0000001e1e227223 */ /* 0x000fe2000000082b */
[----:B------:R-:W-:Y:S01]  /*37a0*/  FMUL R61, R61, UR9 ;  /* 0x000000093d3d7c20 */ /* 0x000fe20008400000 */
[----:B------:R-:W-:Y:S01]  /*37b0*/  FFMA R57, R45, -4, R44 ;  /* 0xc08000002d397823 */ /* 0x000fe2000000002c */
[----:B------:R-:W-:Y:S01]  /*37c0*/  FFMA R22, R12, -4, R37 ;  /* 0xc08000000c167823 */ /* 0x000fe20000000025 */
[----:B------:R-:W-:Y:S01]  /*37d0*/  FFMA R49, R49, UR10, R28 ;  /* 0x0000000a31317c23 */ /* 0x000fe2000800001c */
[----:B------:R-:W-:Y:S01]  /*37e0*/  FFMA R28, R34, UR8, R61 ;  /* 0x00000008221c7c23 */ /* 0x000fe2000800003d */
[----:B------:R-:W-:Y:S01]  /*37f0*/  FFMA R34, R42, 6, R57 ;  /* 0x40c000002a227823 */ /* 0x000fe20000000039 */
[----:B------:R-:W-:Y:S01]  /*3800*/  FFMA R43, R39, 6, R22 ;  /* 0x40c00000272b7823 */ /* 0x000fe20000000016 */
[----:B------:R-:W-:-:S02]  /*3810*/  FFMA R14, -R49, UR11, R14 ;  /* 0x0000000b310e7c23 */ /* 0x000fc4000800010e */
[----:B------:R-:W-:Y:S01]  /*3820*/  FFMA R49, R13, -4, R34 ;  /* 0xc08000000d317823 */ /* 0x000fe20000000022 */
[----:B------:R-:W-:Y:S01]  /*3830*/  FFMA R22, R48, -4, R43 ;  /* 0xc080000030167823 */ /* 0x000fe2000000002b */
[----:B------:R-:W-:Y:S02]  /*3840*/  FFMA R43, R15, -4, R20 ;  /* 0xc08000000f2b7823 */ /* 0x000fe40000000014 */
[----:B------:R-:W-:Y:S01]  /*3850*/  FADD R34, R14, R49 ;  /* 0x000000310e227221 */ /* 0x000fe20000000000 */
[----:B---3--:R-:W-:Y:S01]  /*3860*/  FADD R22, R31, R22 ;  /* 0x000000161f167221 */ /* 0x008fe20000000000 */
[----:B------:R-:W-:Y:S01]  /*3870*/  FADD R57, R13, R13 ;  /* 0x0000000d0d397221 */ /* 0x000fe20000000000 */
[----:B------:R-:W-:Y:S01]  /*3880*/  FADD R50, R42, R14 ;  /* 0x0000000e2a327221 */ /* 0x000fe20000000000 */
[----:B------:R-:W-:Y:S01]  /*3890*/  FFMA R27, R34, UR10, R27 ;  /* 0x0000000a221b7c23 */ /* 0x000fe2000800001b */
[----:B------:R-:W-:Y:S01]  /*38a0*/  FFMA R22, R22, UR10, R41 ;  /* 0x0000000a16167c23 */ /* 0x000fe20008000029 */
[----:B------:R-:W-:Y:S01]  /*38b0*/  FFMA R20, R16, 6, R43 ;  /* 0x40c0000010147823 */ /* 0x000fe2000000002b */
[----:B------:R-:W-:Y:S01]  /*38c0*/  FADD R50, R50, -R57 ;  /* 0x8000003932327221 */ /* 0x000fe20000000000 */
[----:B------:R-:W-:Y:S01]  /*38d0*/  FMUL R43, R42, R42 ;  /* 0x0000002a2a2b7220 */ /* 0x000fe20000400000 */
[-C--:B------:R-:W-:Y:S01]  /*38e0*/  FFMA R27, -R27, R32.reuse, R42 ;  /* 0x000000201b1b7223 */ /* 0x080fe2000000012a */
[----:B------:R-:W-:Y:S01]  /*38f0*/  FFMA R34, -R22, R32, R39 ;  /* 0x0000002016227223 */ /* 0x000fe20000000127 */
[----:B------:R-:W-:Y:S01]  /*3900*/  FFMA R41, R5, -4, R20 ;  /* 0xc080000005297823 */ /* 0x000fe20000000014 */
[----:B------:R-:W-:Y:S01]  /*3910*/  FFMA R20, R18, -4, R29 ;  /* 0xc080000012147823 */ /* 0x000fe2000000001d */
[----:B------:R-:W-:Y:S01]  /*3920*/  FFMA R43, R14, R14, -R43 ;  /* 0x0000000e0e2b7223 */ /* 0x000fe2000000082b */
[----:B------:R-:W-:Y:S01]  /*3930*/  FMUL R50, R50, UR9 ;  /* 0x0000000932327c20 */ /* 0x000fe20008400000 */
[----:B------:R-:W-:Y:S01]  /*3940*/  FADD R57, R4, R4 ;  /* 0x0000000404397221 */ /* 0x000fe20000000000 */
[C---:B------:R-:W-:Y:S01]  /*3950*/  FADD R22, R25.reuse, R27 ;  /* 0x0000001b19167221 */ /* 0x040fe20000000000 */
[----:B------:R-:W-:Y:S01]  /*3960*/  FADD R41, R34, R41 ;  /* 0x0000002922297221 */ /* 0x000fe20000000000 */
[----:B------:R-:W-:Y:S01]  /*3970*/  FFMA R29, R25, 6, R20 ;  /* 0x40c00000191d7823 */ /* 0x000fe20000000014 */
[----:B------:R-:W-:Y:S01]  /*3980*/  FFMA R49, R43, UR8, R50 ;  /* 0x000000082b317c23 */ /* 0x000fe20008000032 */
[----:B------:R-:W-:Y:S01]  /*3990*/  FADD R57, R22, -R57 ;  /* 0x8000003916397221 */ /* 0x000fe20000000000 */
[----:B------:R-:W-:Y:S01]  /*39a0*/  FMUL R50, R25, R25 ;  /* 0x0000001919327220 */ /* 0x000fe20000400000 */
[----:B------:R-:W-:Y:S01]  /*39b0*/  FFMA R22, R41, UR10, R40 ;  /* 0x0000000a29167c23 */ /* 0x000fe20008000028 */
[----:B------:R-:W-:Y:S01]  /*39c0*/  FFMA R40, R4, -4, R29 ;  /* 0xc080000004287823 */ /* 0x000fe2000000001d */
[----:B------:R-:W-:Y:S01]  /*39d0*/  FFMA R20, R46, -4, R21 ;  /* 0xc08000002e147823 */ /* 0x000fe20000000015 */
[----:B------:R-:W-:-:S02]  /*39e0*/  FFMA R29, R27, R27, -R50 ;  /* 0x0000001b1b1d7223 */ /* 0x000fc40000000832 */
[----:B------:R-:W-:Y:S01]  /*39f0*/  FADD R50, R27, R40 ;  /* 0x000000281b327221 */ /* 0x000fe20000000000 */
[----:B------:R-:W-:-:S04]  /*3a00*/  IMAD.WIDE R40, R33, 0x4, R10 ;  /* 0x0000000421287825 */ /* 0x000fc800078e020a */
[----:B------:R-:W-:Y:S01]  /*3a10*/  FFMA R11, R7, 6, R20 ;  /* 0x40c00000070b7823 */ /* 0x000fe20000000014 */
[----:B------:R-:W-:Y:S01]  /*3a20*/  FFMA R37, -R22, UR11, R37 ;  /* 0x0000000b16257c23 */ /* 0x000fe20008000125 */
[----:B------:R-:W-:Y:S02]  /*3a30*/  FFMA R43, R50, UR10, R35 ;  /* 0x0000000a322b7c23 */ /* 0x000fe40008000023 */
[----:B------:R-:W-:Y:S01]  /*3a40*/  FFMA R50, R0, -4, R11 ;  /* 0xc080000000327823 */ /* 0x000fe2000000000b */
[----:B------:R-:W-:Y:S01]  /*3a50*/  FMUL R52, R57, UR9 ;  /* 0x0000000939347c20 */ /* 0x000fe20008400000 */
[----:B------:R-:W-:Y:S01]  /*3a60*/  FADD R10, R16, R34 ;  /* 0x00000022100a7221 */ /* 0x000fe20000000000 */
[----:B------:R0:W2:Y:S01]  /*3a70*/  LDG.E R22, desc[UR6][R40.64] ;  /* 0x0000000628167981 */ /* 0x0000a2000c1e1900 */
[----:B------:R-:W-:Y:S01]  /*3a80*/  FADD R35, R37, R50 ;  /* 0x0000003225237221 */ /* 0x000fe20000000000 */
[----:B------:R-:W-:Y:S01]  /*3a90*/  FFMA R20, R29, UR8, R52 ;  /* 0x000000081d147c23 */ /* 0x000fe20008000034 */
[----:B------:R-:W-:-:S02]  /*3aa0*/  FADD R29, R5, R5 ;  /* 0x00000005051d7221 */ /* 0x000fc40000000000 */
[----:B------:R-:W-:Y:S01]  /*3ab0*/  FFMA R50, R35, UR10, R36 ;  /* 0x0000000a23327c23 */ /* 0x000fe20008000024 */
[----:B------:R-:W-:Y:S01]  /*3ac0*/  FFMA R36, R8, -4, R23 ;  /* 0xc080000008247823 */ /* 0x000fe20000000017 */
[----:B------:R-:W-:Y:S01]  /*3ad0*/  FMUL R11, R16, R16 ;  /* 0x00000010100b7220 */ /* 0x000fe20000400000 */
[----:B------:R-:W-:Y:S02]  /*3ae0*/  FADD R10, R10, -R29 ;  /* 0x8000001d0a0a7221 */ /* 0x000fe40000000000 */
[----:B------:R-:W-:Y:S01]  /*3af0*/  FFMA R35, R17, 6, R36 ;  /* 0x40c0000011237823 */ /* 0x000fe20000000024 */
[----:B------:R-:W-:Y:S01]  /*3b00*/  FFMA R11, R34, R34, -R11 ;  /* 0x00000022220b7223 */ /* 0x000fe2000000080b */
[----:B------:R-:W-:Y:S01]  /*3b10*/  FMUL R10, R10, UR9 ;  /* 0x000000090a0a7c20 */ /* 0x000fe20008400000 */
[----:B------:R-:W-:Y:S01]  /*3b20*/  FFMA R23, -R50, R32, R7 ;  /* 0x0000002032177223 */ /* 0x000fe20000000107 */
[----:B------:R-:W-:Y:S01]  /*3b30*/  FFMA R50, R30, -4, R35 ;  /* 0xc08000001e327823 */ /* 0x000fe20000000023 */
[----:B------:R-:W-:Y:S01]  /*3b40*/  FFMA R44, -R43, UR11, R44 ;  /* 0x0000000b2b2c7c23 */ /* 0x000fe2000800012c */
[----:B------:R-:W-:Y:S01]  /*3b50*/  FADD R52, R0, R0 ;  /* 0x0000000000347221 */ /* 0x000fe20000000000 */
[----:B------:R-:W-:Y:S01]  /*3b60*/  FADD R29, R7, R37 ;  /* 0x00000025071d7221 */ /* 0x000fe20000000000 */
[----:B------:R-:W-:Y:S01]  /*3b70*/  FFMA R43, R11, UR8, R10 ;  /* 0x000000080b2b7c23 */ /* 0x000fe2000800000a */
[----:B------:R-:W-:Y:S01]  /*3b80*/  FADD R11, R23, R50 ;  /* 0x00000032170b7221 */ /* 0x000fe20000000000 */
[----:B------:R-:W-:Y:S01]  /*3b90*/  FFMA R50, R42, -4, R45 ;  /* 0xc08000002a327823 */ /* 0x000fe2000000002d */
[----:B------:R-:W-:Y:S01]  /*3ba0*/  FMUL R36, R7, R7 ;  /* 0x0000000707247220 */ /* 0x000fe20000400000 */
[----:B------:R-:W-:Y:S01]  /*3bb0*/  FADD R29, R29, -R52 ;  /* 0x800000341d1d7221 */ /* 0x000fe20000000000 */
[----:B------:R-:W-:Y:S01]  /*3bc0*/  FADD R35, R30, R30 ;  /* 0x0000001e1e237221 */ /* 0x000fe20000000000 */
[----:B------:R-:W-:Y:S01]  /*3bd0*/  FADD R10, R17, R23 ;  /* 0x00000017110a7221 */ /* 0x000fe20000000000 */
[----:B------:R-:W-:Y:S01]  /*3be0*/  FFMA R28, R11, UR10, R28 ;  /* 0x0000000a0b1c7c23 */ /* 0x000fe2000800001c */
[----:B------:R-:W-:Y:S01]  /*3bf0*/  FFMA R57, R13, 6, R50 ;  /* 0x40c000000d397823 */ /* 0x000fe20000000032 */
[----:B------:R-:W-:Y:S01]  /*3c00*/  FFMA R36, R37, R37, -R36 ;  /* 0x0000002525247223 */ /* 0x000fe20000000824 */
[----:B------:R-:W-:Y:S01]  /*3c10*/  FMUL R29, R29, UR9 ;  /* 0x000000091d1d7c20 */ /* 0x000fe20008400000 */
[----:B------:R-:W-:Y:S01]  /*3c20*/  FADD R35, R10, -R35 ;  /* 0x800000230a237221 */ /* 0x000fe20000000000 */
[----:B------:R-:W-:Y:S01]  /*3c30*/  FFMA R11, -R28, UR11, R21 ;  /* 0x0000000b1c0b7c23 */ /* 0x000fe20008000115 */
[----:B------:R-:W-:Y:S01]  /*3c40*/  FMUL R10, R17, R17 ;  /* 0x00000011110a7220 */ /* 0x000fe20000400000 */
[----:B------:R-:W-:Y:S01]  /*3c50*/  FADD R28, R48, R48 ;  /* 0x00000030301c7221 */ /* 0x000fe20000000000 */
[----:B------:R-:W-:Y:S01]  /*3c60*/  FADD R21, R31, R39 ;  /* 0x000000271f157221 */ /* 0x000fe20000000000 */
[----:B------:R-:W-:Y:S01]  /*3c70*/  FFMA R52, R14, -4, R57 ;  /* 0xc08000000e347823 */ /* 0x000fe20000000039 */
[----:B------:R-:W-:Y:S01]  /*3c80*/  FFMA R36, R36, UR8, R29 ;  /* 0x0000000824247c23 */ /* 0x000fe2000800001d */
[----:B------:R-:W-:Y:S01]  /*3c90*/  FFMA R29, R23, R23, -R10 ;  /* 0x00000017171d7223 */ /* 0x000fe2000000080a */
[----:B------:R-:W-:Y:S01]  /*3ca0*/  FMUL R50, R35, UR9 ;  /* 0x0000000923327c20 */ /* 0x000fe20008400000 */
[----:B------:R-:W-:Y:S01]  /*3cb0*/  FADD R28, R21, -R28 ;  /* 0x8000001c151c7221 */ /* 0x000fe20000000000 */
[----:B------:R-:W-:Y:S01]  /*3cc0*/  FADD R52, R11, R52 ;  /* 0x000000340b347221 */ /* 0x000fe20000000000 */
[----:B------:R-:W-:Y:S01]  /*3cd0*/  FMUL R10, R31, R31 ;  /* 0x0000001f1f0a7220 */ /* 0x000fe20000400000 */
[----:B------:R-:W-:Y:S01]  /*3ce0*/  FFMA R29, R29, UR8, R50 ;  /* 0x000000081d1d7c23 */ /* 0x000fe20008000032 */
[----:B------:R-:W-:Y:S01]  /*3cf0*/  FMUL R50, R28, UR9 ;  /* 0x000000091c327c20 */ /* 0x000fe20008400000 */
[----:B------:R-:W-:Y:S01]  /*3d00*/  FFMA R28, R52, UR10, R49 ;  /* 0x0000000a341c7c23 */ /* 0x000fe20008000031 */
[----:B------:R-:W-:Y:S01]  /*3d10*/  FADD R52, R14, R14 ;  /* 0x0000000e0e347221 */ /* 0x000fe20000000000 */
[----:B------:R-:W-:Y:S01]  /*3d20*/  FADD R49, R13, R11 ;  /* 0x0000000b0d317221 */ /* 0x000fe20000000000 */
[----:B------:R-:W-:Y:S01]  /*3d30*/  FFMA R57, R25, -4, R18 ;  /* 0xc080000019397823 */ /* 0x000fe20000000012 */
[----:B------:R-:W-:-:S02]  /*3d40*/  FFMA R21, -R39, R39, R10 ;  /* 0x0000002727157223 */ /* 0x000fc4000000010a */
[----:B------:R-:W-:Y:S01]  /*3d50*/  FADD R49, R49, -R52 ;  /* 0x8000003431317221 */ /* 0x000fe20000000000 */
[----:B------:R-:W-:Y:S01]  /*3d60*/  FFMA R52, R4, 6, R57 ;  /* 0x40c0000004347823 */ /* 0x000fe20000000039 */
[----:B------:R-:W-:Y:S01]  /*3d70*/  FFMA R21, R21, UR8, R50 ;  /* 0x0000000815157c23 */ /* 0x000fe20008000032 */
[----:B------:R-:W-:Y:S01]  /*3d80*/  FFMA R35, R39, -4, R12 ;  /* 0xc080000027237823 */ /* 0x000fe2000000000c */
[----:B------:R-:W-:Y:S01]  /*3d90*/  FMUL R50, R13, R13 ;  /* 0x0000000d0d327220 */ /* 0x000fe20000400000 */
[----:B------:R-:W-:Y:S01]  /*3da0*/  FFMA R28, -R28, R32, R13 ;  /* 0x000000201c1c7223 */ /* 0x000fe2000000010d */
[----:B------:R-:W-:Y:S01]  /*3db0*/  FFMA R57, R27, -4, R52 ;  /* 0xc08000001b397823 */ /* 0x000fe20000000034 */
[----:B------:R-:W-:Y:S01]  /*3dc0*/  FFMA R18, R48, 6, R35 ;  /* 0x40c0000030127823 */ /* 0x000fe20000000023 */
[----:B------:R-:W-:Y:S01]  /*3dd0*/  FFMA R35, R11, R11, -R50 ;  /* 0x0000000b0b237223 */ /* 0x000fe20000000832 */
[----:B------:R-:W-:Y:S01]  /*3de0*/  FMUL R50, R49, UR9 ;  /* 0x0000000931327c20 */ /* 0x000fe20008400000 */
[----:B------:R-:W-:Y:S01]  /*3df0*/  FADD R57, R28, R57 ;  /* 0x000000391c397221 */ /* 0x000fe20000000000 */
[----:B------:R-:W-:Y:S01]  /*3e00*/  FFMA R18, R31, -4, R18 ;  /* 0xc08000001f127823 */ /* 0x000fe20000000012 */
[----:B------:R-:W-:Y:S01]  /*3e10*/  FADD R52, R27, R27 ;  /* 0x0000001b1b347221 */ /* 0x000fe20000000000 */
[----:B------:R-:W-:Y:S01]  /*3e20*/  FADD R49, R4, R28 ;  /* 0x0000001c04317221 */ /* 0x000fe20000000000 */
[----:B------:R-:W-:Y:S01]  /*3e30*/  FFMA R35, R35, UR8, R50 ;  /* 0x0000000823237c23 */ /* 0x000fe20008000032 */
[----:B------:R-:W-:Y:S01]  /*3e40*/  FFMA R50, R57, UR10, R20 ;  /* 0x0000000a39327c23 */ /* 0x000fe20008000014 */
[----:B----4-:R-:W-:Y:S01]  /*3e50*/  FADD R18, R9, R18 ;  /* 0x0000001209127221 */ /* 0x010fe20000000000 */
[----:B------:R-:W-:Y:S01]  /*3e60*/  FFMA R20, R16, -4, R15 ;  /* 0xc080000010147823 */ /* 0x000fe2000000000f */
[----:B------:R-:W-:Y:S01]  /*3e70*/  FADD R52, R49, -R52 ;  /* 0x8000003431347221 */ /* 0x000fe20000000000 */
[----:B------:R-:W-:Y:S01]  /*3e80*/  FMUL R49, R4, R4 ;  /* 0x0000000404317220 */ /* 0x000fe20000400000 */
[----:B------:R-:W-:Y:S01]  /*3e90*/  FFMA R21, R18, UR10, R21 ;  /* 0x0000000a12157c23 */ /* 0x000fe20008000015 */
[----:B------:R-:W-:-:S02]  /*3ea0*/  FFMA R15, R5, 6, R20 ;  /* 0x40c00000050f7823 */ /* 0x000fc40000000014 */
[----:B------:R-:W-:Y:S01]  /*3eb0*/  FFMA R20, R28, R28, -R49 ;  /* 0x0000001c1c147223 */ /* 0x000fe20000000831 */
[----:B------:R-:W-:Y:S01]  /*3ec0*/  FMUL R49, R52, UR9 ;  /* 0x0000000934317c20 */ /* 0x000fe20008400000 */
[----:B------:R-:W-:Y:S01]  /*3ed0*/  FFMA R21, -R21, R32, R48 ;  /* 0x0000002015157223 */ /* 0x000fe20000000130 */
[----:B------:R-:W-:Y:S01]  /*3ee0*/  FFMA R52, R34, -4, R15 ;  /* 0xc080000022347823 */ /* 0x000fe2000000000f */
[----:B------:R-:W-:-:S03]  /*3ef0*/  FFMA R15, R7, -4, R46 ;  /* 0xc0800000070f7823 */ /* 0x000fc6000000002e */
[----:B------:R-:W-:Y:S01]  /*3f00*/  FADD R52, R21, R52 ;  /* 0x0000003415347221 */ /* 0x000fe20000000000 */
[----:B------:R-:W-:-:S03]  /*3f10*/  FFMA R45, -R50, UR11, R45 ;  /* 0x0000000b322d7c23 */ /* 0x000fc6000800012d */
[----:B------:R-:W-:Y:S01]  /*3f20*/  FFMA R43, R52, UR10, R43 ;  /* 0x0000000a342b7c23 */ /* 0x000fe2000800002b */
[----:B------:R-:W-:Y:S01]  /*3f30*/  FFMA R52, R0, 6, R15 ;  /* 0x40c0000000347823 */ /* 0x000fe2000000000f */
[----:B------:R-:W-:Y:S01]  /*3f40*/  FFMA R20, R20, UR8, R49 ;  /* 0x0000000814147c23 */ /* 0x000fe20008000031 */
[----:B------:R-:W-:Y:S01]  /*3f50*/  FADD R50, R31, R31 ;  /* 0x0000001f1f327221 */ /* 0x000fe20000000000 */
[----:B------:R-:W-:Y:S01]  /*3f60*/  FADD R15, R9, R48 ;  /* 0x00000030090f7221 */ /* 0x000fe20000000000 */
[----:B------:R-:W-:Y:S01]  /*3f70*/  FFMA R12, -R43, UR11, R12 ;  /* 0x0000000b2b0c7c23 */ /* 0x000fe2000800010c */
[----:B------:R-:W-:Y:S01]  /*3f80*/  FFMA R49, R37, -4, R52 ;  /* 0xc080000025317823 */ /* 0x000fe20000000034 */
[----:B0-----:R-:W-:-:S04]  /*3f90*/  IMAD.WIDE R40, R33, 0x4, R40 ;  /* 0x0000000421287825 */ /* 0x001fc800078e0228 */
[----:B------:R-:W-:Y:S01]  /*3fa0*/  FADD R15, R15, -R50 ;  /* 0x800000320f0f7221 */ /* 0x000fe20000000000 */
[----:B------:R-:W-:Y:S01]  /*3fb0*/  FADD R50, R34, R34 ;  /* 0x0000002222327221 */ /* 0x000fe20000000000 */
[----:B------:R-:W-:Y:S01]  /*3fc0*/  FADD R43, R5, R21 ;  /* 0x00000015052b7221 */ /* 0x000fe20000000000 */
[----:B------:R-:W-:Y:S01]  /*3fd0*/  FADD R49, R12, R49 ;  /* 0x000000310c317221 */ /* 0x000fe20000000000 */
[----:B------:R-:W-:Y:S01]  /*3fe0*/  FFMA R57, R17, -4, R8 ;  /* 0xc080000011397823 */ /* 0x000fe20000000008 */
[----:B------:R0:W3:Y:S01]  /*3ff0*/  LDG.E R18, desc[UR6][R40.64] ;  /* 0x0000000628127981 */ /* 0x0000e2000c1e1900 */
[----:B------:R-:W-:Y:S01]  /*4000*/  FADD R43, R43, -R50 ;  /* 0x800000322b2b7221 */ /* 0x000fe20000000000 */
[----:B------:R-:W-:Y:S01]  /*4010*/  FFMA R49, R49, UR10, R36 ;  /* 0x0000000a31317c23 */ /* 0x000fe20008000024 */
[----:B------:R-:W-:Y:S01]  /*4020*/  FFMA R50, R30, 6, R57 ;  /* 0x40c000001e327823 */ /* 0x000fe20000000039 */
[----:B------:R-:W-:Y:S01]  /*4030*/  FFMA R36, R9, R9, -R24 ;  /* 0x0000000909247223 */ /* 0x000fe20000000818 */
[----:B------:R-:W-:Y:S01]  /*4040*/  FMUL R24, R5, R5 ;  /* 0x0000000505187220 */ /* 0x000fe20000400000 */
[----:B------:R-:W-:Y:S01]  /*4050*/  FFMA R8, -R49, R32, R0 ;  /* 0x0000002031087223 */ /* 0x000fe20000000100 */
[----:B------:R-:W-:Y:S01]  /*4060*/  FFMA R49, R23, -4, R50 ;  /* 0xc080000017317823 */ /* 0x000fe20000000032 */
[----:B------:R-:W-:Y:S01]  /*4070*/  FMUL R15, R15, UR9 ;  /* 0x000000090f0f7c20 */ /* 0x000fe20008400000 */
[----:B------:R-:W-:Y:S01]  /*4080*/  FFMA R24, R21, R21, -R24 ;  /* 0x0000001515187223 */ /* 0x000fe20000000818 */
[----:B------:R-:W-:Y:S01]  /*4090*/  FMUL R43, R43, UR9 ;  /* 0x000000092b2b7c20 */ /* 0x000fe20008400000 */
[----:B------:R-:W-:Y:S01]  /*40a0*/  FADD R50, R8, R49 ;  /* 0x0000003108327221 */ /* 0x000fe20000000000 */
[----:B------:R-:W-:Y:S01]  /*40b0*/  FFMA R36, R36, UR8, R15 ;  /* 0x0000000824247c23 */ /* 0x000fe2000800000f */
[----:B------:R-:W-:Y:S01]  /*40c0*/  FFMA R49, R13, -4, R42 ;  /* 0xc08000000d317823 */ /* 0x000fe2000000002a */
[----:B------:R-:W-:Y:S01]  /*40d0*/  FFMA R15, R24, UR8, R43 ;  /* 0x00000008180f7c23 */ /* 0x000fe2000800002b */
[----:B------:R-:W-:Y:S01]  /*40e0*/  FFMA R24, R48, -4, R39 ;  /* 0xc080000030187823 */ /* 0x000fe20000000027 */
[----:B------:R-:W-:Y:S01]  /*40f0*/  FFMA R43, R50, UR10, R29 ;  /* 0x0000000a322b7c23 */ /* 0x000fe2000800001d */
[----:B------:R-:W-:Y:S01]  /*4100*/  FADD R52, R37, R37 ;  /* 0x0000002525347221 */ /* 0x000fe20000000000 */
[----:B------:R-:W-:Y:S01]  /*4110*/  FADD R29, R0, R12 ;  /* 0x0000000c001d7221 */ /* 0x000fe20000000000 */
[----:B------:R-:W-:Y:S01]  /*4120*/  FFMA R50, R31, 6, R24 ;  /* 0x40c000001f327823 */ /* 0x000fe20000000018 */
[----:B------:R-:W-:Y:S01]  /*4130*/  FFMA R58, R14, 6, R49 ;  /* 0x40c000000e3a7823 */ /* 0x000fe20000000031 */
[----:B------:R-:W-:Y:S01]  /*4140*/  FFMA R46, -R43, UR11, R46 ;  /* 0x0000000b2b2e7c23 */ /* 0x000fe2000800012e */
[----:B------:R-:W-:Y:S01]  /*4150*/  FADD R24, R29, -R52 ;  /* 0x800000341d187221 */ /* 0x000fe20000000000 */
[----:B------:R-:W-:Y:S01]  /*4160*/  FFMA R29, R9, -4, R50 ;  /* 0xc0800000091d7823 */ /* 0x000fe20000000032 */
[----:B------:R-:W-:-:S03]  /*4170*/  FFMA R49, R11, -4, R58 ;  /* 0xc08000000b317823 */ /* 0x000fc6000000003a */
[----:B------:R-:W-:Y:S01]  /*4180*/  FADD R43, R56, R29 ;  /* 0x0000001d382b7221 */ /* 0x000fe20000000000 */
[----:B------:R-:W-:Y:S01]  /*4190*/  FADD R52, R46, R49 ;  /* 0x000000312e347221 */ /* 0x000fe20000000000 */
[----:B------:R-:W-:Y:S02]  /*41a0*/  FFMA R49, R5, -4, R16 ;  /* 0xc080000005317823 */ /* 0x000fe40000000010 */
[----:B------:R-:W-:Y:S02]  /*41b0*/  FFMA R16, R43, UR10, R36 ;  /* 0x0000000a2b107c23 */ /* 0x000fe40008000024 */
[----:B------:R-:W-:Y:S01]  /*41c0*/  FFMA R36, R34, 6, R49 ;  /* 0x40c0000022247823 */ /* 0x000fe20000000031 */
[----:B------:R-:W-:Y:S01]  /*41d0*/  FADD R57, R23, R23 ;  /* 0x0000001717397221 */ /* 0x000fe20000000000 */
[----:B------:R-:W-:Y:S01]  /*41e0*/  FADD R50, R30, R8 ;  /* 0x000000081e327221 */ /* 0x000fe20000000000 */
[----:B------:R-:W-:Y:S01]  /*41f0*/  FFMA R16, -R16, R32, R31 ;  /* 0x0000002010107223 */ /* 0x000fe2000000011f */
[----:B------:R-:W-:-:S02]  /*4200*/  FFMA R43, R21, -4, R36 ;  /* 0xc0800000152b7823 */ /* 0x000fc40000000024 */
[----:B------:R-:W-:Y:S01]  /*4210*/  FADD R29, R50, -R57 ;  /* 0x80000039321d7221 */ /* 0x000fe20000000000 */
[----:B------:R-:W-:Y:S01]  /*4220*/  FMUL R57, R30, R30 ;  /* 0x0000001e1e397220 */ /* 0x000fe20000400000 */
[----:B------:R-:W-:Y:S01]  /*4230*/  FADD R50, R16, R43 ;  /* 0x0000002b10327221 */ /* 0x000fe20000000000 */
[----:B------:R-:W-:Y:S01]  /*4240*/  FFMA R35, R52, UR10, R35 ;  /* 0x0000000a34237c23 */ /* 0x000fe20008000023 */
[----:B------:R-:W-:Y:S01]  /*4250*/  FMUL R29, R29, UR9 ;  /* 0x000000091d1d7c20 */ /* 0x000fe20008400000 */
[----:B------:R-:W-:Y:S01]  /*4260*/  FFMA R36, R8, R8, -R57 ;  /* 0x0000000808247223 */ /* 0x000fe20000000839 */
[----:B------:R-:W-:Y:S01]  /*4270*/  FFMA R50, R50, UR10, R15 ;  /* 0x0000000a32327c23 */ /* 0x000fe2000800000f */
[----:B------:R-:W-:Y:S01]  /*4280*/  FFMA R15, -R35, R32, R14 ;  /* 0x00000020230f7223 */ /* 0x000fe2000000010e */
[----:B------:R-:W-:Y:S01]  /*4290*/  FADD R52, R11, R11 ;  /* 0x0000000b0b347221 */ /* 0x000fe20000000000 */
[----:B------:R-:W-:Y:S01]  /*42a0*/  FFMA R36, R36, UR8, R29 ;  /* 0x0000000824247c23 */ /* 0x000fe2000800001d */
[----:B------:R-:W-:Y:S01]  /*42b0*/  FADD R29, R14, R46 ;  /* 0x0000002e0e1d7221 */ /* 0x000fe20000000000 */
[----:B------:R-:W-:Y:S01]  /*42c0*/  FADD R58, R28, R28 ;  /* 0x0000001c1c3a7221 */ /* 0x000fe20000000000 */
[----:B------:R-:W-:-:S02]  /*42d0*/  FADD R35, R27, R15 ;  /* 0x0000000f1b237221 */ /* 0x000fc40000000000 */
[----:B------:R-:W-:Y:S01]  /*42e0*/  FADD R52, R29, -R52 ;  /* 0x800000341d347221 */ /* 0x000fe20000000000 */
[----:B------:R-:W-:Y:S01]  /*42f0*/  FMUL R29, R14, R14 ;  /* 0x0000000e0e1d7220 */ /* 0x000fe20000400000 */
[----:B------:R-:W-:Y:S01]  /*4300*/  FADD R35, R35, -R58 ;  /* 0x8000003a23237221 */ /* 0x000fe20000000000 */
[----:B------:R-:W-:Y:S01]  /*4310*/  FMUL R58, R27, R27 ;  /* 0x0000001b1b3a7220 */ /* 0x000fe20000400000 */
[----:B------:R-:W-:Y:S01]  /*4320*/  FMUL R52, R52, UR9 ;  /* 0x0000000934347c20 */ /* 0x000fe20008400000 */
[----:B------:R-:W-:Y:S01]  /*4330*/  FFMA R29, R46, R46, -R29 ;  /* 0x0000002e2e1d7223 */ /* 0x000fe2000000081d */
[----:B------:R-:W-:Y:S01]  /*4340*/  FMUL R49, R0, R0 ;  /* 0x0000000000317220 */ /* 0x000fe20000400000 */
[----:B------:R-:W-:Y:S01]  /*4350*/  FFMA R58, R15, R15, -R58 ;  /* 0x0000000f0f3a7223 */ /* 0x000fe2000000083a */
[----:B------:R-:W-:Y:S01]  /*4360*/  FMUL R43, R35, UR9 ;  /* 0x00000009232b7c20 */ /* 0x000fe20008400000 */
[----:B------:R-:W-:Y:S01]  /*4370*/  FFMA R35, R29, UR8, R52 ;  /* 0x000000081d237c23 */ /* 0x000fe20008000034 */
[----:B------:R-:W-:Y:S01]  /*4380*/  FFMA R49, R12, R12, -R49 ;  /* 0x0000000c0c317223 */ /* 0x000fe20000000831 */
[----:B------:R-:W-:Y:S01]  /*4390*/  FMUL R24, R24, UR9 ;  /* 0x0000000918187c20 */ /* 0x000fe20008400000 */
[----:B------:R-:W-:Y:S01]  /*43a0*/  FFMA R29, R58, UR8, R43 ;  /* 0x000000083a1d7c23 */ /* 0x000fe2000800002b */
[----:B------:R-:W-:Y:S01]  /*43b0*/  FFMA R58, R4, -4, R25 ;  /* 0xc0800000043a7823 */ /* 0x000fe20000000019 */
[----:B------:R-:W-:Y:S01]  /*43c0*/  FFMA R52, R0, -4, R7 ;  /* 0xc080000000347823 */ /* 0x000fe20000000007 */
[----:B------:R-:W-:Y:S01]  /*43d0*/  FFMA R24, R49, UR8, R24 ;  /* 0x0000000831187c23 */ /* 0x000fe20008000018 */
[----:B------:R-:W-:Y:S01]  /*43e0*/  FFMA R39, -R50, UR11, R39 ;  /* 0x0000000b32277c23 */ /* 0x000fe20008000127 */
[----:B------:R-:W-:Y:S01]  /*43f0*/  FFMA R49, R27, 6, R58 ;  /* 0x40c000001b317823 */ /* 0x000fe2000000003a */
[----:B------:R-:W-:Y:S01]  /*4400*/  FADD R50, R9, R9 ;  /* 0x0000000909327221 */ /* 0x000fe20000000000 */
[----:B------:R-:W-:Y:S01]  /*4410*/  FADD R25, R31, R56 ;  /* 0x000000381f197221 */ /* 0x000fe20000000000 */
[----:B------:R-:W-:Y:S01]  /*4420*/  FFMA R43, R37, 6, R52 ;  /* 0x40c00000252b7823 */ /* 0x000fe20000000034 */
[----:B------:R-:W-:-:S02]  /*4430*/  FFMA R52, R28, -4, R49 ;  /* 0xc08000001c347823 */ /* 0x000fc40000000031 */
[----:B------:R-:W-:Y:S01]  /*4440*/  FADD R25, R25, -R50 ;  /* 0x8000003219197221 */ /* 0x000fe20000000000 */
[----:B------:R-:W-:Y:S01]  /*4450*/  FFMA R50, R12, -4, R43 ;  /* 0xc08000000c327823 */ /* 0x000fe2000000002b */
[----:B------:R-:W-:Y:S01]  /*4460*/  FADD R43, R15, R52 ;  /* 0x000000340f2b7221 */ /* 0x000fe20000000000 */
[----:B------:R-:W-:Y:S01]  /*4470*/  FFMA R10, R56, R56, -R10 ;  /* 0x00000038380a7223 */ /* 0x000fe2000000080a */
[----:B------:R-:W-:Y:S02]  /*4480*/  FMUL R25, R25, UR9 ;  /* 0x0000000919197c20 */ /* 0x000fe40008400000 */
[----:B------:R-:W-:Y:S01]  /*4490*/  FFMA R43, R43, UR10, R20 ;  /* 0x0000000a2b2b7c23 */ /* 0x000fe20008000014 */
[----:B------:R-:W-:Y:S01]  /*44a0*/  FFMA R20, R31, -4, R48 ;  /* 0xc08000001f147823 */ /* 0x000fe20000000030 */
[----:B------:R-:W-:Y:S01]  /*44b0*/  FADD R49, R39, R50 ;  /* 0x0000003227317221 */ /* 0x000fe20000000000 */
[----:B------:R-:W-:Y:S01]  /*44c0*/  FFMA R10, R10, UR8, R25 ;  /* 0x000000080a0a7c23 */ /* 0x000fe20008000019 */
[----:B------:R-:W-:Y:S01]  /*44d0*/  FADD R50, R21, R21 ;  /* 0x0000001515327221 */ /* 0x000fe20000000000 */
[----:B------:R-:W-:Y:S01]  /*44e0*/  FADD R25, R34, R16 ;  /* 0x0000001022197221 */ /* 0x000fe20000000000 */
[----:B------:R-:W-:Y:S01]  /*44f0*/  FFMA R58, R30, -4, R17 ;  /* 0xc08000001e3a7823 */ /* 0x000fe20000000011 */
[----:B------:R-:W-:Y:S01]  /*4500*/  FFMA R17, R9, 6, R20 ;  /* 0x40c0000009117823 */ /* 0x000fe20000000014 */
[----:B------:R-:W-:Y:S01]  /*4510*/  FFMA R52, R49, UR10, R24 ;  /* 0x0000000a31347c23 */ /* 0x000fe20008000018 */
[----:B------:R-:W-:Y:S01]  /*4520*/  FADD R50, R25, -R50 ;  /* 0x8000003219327221 */ /* 0x000fe20000000000 */
[----:B------:R-:W-:Y:S01]  /*4530*/  FMUL R49, R34, R34 ;  /* 0x0000002222317220 */ /* 0x000fe20000400000 */
[----:B------:R-:W-:Y:S01]  /*4540*/  FFMA R57, R23, 6, R58 ;  /* 0x40c0000017397823 */ /* 0x000fe2000000003a */
[----:B------:R-:W-:Y:S01]  /*4550*/  FFMA R20, R56, -4, R17 ;  /* 0xc080000038147823 */ /* 0x000fe20000000011 */
[----:B------:R-:W-:Y:S01]  /*4560*/  FMUL R50, R50, UR9 ;  /* 0x0000000932327c20 */ /* 0x000fe20008400000 */
[----:B------:R-:W-:Y:S01]  /*4570*/  FFMA R49, R16, R16, -R49 ;  /* 0x0000001010317223 */ /* 0x000fe20000000831 */
[----:B------:R-:W-:Y:S01]  /*4580*/  FFMA R25, -R52, R32, R37 ;  /* 0x0000002034197223 */ /* 0x000fe20000000125 */
[----:B------:R-:W-:Y:S01]  /*4590*/  FFMA R52, R8, -4, R57 ;  /* 0xc080000008347823 */ /* 0x000fe20000000039 */
[----:B------:R-:W-:Y:S01]  /*45a0*/  FADD R17, R53, R20 ;  /* 0x0000001435117221 */ /* 0x000fe20000000000 */
[----:B------:R-:W-:Y:S01]  /*45b0*/  FFMA R20, R49, UR8, R50 ;  /* 0x0000000831147c23 */ /* 0x000fe20008000032 */
[----:B------:R-:W-:Y:S01]  /*45c0*/  FFMA R50, R34, -4, R5 ;  /* 0xc080000022327823 */ /* 0x000fe20000000005 */
[----:B------:R-:W-:Y:S01]  /*45d0*/  FADD R57, R25, R52 ;  /* 0x0000003419397221 */ /* 0x000fe20000000000 */
[----:B------:R-:W-:Y:S01]  /*45e0*/  FFMA R10, R17, UR10, R10 ;  /* 0x0000000a110a7c23 */ /* 0x000fe2000800000a */
[----:B------:R-:W-:Y:S01]  /*45f0*/  FADD R52, R12, R12 ;  /* 0x0000000c0c347221 */ /* 0x000fe20000000000 */
[----:B------:R-:W-:Y:S01]  /*4600*/  FADD R17, R37, R39 ;  /* 0x0000002725117221 */ /* 0x000fe20000000000 */
[----:B------:R-:W-:Y:S01]  /*4610*/  FFMA R5, R21, 6, R50 ;  /* 0x40c0000015057823 */ /* 0x000fe20000000032 */
[----:B0-----:R-:W-:-:S04]  /*4620*/  IMAD.WIDE R40, R33, 0x4, R40 ;  /* 0x0000000421287825 */ /* 0x001fc800078e0228 */
[----:B------:R-:W-:Y:S01]  /*4630*/  FADD R52, R17, -R52 ;  /* 0x8000003411347221 */ /* 0x000fe20000000000 */
[----:B------:R-:W-:Y:S01]  /*4640*/  FFMA R17, -R10, R32, R9 ;  /* 0x000000200a117223 */ /* 0x000fe20000000109 */
[----:B------:R-:W-:Y:S01]  /*4650*/  FFMA R10, R16, -4, R5 ;  /* 0xc0800000100a7823 */ /* 0x000fe20000000005 */
[----:B------:R0:W4:Y:S01]  /*4660*/  LDG.E R24, desc[UR6][R40.64] ;  /* 0x0000000628187981 */ /* 0x000122000c1e1900 */
[----:B------:R-:W-:Y:S02]  /*4670*/  FFMA R36, R57, UR10, R36 ;  /* 0x0000000a39247c23 */ /* 0x000fe40008000024 */
[----:B------:R-:W-:Y:S02]  /*4680*/  FADD R49, R17, R10 ;  /* 0x0000000a11317221 */ /* 0x000fe40000000000 */
[----:B------:R-:W-:Y:S02]  /*4690*/  FFMA R7, -R36, UR11, R7 ;  /* 0x0000000b24077c23 */ /* 0x000fe40008000107 */
[----:B------:R-:W-:Y:S01]  /*46a0*/  FFMA R49, R49, UR10, R20 ;  /* 0x0000000a31317c23 */ /* 0x000fe20008000014 */
[----:B------:R-:W-:Y:S01]  /*46b0*/  FFMA R20, R14, -4, R13 ;  /* 0xc08000000e147823 */ /* 0x000fe2000000000d */
[----:B------:R-:W-:Y:S01]  /*46c0*/  FADD R61, R46, R46 ;  /* 0x0000002e2e3d7221 */ /* 0x000fe20000000000 */
[----:B------:R-:W-:-:S02]  /*46d0*/  FADD R36, R11, R7 ;  /* 0x000000070b247221 */ /* 0x000fc40000000000 */
[----:B------:R-:W-:Y:S02]  /*46e0*/  FFMA R57, R11, 6, R20 ;  /* 0x40c000000b397823 */ /* 0x000fe40000000014 */
[----:B------:R-:W-:Y:S02]  /*46f0*/  FADD R61, R36, -R61 ;  /* 0x8000003d243d7221 */ /* 0x000fe40000000000 */
[----:B------:R-:W-:Y:S01]  /*4700*/  FFMA R36, R46, -4, R57 ;  /* 0xc08000002e247823 */ /* 0x000fe20000000039 */
[----:B------:R-:W-:Y:S01]  /*4710*/  FMUL R50, R37, R37 ;  /* 0x0000002525327220 */ /* 0x000fe20000400000 */
[----:B------:R-:W-:Y:S01]  /*4720*/  FFMA R42, -R43, UR11, R42 ;  /* 0x0000000b2b2a7c23 */ /* 0x000fe2000800012a */
[----:B------:R-:W-:Y:S01]  /*4730*/  FADD R43, R8, R8 ;  /* 0x00000008082b7221 */ /* 0x000fe20000000000 */
[----:B------:R-:W-:Y:S01]  /*4740*/  FADD R10, R23, R25 ;  /* 0x00000019170a7221 */ /* 0x000fe20000000000 */
[----:B------:R-:W-:Y:S01]  /*4750*/  FMUL R20, R11, R11 ;  /* 0x0000000b0b147220 */ /* 0x000fe20000400000 */
[----:B------:R-:W-:Y:S01]  /*4760*/  FADD R36, R7, R36 ;  /* 0x0000002407247221 */ /* 0x000fe20000000000 */
[----:B------:R-:W-:Y:S01]  /*4770*/  FFMA R5, R39, R39, -R50 ;  /* 0x0000002727057223 */ /* 0x000fe20000000832 */
[----:B------:R-:W-:Y:S01]  /*4780*/  FADD R43, R10, -R43 ;  /* 0x8000002b0a2b7221 */ /* 0x000fe20000000000 */
[----:B------:R-:W-:Y:S01]  /*4790*/  FFMA R50, R7, R7, -R20 ;  /* 0x0000000707327223 */ /* 0x000fe20000000814 */
[----:B------:R-:W-:Y:S01]  /*47a0*/  FMUL R10, R23, R23 ;  /* 0x00000017170a7220 */ /* 0x000fe20000400000 */
[----:B------:R-:W-:Y:S01]  /*47b0*/  FFMA R20, R36, UR10, R35 ;  /* 0x0000000a24147c23 */ /* 0x000fe20008000023 */
[----:B------:R-:W-:Y:S01]  /*47c0*/  FMUL R61, R61, UR9 ;  /* 0x000000093d3d7c20 */ /* 0x000fe20008400000 */
[----:B------:R-:W-:Y:S01]  /*47d0*/  FMUL R43, R43, UR9 ;  /* 0x000000092b2b7c20 */ /* 0x000fe20008400000 */
[----:B------:R-:W-:Y:S01]  /*47e0*/  FFMA R10, R25, R25, -R10 ;  /* 0x00000019190a7223 */ /* 0x000fe2000000080a */
[----:B------:R-:W-:Y:S01]  /*47f0*/  FFMA R20, -R20, R32, R11 ;  /* 0x0000002014147223 */ /* 0x000fe2000000010b */
[----:B------:R-:W-:Y:S01]  /*4800*/  FFMA R48, -R49, UR11, R48 ;  /* 0x0000000b31307c23 */ /* 0x000fe20008000130 */
[----:B------:R-:W-:Y:S01]  /*4810*/  FFMA R57, R27, -4, R4 ;  /* 0xc08000001b397823 */ /* 0x000fe20000000004 */
[----:B------:R-:W-:Y:S01]  /*4820*/  FFMA R49, R37, -4, R0 ;  /* 0xc080000025317823 */ /* 0x000fe20000000000 */
[----:B------:R-:W-:Y:S01]  /*4830*/  FFMA R35, R50, UR8, R61 ;  /* 0x0000000832237c23 */ /* 0x000fe2000800003d */
[----:B------:R-:W-:Y:S01]  /*4840*/  FFMA R43, R10, UR8, R43 ;  /* 0x000000080a2b7c23 */ /* 0x000fe2000800002b */
[----:B------:R-:W-:Y:S01]  /*4850*/  FADD R61, R15, R15 ;  /* 0x0000000f0f3d7221 */ /* 0x000fe20000000000 */
[C---:B------:R-:W-:Y:S01]  /*4860*/  FADD R36, R28.reuse, R20 ;  /* 0x000000141c247221 */ /* 0x040fe20000000000 */
[----:B------:R-:W-:Y:S01]  /*4870*/  FFMA R10, R28, 6, R57 ;  /* 0x40c000001c0a7823 */ /* 0x000fe20000000039 */
[----:B------:R-:W-:-:S02]  /*4880*/  FFMA R4, R12, 6, R49 ;  /* 0x40c000000c047823 */ /* 0x000fc40000000031 */
[----:B------:R-:W-:Y:S01]  /*4890*/  FADD R50, R36, -R61 ;  /* 0x8000003d24327221 */ /* 0x000fe20000000000 */
[----:B------:R-:W-:Y:S01]  /*48a0*/  FFMA R61, R15, -4, R10 ;  /* 0xc08000000f3d7823 */ /* 0x000fe2000000000a */
[----:B------:R-:W-:Y:S01]  /*48b0*/  FMUL R52, R52, UR9 ;  /* 0x0000000934347c20 */ /* 0x000fe20008400000 */
[----:B------:R-:W-:Y:S02]  /*48c0*/  FFMA R49, R39, -4, R4 ;  /* 0xc080000027317823 */ /* 0x000fe40000000004 */
[----:B------:R-:W-:Y:S01]  /*48d0*/  FADD R10, R20, R61 ;  /* 0x0000003d140a7221 */ /* 0x000fe20000000000 */
[----:B------:R-:W-:Y:S01]  /*48e0*/  FFMA R5, R5, UR8, R52 ;  /* 0x0000000805057c23 */ /* 0x000fe20008000034 */
[----:B------:R-:W-:Y:S02]  /*48f0*/  FADD R4, R48, R49 ;  /* 0x0000003130047221 */ /* 0x000fe40000000000 */
[----:B------:R-:W-:Y:S01]  /*4900*/  FFMA R52, R10, UR10, R29 ;  /* 0x0000000a0a347c23 */ /* 0x000fe2000800001d */
[----:B------:R-:W-:Y:S01]  /*4910*/  FADD R10, R12, R48 ;  /* 0x000000300c0a7221 */ /* 0x000fe20000000000 */
[----:B------:R-:W-:Y:S01]  /*4920*/  FFMA R49, R4, UR10, R5 ;  /* 0x0000000a04317c23 */ /* 0x000fe20008000005 */
[----:B------:R-:W-:-:S04]  /*4930*/  IMAD.WIDE R4, R33, 0x4, R40 ;  /* 0x0000000421047825 */ /* 0x000fc800078e0228 */
[----:B------:R-:W-:-:S04]  /*4940*/  FADD R29, R39, R39 ;  /* 0x00000027271d7221 */ /* 0x000fc80000000000 */
[----:B0-----:R-:W-:Y:S02]  /*4950*/  FADD R40, R10, -R29 ;  /* 0x8000001d0a287221 */ /* 0x001fe40000000000 */
[----:B------:R0:W5:Y:S01]  /*4960*/  LDG.E R10, desc[UR6][R4.64] ;  /* 0x00000006040a7981 */ /* 0x000162000c1e1900 */
[----:B------:R-:W-:-:S04]  /*4970*/  FMUL R57, R28, R28 ;  /* 0x0000001c1c397220 */ /* 0x000fc80000400000 */
[----:B------:R-:W-:Y:S01]  /*4980*/  FFMA R36, R20, R20, -R57 ;  /* 0x0000001414247223 */ /* 0x000fe20000000839 */
[----:B------:R-:W-:Y:S01]  /*4990*/  FMUL R57, R50, UR9 ;  /* 0x0000000932397c20 */ /* 0x000fe20008400000 */
[----:B------:R-:W-:Y:S01]  /*49a0*/  FFMA R50, -R49, R32, R12 ;  /* 0x0000002031327223 */ /* 0x000fe2000000010c */
[----:B------:R-:W-:Y:S01]  /*49b0*/  FFMA R13, -R52, UR11, R13 ;  /* 0x0000000b340d7c23 */ /* 0x000fe2000800010d */
[----:B------:R-:W-:Y:S02]  /*49c0*/  FADD R52, R25, R25 ;  /* 0x0000001919347221 */ /* 0x000fe40000000000 */
[----:B------:R-:W-:Y:S01]  /*49d0*/  FADD R41, R8, R50 ;  /* 0x0000003208297221 */ /* 0x000fe20000000000 */
[----:B------:R-:W-:Y:S01]  /*49e0*/  FFMA R49, R23, -4, R30 ;  /* 0xc080000017317823 */ /* 0x000fe2000000001e */
[----:B------:R-:W-:Y:S02]  /*49f0*/  FMUL R29, R12, R12 ;  /* 0x0000000c0c1d7220 */ /* 0x000fe40000400000 */
[----:B------:R-:W-:Y:S01]  /*4a00*/  FADD R52, R41, -R52 ;  /* 0x8000003429347221 */ /* 0x000fe20000000000 */
[C---:B------:R-:W-:Y:S01]  /*4a10*/  FMUL R41, R8.reuse, R8 ;  /* 0x0000000808297220 */ /* 0x040fe20000400000 */
[----:B------:R-:W-:Y:S01]  /*4a20*/  FFMA R30, R8, 6, R49 ;  /* 0x40c00000081e7823 */ /* 0x000fe20000000031 */
[----:B------:R-:W-:Y:S01]  /*4a30*/  FFMA R29, R48, R48, -R29 ;  /* 0x00000030301d7223 */ /* 0x000fe2000000081d */
[----:B------:R-:W-:Y:S01]  /*4a40*/  FMUL R40, R40, UR9 ;  /* 0x0000000928287c20 */ /* 0x000fe20008400000 */
[----:B------:R-:W-:Y:S01]  /*4a50*/  FFMA R49, R50, R50, -R41 ;  /* 0x0000003232317223 */ /* 0x000fe20000000829 */
[----:B------:R-:W-:Y:S01]  /*4a60*/  FMUL R52, R52, UR9 ;  /* 0x0000000934347c20 */ /* 0x000fe20008400000 */
[----:B------:R-:W-:Y:S01]  /*4a70*/  FFMA R41, R25, -4, R30 ;  /* 0xc080000019297823 */ /* 0x000fe2000000001e */
[----:B------:R-:W-:Y:S01]  /*4a80*/  FFMA R40, R29, UR8, R40 ;  /* 0x000000081d287c23 */ /* 0x000fe20008000028 */
[----:B------:R-:W-:Y:S01]  /*4a90*/  FADD R29, R21, R17 ;  /* 0x00000011151d7221 */ /* 0x000fe20000000000 */
[----:B------:R-:W-:Y:S01]  /*4aa0*/  FFMA R30, R49, UR8, R52 ;  /* 0x00000008311e7c23 */ /* 0x000fe20008000034 */
[----:B------:R-:W-:Y:S01]  /*4ab0*/  FADD R52, R16, R16 ;  /* 0x0000001010347221 */ /* 0x000fe20000000000 */
[----:B------:R-:W-:Y:S01]  /*4ac0*/  FADD R58, R50, R41 ;  /* 0x00000029323a7221 */ /* 0x000fe20000000000 */
[----:B------:R-:W-:-:S02]  /*4ad0*/  FFMA R41, R21, -4, R34 ;  /* 0xc080000015297823 */ /* 0x000fc40000000022 */
[----:B------:R-:W-:Y:S01]  /*4ae0*/  FADD R52, R29, -R52 ;  /* 0x800000341d347221 */ /* 0x000fe20000000000 */
[----:B------:R-:W-:Y:S01]  /*4af0*/  FMUL R29, R17, R17 ;  /* 0x00000011111d7220 */ /* 0x000fe20000400000 */
[----:B------:R-:W-:Y:S01]  /*4b00*/  FFMA R49, R58, UR10, R43 ;  /* 0x0000000a3a317c23 */ /* 0x000fe2000800002b */
[----:B------:R-:W-:Y:S01]  /*4b10*/  FFMA R58, R16, 6, R41 ;  /* 0x40c00000103a7823 */ /* 0x000fe20000000029 */
[----:B------:R-:W-:Y:S01]  /*4b20*/  FMUL R41, R52, UR9 ;  /* 0x0000000934297c20 */ /* 0x000fe20008400000 */
[----:B------:R-:W-:Y:S02]  /*4b30*/  FFMA R34, -R21, R21, R29 ;  /* 0x0000001515227223 */ /* 0x000fe4000000011d */
[----:B------:R-:W-:Y:S02]  /*4b40*/  FFMA R43, R17, -4, R58 ;  /* 0xc0800000112b7823 */ /* 0x000fe4000000003a */
[----:B------:R-:W-:Y:S01]  /*4b50*/  FFMA R34, R34, UR8, R41 ;  /* 0x0000000822227c23 */ /* 0x000fe20008000029 */
[----:B------:R-:W-:Y:S01]  /*4b60*/  FFMA R41, R11, -4, R14 ;  /* 0xc08000000b297823 */ /* 0x000fe2000000000e */
[----:B--2---:R-:W-:-:S03]  /*4b70*/  FADD R43, R22, R43 ;  /* 0x0000002b162b7221 */ /* 0x004fc60000000000 */
[----:B------:R-:W-:Y:S01]  /*4b80*/  FFMA R58, R46, 6, R41 ;  /* 0x40c000002e3a7823 */ /* 0x000fe20000000029 */
[----:B------:R-:W-:Y:S01]  /*4b90*/  FFMA R34, R43, UR10, R34 ;  /* 0x0000000a2b227c23 */ /* 0x000fe20008000022 */
[----:B------:R-:W-:Y:S01]  /*4ba0*/  FFMA R52, R12, -4, R37 ;  /* 0xc08000000c347823 */ /* 0x000fe20000000025 */
[----:B------:R-:W-:Y:S01]  /*4bb0*/  FFMA R0, -R49, UR11, R0 ;  /* 0x0000000b31007c23 */ /* 0x000fe20008000100 */
[----:B------:R-:W-:Y:S01]  /*4bc0*/  FFMA R43, R7, -4, R58 ;  /* 0xc0800000072b7823 */ /* 0x000fe2000000003a */
[----:B------:R-:W-:Y:S01]  /*4bd0*/  FFMA R64, R28, -4, R27 ;  /* 0xc08000001c407823 */ /* 0x000fe2000000001b */
[----:B------:R-:W-:Y:S02]  /*4be0*/  FFMA R41, R39, 6, R52 ;  /* 0x40c0000027297823 */ /* 0x000fe40000000034 */
[----:B------:R-:W-:Y:S01]  /*4bf0*/  FADD R52, R0, R43 ;  /* 0x0000002b00347221 */ /* 0x000fe20000000000 */
[----:B------:R-:W-:Y:S01]  /*4c00*/  FFMA R31, -R34, UR11, R31 ;  /* 0x0000000b221f7c23 */ /* 0x000fe2000800011f */
[----:B------:R-:W-:Y:S01]  /*4c10*/  FADD R58, R7, R7 ;  /* 0x00000007073a7221 */ /* 0x000fe20000000000 */
[----:B------:R-:W-:Y:S01]  /*4c20*/  FADD R49, R46, R0 ;  /* 0x000000002e317221 */ /* 0x000fe20000000000 */
[----:B------:R-:W-:Y:S01]  /*4c30*/  FFMA R34, R48, -4, R41 ;  /* 0xc080000030227823 */ /* 0x000fe20000000029 */
[----:B------:R-:W-:Y:S01]  /*4c40*/  FFMA R61, R52, UR10, R35 ;  /* 0x0000000a343d7c23 */ /* 0x000fe20008000023 */
[----:B------:R-:W-:Y:S01]  /*4c50*/  FFMA R41, R15, 6, R64 ;  /* 0x40c000000f297823 */ /* 0x000fe20000000040 */
[----:B------:R-:W-:Y:S01]  /*4c60*/  FADD R49, R49, -R58 ;  /* 0x8000003a31317221 */ /* 0x000fe20000000000 */
[----:B------:R-:W-:Y:S01]  /*4c70*/  FMUL R35, R46, R46 ;  /* 0x0000002e2e237220 */ /* 0x000fe20000400000 */
[----:B------:R-:W-:Y:S01]  /*4c80*/  FADD R27, R31, R34 ;  /* 0x000000221f1b7221 */ /* 0x000fe20000000000 */
[----:B------:R-:W-:Y:S01]  /*4c90*/  FFMA R61, -R61, R32, R46 ;  /* 0x000000203d3d7223 */ /* 0x000fe2000000012e */
[----:B------:R-:W-:Y:S01]  /*4ca0*/  FFMA R58, R20, -4, R41 ;  /* 0xc0800000143a7823 */ /* 0x000fe20000000029 */
[----:B------:R-:W-:Y:S01]  /*4cb0*/  FFMA R34, R8, -4, R23 ;  /* 0xc080000008227823 */ /* 0x000fe20000000017 */
[----:B------:R-:W-:Y:S01]  /*4cc0*/  FFMA R35, R0, R0, -R35 ;  /* 0x0000000000237223 */ /* 0x000fe20000000823 */
[----:B------:R-:W-:Y:S01]  /*4cd0*/  FMUL R52, R49, UR9 ;  /* 0x0000000931347c20 */ /* 0x000fe20008400000 */
[----:B------:R-:W-:Y:S01]  /*4ce0*/  FFMA R36, R36, UR8, R57 ;  /* 0x0000000824247c23 */ /* 0x000fe20008000039 */
[----:B------:R-:W-:Y:S01]  /*4cf0*/  FADD R41, R61, R58 ;  /* 0x0000003a3d297221 */ /* 0x000fe20000000000 */
[----:B------:R-:W-:Y:S01]  /*4d00*/  FFMA R40, R27, UR10, R40 ;  /* 0x0000000a1b287c23 */ /* 0x000fe20008000028 */
[----:B------:R-:W-:Y:S01]  /*4d10*/  FFMA R23, R25, 6, R34 ;  /* 0x40c0000019177823 */ /* 0x000fe20000000022 */
[----:B------:R-:W-:Y:S01]  /*4d20*/  FFMA R27, R35, UR8, R52 ;  /* 0x00000008231b7c23 */ /* 0x000fe20008000034 */
[----:B------:R-:W-:Y:S01]  /*4d30*/  FFMA R35, R41, UR10, R36 ;  /* 0x0000000a29237c23 */ /* 0x000fe20008000024 */
[----:B------:R-:W-:Y:S01]  /*4d40*/  FFMA R41, -R40, R32, R39 ;  /* 0x0000002028297223 */ /* 0x000fe20000000127 */
[----:B------:R-:W-:Y:S01]  /*4d50*/  FFMA R36, R50, -4, R23 ;  /* 0xc080000032247823 */ /* 0x000fe20000000017 */
[----:B------:R-:W-:Y:S01]  /*4d60*/  FADD R49, R20, R20 ;  /* 0x0000001414317221 */ /* 0x000fe20000000000 */
[----:B------:R-:W-:Y:S01]  /*4d70*/  FADD R40, R15, R61 ;  /* 0x0000003d0f287221 */ /* 0x000fe20000000000 */
[----:B------:R-:W-:Y:S01]  /*4d80*/  FADD R34, R17, R17 ;  /* 0x0000001111227221 */ /* 0x000fe20000000000 */
[----:B------:R-:W-:Y:S01]  /*4d90*/  FADD R23, R22, R16 ;  /* 0x0000001016177221 */ /* 0x000fe20000000000 */
[----:B------:R-:W-:Y:S01]  /*4da0*/  FADD R43, R41, R36 ;  /* 0x00000024292b7221 */ /* 0x000fe20000000000 */
[----:B------:R-:W-:Y:S01]  /*4db0*/  FADD R40, R40, -R49 ;  /* 0x8000003128287221 */ /* 0x000fe20000000000 */
[----:B------:R-:W-:Y:S01]  /*4dc0*/  FMUL R36, R15, R15 ;  /* 0x0000000f0f247220 */ /* 0x000fe20000400000 */
[----:B------:R-:W-:Y:S01]  /*4dd0*/  FADD R23, R23, -R34 ;  /* 0x8000002217177221 */ /* 0x000fe20000000000 */
[----:B------:R-:W-:Y:S01]  /*4de0*/  FFMA R34, R43, UR10, R30 ;  /* 0x0000000a2b227c23 */ /* 0x000fe2000800001e */
[----:B------:R-:W-:Y:S01]  /*4df0*/  FMUL R63, R22, R22 ;  /* 0x00000016163f7220 */ /* 0x000fe20000400000 */
[----:B------:R-:W-:Y:S01]  /*4e00*/  FFMA R36, R61, R61, -R36 ;  /* 0x0000003d3d247223 */ /* 0x000fe20000000824 */
[----:B------:R-:W-:Y:S01]  /*4e10*/  FMUL R49, R40, UR9 ;  /* 0x0000000928317c20 */ /* 0x000fe20008400000 */
[----:B------:R-:W-:Y:S01]  /*4e20*/  FMUL R43, R23, UR9 ;  /* 0x00000009172b7c20 */ /* 0x000fe20008400000 */
[----:B------:R-:W-:Y:S01]  /*4e30*/  FFMA R30, -R16, R16, R63 ;  /* 0x00000010101e7223 */ /* 0x000fe2000000013f */
[----:B------:R-:W-:Y:S01]  /*4e40*/  FFMA R37, -R34, UR11, R37 ;  /* 0x0000000b22257c23 */ /* 0x000fe20008000125 */
[----:B------:R-:W-:Y:S01]  /*4e50*/  FFMA R40, R46, -4, R11 ;  /* 0xc08000002e287823 */ /* 0x000fe2000000000b */
[----:B------:R-:W-:Y:S01]  /*4e60*/  FFMA R34, R16, -4, R21 ;  /* 0xc080000010227823 */ /* 0x000fe20000000015 */
[----:B------:R-:W-:Y:S01]  /*4e70*/  FFMA R23, R36, UR8, R49 ;  /* 0x0000000824177c23 */ /* 0x000fe20008000031 */
[----:B------:R-:W-:Y:S01]  /*4e80*/  FFMA R14, -R35, UR11, R14 ;  /* 0x0000000b230e7c23 */ /* 0x000fe2000800010e */
[----:B------:R-:W-:Y:S01]  /*4e90*/  FFMA R30, R30, UR8, R43 ;  /* 0x000000081e1e7c23 */ /* 0x000fe2000800002b */
[----:B------:R-:W-:Y:S01]  /*4ea0*/  FADD R36, R48, R48 ;  /* 0x0000003030247221 */ /* 0x000fe20000000000 */
[----:B------:R-:W-:Y:S01]  /*4eb0*/  FADD R35, R39, R31 ;  /* 0x0000001f27237221 */ /* 0x000fe20000000000 */
[----:B------:R-:W-:Y:S01]  /*4ec0*/  FFMA R43, R7, 6, R40 ;  /* 0x40c00000072b7823 */ /* 0x000fe20000000028 */
[----:B------:R-:W-:Y:S01]  /*4ed0*/  FFMA R21, R17, 6, R34 ;  /* 0x40c0000011157823 */ /* 0x000fe20000000022 */
[----:B------:R-:W-:Y:S01]  /*4ee0*/  FMUL R34, R39, R39 ;  /* 0x0000002727227220 */ /* 0x000fe20000400000 */
[----:B------:R-:W-:Y:S01]  /*4ef0*/  FADD R35, R35, -R36 ;  /* 0x8000002423237221 */ /* 0x000fe20000000000 */
[----:B------:R-:W-:Y:S01]  /*4f00*/  FFMA R36, R0, -4, R43 ;  /* 0xc080000000247823 */ /* 0x000fe2000000002b */
[----:B------:R-:W-:Y:S01]  /*4f10*/  FFMA R21, R22, -4, R21 ;  /* 0xc080000016157823 */ /* 0x000fe20000000015 */
[----:B------:R-:W-:Y:S01]  /*4f20*/  FFMA R34, R31, R31, -R34 ;  /* 0x0000001f1f227223 */ /* 0x000fe20000000822 */
[----:B------:R-:W-:Y:S01]  /*4f30*/  FMUL R35, R35, UR9 ;  /* 0x0000000923237c20 */ /* 0x000fe20008400000 */
[----:B------:R-:W-:-:S03]  /*4f40*/  FADD R36, R37, R36 ;  /* 0x0000002425247221 */ /* 0x000fc60000000000 */
[----:B------:R-:W-:Y:S01]  /*4f50*/  FFMA R35, R34, UR8, R35 ;  /* 0x0000000822237c23 */ /* 0x000fe20008000023 */
[----:B------:R-:W-:Y:S01]  /*4f60*/  FFMA R34, R36, UR10, R27 ;  /* 0x0000000a24227c23 */ /* 0x000fe2000800001b */
[----:B------:R-:W-:Y:S01]  /*4f70*/  FADD R36, R50, R50 ;  /* 0x0000003232247221 */ /* 0x000fe20000000000 */
[----:B------:R-:W-:Y:S01]  /*4f80*/  FADD R40, R0, R0 ;  /* 0x0000000000287221 */ /* 0x000fe20000000000 */
[----:B------:R-:W-:Y:S01]  /*4f90*/  FADD R27, R7, R37 ;  /* 0x00000025071b7221 */ /* 0x000fe20000000000 */
[----:B---3--:R-:W-:-:S04]  /*4fa0*/  FADD R21, R18, R21 ;  /* 0x0000001512157221 */ /* 0x008fc80000000000 */
[----:B------:R-:W-:Y:S01]  /*4fb0*/  FFMA R30, R21, UR10, R30 ;  /* 0x0000000a151e7c23 */ /* 0x000fe2000800001e */
[----:B------:R-:W-:-:S04]  /*4fc0*/  FADD R21, R25, R41 ;  /* 0x0000002919157221 */ /* 0x000fc80000000000 */
[----:B------:R-:W-:Y:S01]  /*4fd0*/  FADD R21, R21, -R36 ;  /* 0x8000002415157221 */ /* 0x000fe20000000000 */
[----:B------:R-:W-:Y:S01]  /*4fe0*/  FMUL R36, R25, R25 ;  /* 0x0000001919247220 */ /* 0x000fe20000400000 */
[----:B------:R-:W-:Y:S01]  /*4ff0*/  FADD R43, R27, -R40 ;  /* 0x800000281b2b7221 */ /* 0x000fe20000000000 */
[----:B------:R-:W-:Y:S02]  /*5000*/  FMUL R40, R7, R7 ;  /* 0x0000000707287220 */ /* 0x000fe40000400000 */
[----:B------:R-:W-:Y:S01]  /*5010*/  FFMA R27, R41, R41, -R36 ;  /* 0x00000029291b7223 */ /* 0x000fe20000000824 */
[----:B------:R-:W-:Y:S01]  /*5020*/  FMUL R36, R21, UR9 ;  /* 0x0000000915247c20 */ /* 0x000fe20008400000 */
[----:B------:R-:W-:Y:S01]  /*5030*/  FFMA R34, -R34, R32, R7 ;  /* 0x0000002022227223 */ /* 0x000fe20000000107 */
[----:B------:R-:W-:Y:S01]  /*5040*/  FFMA R21, R37, R37, -R40 ;  /* 0x0000002525157223 */ /* 0x000fe20000000828 */
[----:B------:R-:W-:Y:S01]  /*5050*/  FMUL R40, R43, UR9 ;  /* 0x000000092b287c20 */ /* 0x000fe20008400000 */
[----:B------:R-:W-:Y:S01]  /*5060*/  FFMA R27, R27, UR8, R36 ;  /* 0x000000081b1b7c23 */ /* 0x000fe20008000024 */
[----:B------:R-:W-:Y:S01]  /*5070*/  FADD R49, R61, R61 ;  /* 0x0000003d3d317221 */ /* 0x000fe20000000000 */
[----:B------:R-:W-:Y:S01]  /*5080*/  FADD R36, R20, R34 ;  /* 0x0000002214247221 */ /* 0x000fe20000000000 */
[----:B------:R-:W-:Y:S01]  /*5090*/  FFMA R43, R15, -4, R28 ;  /* 0xc08000000f2b7823 */ /* 0x000fe2000000001c */
[----:B------:R-:W-:Y:S01]  /*50a0*/  FFMA R21, R21, UR8, R40 ;  /* 0x0000000815157c23 */ /* 0x000fe20008000028 */
[----:B------:R-:W-:Y:S01]  /*50b0*/  FFMA R30, -R30, UR11, R9 ;  /* 0x0000000b1e1e7c23 */ /* 0x000fe20008000109 */
[----:B------:R-:W-:Y:S01]  /*50c0*/  FADD R40, R36, -R49 ;  /* 0x8000003124287221 */ /* 0x000fe20000000000 */
[----:B------:R-:W-:Y:S01]  /*50d0*/  FFMA R9, R39, -4, R12 ;  /* 0xc080000027097823 */ /* 0x000fe2000000000c */
[----:B------:R-:W-:-:S03]  /*50e0*/  FFMA R36, R20, 6, R43 ;  /* 0x40c0000014247823 */ /* 0x000fc6000000002b */
[----:B------:R-:W-:Y:S01]  /*50f0*/  FFMA R28, R48, 6, R9 ;  /* 0x40c00000301c7823 */ /* 0x000fe20000000009 */
[----:B------:R-:W-:-:S03]  /*5100*/  FFMA R49, R61, -4, R36 ;  /* 0xc08000003d317823 */ /* 0x000fc60000000024 */
[----:B------:R-:W-:Y:S01]  /*5110*/  FFMA R9, R31, -4, R28 ;  /* 0xc08000001f097823 */ /* 0x000fe2000000001c */
[----:B------:R-:W-:-:S03]  /*5120*/  FADD R36, R34, R49 ;  /* 0x0000003122247221 */ /* 0x000fc60000000000 */
[----:B------:R-:W-:Y:S01]  /*5130*/  FADD R28, R30, R9 ;  /* 0x000000091e1c7221 */ /* 0x000fe20000000000 */
[----:B------:R-:W-:Y:S01]  /*5140*/  FFMA R36, R36, UR10, R23 ;  /* 0x0000000a24247c23 */ /* 0x000fe20008000017 */
[----:B------:R-:W-:Y:S01]  /*5150*/  FFMA R23, R25, -4, R8 ;  /* 0xc080000019177823 */ /* 0x000fe20000000008 */
[----:B------:R-:W-:Y:S01]  /*5160*/  FMUL R43, R20, R20 ;  /* 0x00000014142b7220 */ /* 0x000fe20000400000 */
[----:B------:R-:W-:Y:S01]  /*5170*/  FFMA R35, R28, UR10, R35 ;  /* 0x0000000a1c237c23 */ /* 0x000fe20008000023 */
[----:B------:R-:W-:Y:S01]  /*5180*/  FADD R9, R22, R22 ;  /* 0x0000001616097221 */ /* 0x000fe20000000000 */
[----:B------:R-:W-:Y:S01]  /*5190*/  FADD R8, R18, R17 ;  /* 0x0000001112087221 */ /* 0x000fe20000000000 */
[----:B------:R-:W-:Y:S01]  /*51a0*/  FFMA R28, R50, 6, R23 ;  /* 0x40c00000321c7823 */ /* 0x000fe20000000017 */
[----:B------:R-:W-:Y:S01]  /*51b0*/  FFMA R43, R34, R34, -R43 ;  /* 0x00000022222b7223 */ /* 0x000fe2000000082b */
[----:B------:R-:W-:Y:S01]  /*51c0*/  FMUL R40, R40, UR9 ;  /* 0x0000000928287c20 */ /* 0x000fe20008400000 */
[----:B------:R-:W-:Y:S01]  /*51d0*/  FFMA R11, -R36, UR11, R11 ;  /* 0x0000000b240b7c23 */ /* 0x000fe2000800010b */
[----:B------:R-:W-:Y:S01]  /*51e0*/  FADD R8, R8, -R9 ;  /* 0x8000000908087221 */ /* 0x000fe20000000000 */
        /* <DEDUP_REMOVED lines=8> */
[----:B------:R-:W-:Y:S01]  /*5270*/  FFMA R23, R7, -4, R46 ;  /* 0xc080000007177823 */ /* 0x000fe2000000002e */
[----:B------:R-:W-:Y:S01]  /*5280*/  FFMA R57, R57, UR8, R8 ;  /* 0x0000000839397c23 */ /* 0x000fe20008000008 */
[----:B------:R-:W-:Y:S01]  /*5290*/  FFMA R27, R40, UR10, R27 ;  /* 0x0000000a281b7c23 */ /* 0x000fe2000800001b */
[----:B------:R-:W-:Y:S01]  /*52a0*/  FADD R28, R9, -R28 ;  /* 0x8000001c091c7221 */ /* 0x000fe20000000000 */
[----:B------:R-:W-:Y:S01]  /*52b0*/  FMUL R9, R48, R48 ;  /* 0x0000003030097220 */ /* 0x000fe20000400000 */
[----:B------:R-:W-:Y:S01]  /*52c0*/  FFMA R8, R0, 6, R23 ;  /* 0x40c0000000087823 */ /* 0x000fe20000000017 */
[----:B------:R-:W-:Y:S01]  /*52d0*/  FFMA R12, -R27, UR11, R12 ;  /* 0x0000000b1b0c7c23 */ /* 0x000fe2000800010c */
[----:B------:R-:W-:Y:S01]  /*52e0*/  FMUL R28, R28, UR9 ;  /* 0x000000091c1c7c20 */ /* 0x000fe20008400000 */
[----:B------:R-:W-:Y:S01]  /*52f0*/  FFMA R9, R30, R30, -R9 ;  /* 0x0000001e1e097223 */ /* 0x000fe20000000809 */
[----:B------:R-:W-:Y:S01]  /*5300*/  FFMA R27, R37, -4, R8 ;  /* 0xc0800000251b7823 */ /* 0x000fe20000000008 */
[----:B------:R-:W-:Y:S01]  /*5310*/  FADD R23, R41, R41 ;  /* 0x0000002929177221 */ /* 0x000fe20000000000 */
[----:B------:R-:W-:Y:S01]  /*5320*/  FADD R8, R50, R36 ;  /* 0x0000002432087221 */ /* 0x000fe20000000000 */
[----:B------:R-:W-:Y:S01]  /*5330*/  FFMA R43, R9, UR8, R28 ;  /* 0x00000008092b7c23 */ /* 0x000fe2000800001c */
[----:B------:R-:W-:Y:S01]  /*5340*/  FADD R40, R12, R27 ;  /* 0x0000001b0c287221 */ /* 0x000fe20000000000 */
[----:B------:R-:W-:Y:S01]  /*5350*/  FMUL R9, R50, R50 ;  /* 0x0000003232097220 */ /* 0x000fe20000400000 */
[----:B------:R-:W-:Y:S01]  /*5360*/  FADD R8, R8, -R23 ;  /* 0x8000001708087221 */ /* 0x000fe20000000000 */
[----:B0-----:R-:W-:-:S04]  /*5370*/  IMAD.WIDE R4, R33, 0x4, R4 ;  /* 0x0000000421047825 */ /* 0x001fc800078e0204 */
[----:B------:R-:W-:Y:S01]  /*5380*/  FFMA R27, R40, UR10, R21 ;  /* 0x0000000a281b7c23 */ /* 0x000fe20008000015 */
[----:B------:R-:W-:Y:S01]  /*5390*/  FFMA R52, R36, R36, -R9 ;  /* 0x0000002424347223 */ /* 0x000fe20000000809 */
[----:B------:R-:W-:Y:S01]  /*53a0*/  FMUL R21, R8, UR9 ;  /* 0x0000000908157c20 */ /* 0x000fe20008400000 */
[----:B------:R-:W-:Y:S01]  /*53b0*/  FADD R23, R0, R12 ;  /* 0x0000000c00177221 */ /* 0x000fe20000000000 */
[----:B------:R0:W2:Y:S01]  /*53c0*/  LDG.E R28, desc[UR6][R4.64] ;  /* 0x00000006041c7981 */ /* 0x0000a2000c1e1900 */
[----:B------:R-:W-:-:S04]  /*53d0*/  IMAD.WIDE R8, R33, 0x4, R4 ;  /* 0x0000000421087825 */ /* 0x000fc800078e0204 */
[----:B------:R-:W-:Y:S01]  /*53e0*/  FFMA R52, R52, UR8, R21 ;  /* 0x0000000834347c23 */ /* 0x000fe20008000015 */
[----:B------:R-:W-:Y:S01]  /*53f0*/  FFMA R21, -R27, R32, R0 ;  /* 0x000000201b157223 */ /* 0x000fe20000000100 */
[----:B------:R-:W-:Y:S01]  /*5400*/  FADD R40, R37, R37 ;  /* 0x0000002525287221 */ /* 0x000fe20000000000 */
[----:B------:R1:W3:Y:S01]  /*5410*/  LDG.E R29, desc[UR6][R8.64] ;  /* 0x00000006081d7981 */ /* 0x0002e2000c1e1900 */
[----:B------:R-:W-:Y:S01]  /*5420*/  FMUL R27, R0, R0 ;  /* 0x00000000001b7220 */ /* 0x000fe20000400000 */
[----:B0-----:R-:W-:Y:S01]  /*5430*/  FADD R5, R34, R34 ;  /* 0x0000002222057221 */ /* 0x001fe20000000000 */
[----:B------:R-:W-:Y:S01]  /*5440*/  FADD R4, R61, R21 ;  /* 0x000000153d047221 */ /* 0x000fe20000000000 */
[----:B------:R-:W-:Y:S01]  /*5450*/  FADD R23, R23, -R40 ;  /* 0x8000002817177221 */ /* 0x000fe20000000000 */
[----:B------:R-:W-:Y:S01]  /*5460*/  FMUL R64, R61, R61 ;  /* 0x0000003d3d407220 */ /* 0x000fe20000400000 */
[----:B-1----:R-:W-:-:S04]  /*5470*/  IMAD.WIDE R8, R33, 0x4, R8 ;  /* 0x0000000421087825 */ /* 0x002fc800078e0208 */
[----:B------:R-:W-:Y:S01]  /*5480*/  FADD R49, R4, -R5 ;  /* 0x8000000504317221 */ /* 0x000fe20000000000 */
[----:B------:R-:W-:Y:S01]  /*5490*/  FFMA R27, R12, R12, -R27 ;  /* 0x0000000c0c1b7223 */ /* 0x000fe2000000081b */
[----:B------:R-:W-:Y:S01]  /*54a0*/  FMUL R40, R23, UR9 ;  /* 0x0000000917287c20 */ /* 0x000fe20008400000 */
[----:B------:R-:W-:Y:S01]  /*54b0*/  FFMA R64, R21, R21, -R64 ;  /* 0x0000001515407223 */ /* 0x000fe20000000840 */
[----:B------:R-:W-:Y:S01]  /*54c0*/  FMUL R23, R49, UR9 ;  /* 0x0000000931177c20 */ /* 0x000fe20008400000 */
[----:B------:R-:W-:-:S04]  /*54d0*/  IMAD.WIDE R4, R33, 0x4, R8 ;  /* 0x0000000421047825 */ /* 0x000fc800078e0208 */
[----:B------:R-:W-:Y:S01]  /*54e0*/  FFMA R49, R27, UR8, R40 ;  /* 0x000000081b317c23 */ /* 0x000fe20008000028 */
[----:B------:R0:W3:Y:S01]  /*54f0*/  LDG.E R35, desc[UR6][R8.64] ;  /* 0x0000000608237981 */ /* 0x0000e2000c1e1900 */
[----:B------:R-:W-:Y:S01]  /*5500*/  FFMA R40, R64, UR8, R23 ;  /* 0x0000000840287c23 */ /* 0x000fe20008000017 */
[----:B------:R-:W-:Y:S01]  /*5510*/  FFMA R23, R17, -4, R16 ;  /* 0xc080000011177823 */ /* 0x000fe20000000010 */
[C---:B------:R-:W-:Y:S01]  /*5520*/  FFMA R73, R22.reuse, -4, R17 ;  /* 0xc080000016497823 */ /* 0x040fe20000000011 */
[----:B------:R1:W3:Y:S02]  /*5530*/  LDG.E R27, desc[UR6][R4.64] ;  /* 0x00000006041b7981 */ /* 0x0002e4000c1e1900 */
[----:B------:R-:W-:Y:S01]  /*5540*/  FFMA R71, R22, 6, R23 ;  /* 0x40c0000016477823 */ /* 0x000fe20000000017 */
[----:B0-----:R-:W-:-:S04]  /*5550*/  IMAD.WIDE R8, R33, 0x4, R4 ;  /* 0x0000000421087825 */ /* 0x001fc800078e0204 */
[----:B------:R-:W-:Y:S01]  /*5560*/  FFMA R66, R18, -4, R71 ;  /* 0xc080000012427823 */ /* 0x000fe20000000047 */
[----:B------:R-:W-:-:S04]  /*5570*/  IMAD.WIDE R16, R33, 0x4, R8 ;  /* 0x0000000421107825 */ /* 0x000fc800078e0208 */
[C---:B------:R-:W-:Y:S01]  /*5580*/  FFMA R64, R18.reuse, 6, R73 ;  /* 0x40c0000012407823 */ /* 0x040fe20000000049 */
[----:B------:R-:W-:Y:S01]  /*5590*/  FADD R71, R18, R18 ;  /* 0x0000001212477221 */ /* 0x000fe20000000000 */
[----:B----4-:R-:W-:Y:S01]  /*55a0*/  FADD R66, R24, R66 ;  /* 0x0000004218427221 */ /* 0x010fe20000000000 */
[----:B------:R-:W-:Y:S01]  /*55b0*/  FFMA R18, R20, -4, R15 ;  /* 0xc080000014127823 */ /* 0x000fe2000000000f */
[----:B------:R-:W-:Y:S01]  /*55c0*/  FADD R68, R22, R24 ;  /* 0x0000001816447221 */ /* 0x000fe20000000000 */
[----:B-1----:R-:W-:-:S04]  /*55d0*/  IMAD.WIDE R4, R33, 0x4, R16 ;  /* 0x0000000421047825 */ /* 0x002fc800078e0210 */
[----:B------:R-:W-:Y:S01]  /*55e0*/  FFMA R57, R66, UR10, R57 ;  /* 0x0000000a42397c23 */ /* 0x000fe20008000039 */
[----:B------:R0:W4:Y:S01]  /*55f0*/  LDG.E R23, desc[UR6][R8.64] ;  /* 0x0000000608177981 */ /* 0x000122000c1e1900 */
[----:B------:R-:W-:Y:S01]  /*5600*/  FFMA R15, R61, 6, R18 ;  /* 0x40c000003d0f7823 */ /* 0x000fe20000000012 */
[----:B------:R-:W-:Y:S02]  /*5610*/  FADD R68, R68, -R71 ;  /* 0x8000004744447221 */ /* 0x000fe40000000000 */
[----:B------:R1:W4:Y:S01]  /*5620*/  LDG.E R22, desc[UR6][R16.64] ;  /* 0x0000000610167981 */ /* 0x000322000c1e1900 */
[----:B------:R-:W-:Y:S01]  /*5630*/  FFMA R70, R34, -4, R15 ;  /* 0xc080000022467823 */ /* 0x000fe2000000000f */
[----:B------:R-:W-:Y:S01]  /*5640*/  FFMA R63, R24, R24, -R63 ;  /* 0x00000018183f7223 */ /* 0x000fe2000000083f */
[----:B0-----:R-:W-:-:S04]  /*5650*/  IMAD.WIDE R8, R33, 0x4, R4 ;  /* 0x0000000421087825 */ /* 0x001fc800078e0204 */
[----:B------:R-:W-:Y:S01]  /*5660*/  FMUL R68, R68, UR9 ;  /* 0x0000000944447c20 */ /* 0x000fe20008400000 */
[----:B------:R0:W4:Y:S01]  /*5670*/  LDG.E R18, desc[UR6][R4.64] ;  /* 0x0000000604127981 */ /* 0x000122000c1e1900 */
[----:B-1----:R-:W-:Y:S01]  /*5680*/  FFMA R16, -R57, UR11, R56 ;  /* 0x0000000b39107c23 */ /* 0x002fe20008000138 */
[----:B------:R-:W-:Y:S02]  /*5690*/  FADD R57, R30, R30 ;  /* 0x0000001e1e397221 */ /* 0x000fe40000000000 */
[----:B------:R1:W4:Y:S01]  /*56a0*/  LDG.E R15, desc[UR6][R8.64] ;  /* 0x00000006080f7981 */ /* 0x000322000c1e1900 */
[----:B0-----:R-:W-:Y:S01]  /*56b0*/  FFMA R5, R63, UR8, R68 ;  /* 0x000000083f057c23 */ /* 0x001fe20008000044 */
[----:B------:R-:W-:Y:S01]  /*56c0*/  FFMA R63, R24, -4, R64 ;  /* 0xc0800000183f7823 */ /* 0x000fe20000000040 */
[C---:B-1----:R-:W-:Y:S01]  /*56d0*/  FADD R8, R31.reuse, R16 ;  /* 0x000000101f087221 */ /* 0x042fe20000000000 */
[----:B------:R-:W-:Y:S01]  /*56e0*/  FMUL R9, R31, R31 ;  /* 0x0000001f1f097220 */ /* 0x000fe20000400000 */
[----:B------:R-:W-:-:S02]  /*56f0*/  FFMA R4, R48, -4, R39 ;  /* 0xc080000030047823 */ /* 0x000fc40000000027 */
[----:B------:R-:W-:Y:S01]  /*5700*/  FADD R24, R8, -R57 ;  /* 0x8000003908187221 */ /* 0x000fe20000000000 */
[----:B------:R-:W-:Y:S01]  /*5710*/  FFMA R8, R16, R16, -R9 ;  /* 0x0000001010087223 */ /* 0x000fe20000000809 */
[----:B------:R-:W-:Y:S02]  /*5720*/  FFMA R57, R31, 6, R4 ;  /* 0x40c000001f397823 */ /* 0x000fe40000000004 */
[----:B------:R-:W-:Y:S01]  /*5730*/  FMUL R9, R24, UR9 ;  /* 0x0000000918097c20 */ /* 0x000fe20008400000 */
[----:B------:R-:W-:Y:S01]  /*5740*/  FADD R24, R60, R60 ;  /* 0x0000003c3c187221 */ /* 0x000fe20000000000 */
[----:B------:R-:W-:Y:S02]  /*5750*/  FFMA R57, R30, -4, R57 ;  /* 0xc08000001e397823 */ /* 0x000fe40000000039 */
[----:B------:R-:W-:Y:S01]  /*5760*/  FFMA R8, R8, UR8, R9 ;  /* 0x0000000808087c23 */ /* 0x000fe20008000009 */
[----:B------:R-:W-:Y:S01]  /*5770*/  FADD R9, R62, R65 ;  /* 0x000000413e097221 */ /* 0x000fe20000000000 */
[----:B------:R-:W-:Y:S01]  /*5780*/  FADD R4, R16, R57 ;  /* 0x0000003910047221 */ /* 0x000fe20000000000 */
[----:B------:R-:W-:-:S02]  /*5790*/  FADD R71, R21, R70 ;  /* 0x0000004615477221 */ /* 0x000fc40000000000 */
[----:B------:R-:W-:Y:S01]  /*57a0*/  FADD R24, R9, -R24 ;  /* 0x8000001809187221 */ /* 0x000fe20000000000 */
[----:B------:R-:W-:Y:S01]  /*57b0*/  FMUL R9, R65, R65 ;  /* 0x0000004141097220 */ /* 0x000fe20000400000 */
[----:B------:R-:W-:Y:S01]  /*57c0*/  FFMA R4, R4, UR10, R43 ;  /* 0x0000000a04047c23 */ /* 0x000fe2000800002b */
[----:B------:R-:W-:Y:S01]  /*57d0*/  FFMA R17, R71, UR10, R58 ;  /* 0x0000000a47117c23 */ /* 0x000fe2000800003a */
[----:B------:R-:W-:Y:S01]  /*57e0*/  FMUL R24, R24, UR9 ;  /* 0x0000000918187c20 */ /* 0x000fe20008400000 */
[C---:B------:R-:W-:Y:S01]  /*57f0*/  FFMA R43, -R62.reuse, R62, R9 ;  /* 0x0000003e3e2b7223 */ /* 0x040fe20000000109 */
[----:B------:R-:W-:-:S03]  /*5800*/  FFMA R71, R62, -4, R69 ;  /* 0xc08000003e477823 */ /* 0x000fc60000000045 */
[----:B------:R-:W-:Y:S01]  /*5810*/  FFMA R43, R43, UR8, R24 ;  /* 0x000000082b2b7c23 */ /* 0x000fe20008000018 */
[----:B------:R-:W-:-:S04]  /*5820*/  FFMA R24, R60, 6, R71 ;  /* 0x40c000003c187823 */ /* 0x000fc80000000047 */
[----:B------:R-:W-:-:S04]  /*5830*/  FFMA R24, R65, -4, R24 ;  /* 0xc080000041187823 */ /* 0x000fc80000000018 */
[----:B------:R-:W-:Y:S01]  /*5840*/  FADD R24, R59, R24 ;  /* 0x000000183b187221 */ /* 0x000fe20000000000 */
[----:B-----5:R-:W-:Y:S01]  /*5850*/  FADD R10, R10, R63 ;  /* 0x0000003f0a0a7221 */ /* 0x020fe20000000000 */
[----:B------:R-:W-:Y:S02]  /*5860*/  FADD R63, R65, R65 ;  /* 0x00000041413f7221 */ /* 0x000fe40000000000 */
[----:B------:R-:W-:Y:S01]  /*5870*/  FFMA R43, R24, UR10, R43 ;  /* 0x0000000a182b7c23 */ /* 0x000fe2000800002b */
[C---:B------:R-:W-:Y:S01]  /*5880*/  FADD R24, R60.reuse, R59 ;  /* 0x0000003b3c187221 */ /* 0x040fe20000000000 */
[----:B------:R-:W-:Y:S01]  /*5890*/  FMUL R56, R59, R59 ;  /* 0x0000003b3b387220 */ /* 0x000fe20000400000 */
[----:B------:R-:W-:Y:S02]  /*58a0*/  FFMA R58, R60, -4, R62 ;  /* 0xc08000003c3a7823 */ /* 0x000fe4000000003e */
[----:B------:R-:W-:Y:S02]  /*58b0*/  FADD R24, R24, -R63 ;  /* 0x8000003f18187221 */ /* 0x000fe40000000000 */
[----:B------:R-:W-:-:S02]  /*58c0*/  FFMA R58, R65, 6, R58 ;  /* 0x40c00000413a7823 */ /* 0x000fc4000000003a */
[----:B------:R-:W-:Y:S01]  /*58d0*/  FMUL R63, R24, UR9 ;  /* 0x00000009183f7c20 */ /* 0x000fe20008400000 */
[----:B------:R-:W-:-:S04]  /*58e0*/  FFMA R24, -R60, R60, R56 ;  /* 0x0000003c3c187223 */ /* 0x000fc80000000138 */
[----:B------:R-:W-:Y:S01]  /*58f0*/  FFMA R24, R24, UR8, R63 ;  /* 0x0000000818187c23 */ /* 0x000fe2000800003f */
[C---:B------:R-:W-:Y:S01]  /*5900*/  FFMA R63, R59.reuse, -4, R58 ;  /* 0xc08000003b3f7823 */ /* 0x040fe2000000003a */
[----:B------:R-:W-:Y:S01]  /*5910*/  FFMA R58, R10, UR10, R5 ;  /* 0x0000000a0a3a7c23 */ /* 0x000fe20008000005 */
[----:B------:R-:W-:Y:S01]  /*5920*/  FADD R10, R59, R59 ;  /* 0x0000003b3b0a7221 */ /* 0x000fe20000000000 */
[----:B------:R-:W-:Y:S01]  /*5930*/  FADD R5, R65, R54 ;  /* 0x0000003641057221 */ /* 0x000fe20000000000 */
[----:B------:R-:W-:-:S03]  /*5940*/  FADD R63, R54, R63 ;  /* 0x0000003f363f7221 */ /* 0x000fc60000000000 */
[----:B------:R-:W-:Y:S01]  /*5950*/  FADD R5, R5, -R10 ;  /* 0x8000000a05057221 */ /* 0x000fe20000000000 */
[----:B------:R-:W-:Y:S01]  /*5960*/  FFMA R10, R65, -4, R60 ;  /* 0xc0800000410a7823 */ /* 0x000fe2000000003c */
[----:B------:R-:W-:-:S03]  /*5970*/  FFMA R24, R63, UR10, R24 ;  /* 0x0000000a3f187c23 */ /* 0x000fc60008000018 */
[----:B------:R-:W-:Y:S01]  /*5980*/  FFMA R63, R59, 6, R10 ;  /* 0x40c000003b3f7823 */ /* 0x000fe2000000000a */
[C---:B------:R-:W-:Y:S01]  /*5990*/  FFMA R9, R54.reuse, R54, -R9 ;  /* 0x0000003636097223 */ /* 0x040fe20000000809 */
[----:B------:R-:W-:Y:S02]  /*59a0*/  FMUL R10, R5, UR9 ;  /* 0x00000009050a7c20 */ /* 0x000fe40008400000 */
[C---:B------:R-:W-:Y:S02]  /*59b0*/  FFMA R64, R54.reuse, -4, R63 ;  /* 0xc080000036407823 */ /* 0x040fe4000000003f */
[----:B------:R-:W-:Y:S02]  /*59c0*/  FFMA R10, R9, UR8, R10 ;  /* 0x00000008090a7c23 */ /* 0x000fe4000800000a */
[----:B------:R-:W-:Y:S01]  /*59d0*/  FADD R5, R47, R64 ;  /* 0x000000402f057221 */ /* 0x000fe20000000000 */
[----:B------:R-:W-:-:S03]  /*59e0*/  FADD R64, R54, R54 ;  /* 0x0000003636407221 */ /* 0x000fc60000000000 */
[----:B------:R-:W-:Y:S01]  /*59f0*/  FFMA R10, R5, UR10, R10 ;  /* 0x0000000a050a7c23 */ /* 0x000fe2000800000a */
[----:B------:R-:W-:Y:S01]  /*5a00*/  FADD R5, R59, R47 ;  /* 0x0000002f3b057221 */ /* 0x000fe20000000000 */
[----:B------:R-:W-:-:S03]  /*5a10*/  FFMA R9, R47, R47, -R56 ;  /* 0x0000002f2f097223 */ /* 0x000fc60000000838 */
[----:B------:R-:W-:-:S04]  /*5a20*/  FADD R5, R5, -R64 ;  /* 0x8000004005057221 */ /* 0x000fc80000000000 */
[----:B------:R-:W-:-:S04]  /*5a30*/  FMUL R56, R5, UR9 ;  /* 0x0000000905387c20 */ /* 0x000fc80008400000 */
[----:B------:R-:W-:Y:S01]  /*5a40*/  FFMA R9, R9, UR8, R56 ;  /* 0x0000000809097c23 */ /* 0x000fe20008000038 */
[----:B------:R-:W-:Y:S01]  /*5a50*/  FFMA R56, R50, -4, R25 ;  /* 0xc080000032387823 */ /* 0x000fe20000000019 */
[----:B------:R-:W-:Y:S01]  /*5a60*/  FFMA R25, -R58, UR11, R53 ;  /* 0x0000000b3a197c23 */ /* 0x000fe20008000135 */
[----:B------:R-:W-:Y:S02]  /*5a70*/  FFMA R5, R31, -4, R48 ;  /* 0xc08000001f057823 */ /* 0x000fe40000000030 */
[----:B------:R-:W-:Y:S01]  /*5a80*/  FFMA R53, R41, 6, R56 ;  /* 0x40c0000029357823 */ /* 0x000fe20000000038 */
[----:B------:R-:W-:Y:S01]  /*5a90*/  FFMA R57, -R4, R32, R31 ;  /* 0x0000002004397223 */ /* 0x000fe2000000011f */
[----:B------:R-:W-:Y:S02]  /*5aa0*/  FFMA R5, R30, 6, R5 ;  /* 0x40c000001e057823 */ /* 0x000fe40000000005 */
[----:B------:R-:W-:-:S04]  /*5ab0*/  FFMA R56, R36, -4, R53 ;  /* 0xc080000024387823 */ /* 0x000fc80000000035 */
[----:B------:R-:W-:Y:S01]  /*5ac0*/  FADD R53, R57, R56 ;  /* 0x0000003839357221 */ /* 0x000fe20000000000 */
[----:B------:R-:W-:-:S03]  /*5ad0*/  FFMA R56, R16, -4, R5 ;  /* 0xc080000010387823 */ /* 0x000fc60000000005 */
[----:B------:R-:W-:Y:S01]  /*5ae0*/  FFMA R52, R53, UR10, R52 ;  /* 0x0000000a35347c23 */ /* 0x000fe20008000034 */
[----:B------:R-:W-:Y:S01]  /*5af0*/  FADD R53, R25, R56 ;  /* 0x0000003819357221 */ /* 0x000fe20000000000 */
[----:B------:R-:W-:Y:S02]  /*5b00*/  FADD R71, R36, R36 ;  /* 0x0000002424477221 */ /* 0x000fe40000000000 */
[----:B------:R-:W-:Y:S01]  /*5b10*/  FFMA R5, -R52, UR11, R39 ;  /* 0x0000000b34057c23 */ /* 0x000fe20008000127 */
[----:B------:R-:W-:Y:S01]  /*5b20*/  FFMA R39, R53, UR10, R8 ;  /* 0x0000000a35277c23 */ /* 0x000fe20008000008 */
[C---:B------:R-:W-:Y:S01]  /*5b30*/  FADD R4, R41.reuse, R57 ;  /* 0x0000003929047221 */ /* 0x040fe20000000000 */
[----:B------:R-:W-:Y:S01]  /*5b40*/  FFMA R8, R0, -4, R7 ;  /* 0xc080000000087823 */ /* 0x000fe20000000007 */
[----:B------:R-:W-:Y:S02]  /*5b50*/  FFMA R53, R41, -4, R50 ;  /* 0xc080000029357823 */ /* 0x000fe40000000032 */
[----:B------:R-:W-:Y:S01]  /*5b60*/  FADD R71, R4, -R71 ;  /* 0x8000004704477221 */ /* 0x000fe20000000000 */
[----:B------:R-:W-:Y:S01]  /*5b70*/  FFMA R63, R37, 6, R8 ;  /* 0x40c00000253f7823 */ /* 0x000fe20000000008 */
[----:B------:R-:W-:Y:S01]  /*5b80*/  FMUL R4, R41, R41 ;  /* 0x0000002929047220 */ /* 0x000fe20000400000 */
[----:B------:R-:W-:Y:S01]  /*5b90*/  FFMA R8, R36, 6, R53 ;  /* 0x40c0000024087823 */ /* 0x000fe20000000035 */
[----:B------:R-:W-:Y:S01]  /*5ba0*/  FMUL R71, R71, UR9 ;  /* 0x0000000947477c20 */ /* 0x000fe20008400000 */
[----:B------:R-:W-:Y:S01]  /*5bb0*/  FFMA R39, -R39, R32, R30 ;  /* 0x0000002027277223 */ /* 0x000fe2000000011e */
[C---:B------:R-:W-:Y:S01]  /*5bc0*/  FFMA R4, R57.reuse, R57, -R4 ;  /* 0x0000003939047223 */ /* 0x040fe20000000804 */
[----:B------:R-:W-:Y:S01]  /*5bd0*/  FFMA R50, R12, -4, R63 ;  /* 0xc08000000c327823 */ /* 0x000fe2000000003f */
[----:B------:R-:W-:-:S02]  /*5be0*/  FFMA R8, R57, -4, R8 ;  /* 0xc080000039087823 */ /* 0x000fc40000000008 */
[----:B------:R-:W-:Y:S01]  /*5bf0*/  FFMA R4, R4, UR8, R71 ;  /* 0x0000000804047c23 */ /* 0x000fe20008000047 */
[----:B------:R-:W-:Y:S01]  /*5c00*/  FADD R50, R5, R50 ;  /* 0x0000003205327221 */ /* 0x000fe20000000000 */
[----:B------:R-:W-:-:S03]  /*5c10*/  FADD R53, R39, R8 ;  /* 0x0000000827357221 */ /* 0x000fc60000000000 */
[----:B------:R-:W-:Y:S01]  /*5c20*/  FFMA R8, R50, UR10, R49 ;  /* 0x0000000a32087c23 */ /* 0x000fe20008000031 */
[----:B------:R-:W-:Y:S01]  /*5c30*/  FFMA R53, R53, UR10, R4 ;  /* 0x0000000a35357c23 */ /* 0x000fe20008000004 */
[----:B------:R-:W-:Y:S01]  /*5c40*/  FADD R49, R12, R12 ;  /* 0x0000000c0c317221 */ /* 0x000fe20000000000 */
[----:B------:R-:W-:Y:S01]  /*5c50*/  FADD R4, R37, R5 ;  /* 0x0000000525047221 */ /* 0x000fe20000000000 */
[----:B------:R-:W-:-:S03]  /*5c60*/  FFMA R63, R61, -4, R20 ;  /* 0xc08000003d3f7823 */ /* 0x000fc60000000014 */
[----:B------:R-:W-:Y:S01]  /*5c70*/  FADD R49, R4, -R49 ;  /* 0x8000003104317221 */ /* 0x000fe20000000000 */
[----:B------:R-:W-:Y:S01]  /*5c80*/  FFMA R4, -R53, UR11, R48 ;  /* 0x0000000b35047c23 */ /* 0x000fe20008000130 */
[C---:B------:R-:W-:Y:S01]  /*5c90*/  FFMA R53, R37.reuse, -4, R0 ;  /* 0xc080000025357823 */ /* 0x040fe20000000000 */
[----:B------:R-:W-:Y:S01]  /*5ca0*/  FMUL R20, R37, R37 ;  /* 0x0000002525147220 */ /* 0x000fe20000400000 */
[----:B------:R-:W-:Y:S02]  /*5cb0*/  FFMA R52, R34, 6, R63 ;  /* 0x40c0000022347823 */ /* 0x000fe4000000003f */
[----:B------:R-:W-:Y:S01]  /*5cc0*/  FFMA R50, R12, 6, R53 ;  /* 0x40c000000c327823 */ /* 0x000fe20000000035 */
[----:B------:R-:W-:Y:S01]  /*5cd0*/  FFMA R48, R5, R5, -R20 ;  /* 0x0000000505307223 */ /* 0x000fe20000000814 */
[----:B------:R-:W-:Y:S01]  /*5ce0*/  FMUL R49, R49, UR9 ;  /* 0x0000000931317c20 */ /* 0x000fe20008400000 */
[----:B------:R-:W-:Y:S01]  /*5cf0*/  FFMA R20, -R8, R32, R37 ;  /* 0x0000002008147223 */ /* 0x000fe20000000125 */
[----:B------:R-:W-:Y:S01]  /*5d00*/  FFMA R63, R21, -4, R52 ;  /* 0xc0800000153f7823 */ /* 0x000fe20000000034 */
[----:B------:R-:W-:Y:S01]  /*5d10*/  FFMA R53, R5, -4, R50 ;  /* 0xc080000005357823 */ /* 0x000fe20000000032 */
[----:B------:R-:W-:-:S02]  /*5d20*/  FFMA R48, R48, UR8, R49 ;  /* 0x0000000830307c23 */ /* 0x000fc40008000031 */
[----:B------:R-:W-:Y:S01]  /*5d30*/  FADD R63, R20, R63 ;  /* 0x0000003f143f7221 */ /* 0x000fe20000000000 */
[----:B------:R-:W-:Y:S01]  /*5d40*/  FADD R53, R4, R53 ;  /* 0x0000003504357221 */ /* 0x000fe20000000000 */
[----:B------:R-:W-:Y:S01]  /*5d50*/  FFMA R8, -R17, UR11, R46 ;  /* 0x0000000b11087c23 */ /* 0x000fe2000800012e */
[----:B------:R-:W-:Y:S01]  /*5d60*/  FADD R49, R21, R21 ;  /* 0x0000001515317221 */ /* 0x000fe20000000000 */
[----:B------:R-:W-:Y:S01]  /*5d70*/  FFMA R46, R63, UR10, R40 ;  /* 0x0000000a3f2e7c23 */ /* 0x000fe20008000028 */
[----:B------:R-:W-:Y:S01]  /*5d80*/  FFMA R53, R53, UR10, R48 ;  /* 0x0000000a35357c23 */ /* 0x000fe20008000030 */
[----:B------:R-:W-:Y:S01]  /*5d90*/  FADD R48, R34, R20 ;  /* 0x0000001422307221 */ /* 0x000fe20000000000 */
[----:B------:R-:W-:Y:S01]  /*5da0*/  FADD R40, R57, R57 ;  /* 0x0000003939287221 */ /* 0x000fe20000000000 */
[----:B------:R-:W-:Y:S02]  /*5db0*/  FADD R17, R36, R39 ;  /* 0x0000002724117221 */ /* 0x000fe40000000000 */
[----:B------:R-:W-:Y:S01]  /*5dc0*/  FADD R48, R48, -R49 ;  /* 0x8000003130307221 */ /* 0x000fe20000000000 */
[----:B------:R-:W-:Y:S01]  /*5dd0*/  FMUL R49, R34, R34 ;  /* 0x0000002222317220 */ /* 0x000fe20000400000 */
[----:B------:R-:W-:Y:S01]  /*5de0*/  FADD R17, R17, -R40 ;  /* 0x8000002811117221 */ /* 0x000fe20000000000 */
[----:B------:R-:W-:Y:S01]  /*5df0*/  FMUL R40, R36, R36 ;  /* 0x0000002424287220 */ /* 0x000fe20000400000 */
[----:B------:R-:W-:Y:S01]  /*5e00*/  FMUL R48, R48, UR9 ;  /* 0x0000000930307c20 */ /* 0x000fe20008400000 */
[----:B------:R-:W-:Y:S01]  /*5e10*/  FFMA R49, R20, R20, -R49 ;  /* 0x0000001414317223 */ /* 0x000fe20000000831 */
[----:B------:R-:W-:Y:S01]  /*5e20*/  FMUL R17, R17, UR9 ;  /* 0x0000000911117c20 */ /* 0x000fe20008400000 */
[----:B------:R-:W-:Y:S01]  /*5e30*/  FFMA R52, R39, R39, -R40 ;  /* 0x0000002727347223 */ /* 0x000fe20000000828 */
[----:B------:R-:W-:Y:S01]  /*5e40*/  FFMA R53, -R53, R32, R12 ;  /* 0x0000002035357223 */ /* 0x000fe2000000010c */
[----:B------:R-:W-:Y:S01]  /*5e50*/  FFMA R40, R49, UR8, R48 ;  /* 0x0000000831287c23 */ /* 0x000fe20008000030 */
[----:B------:R-:W-:Y:S01]  /*5e60*/  FFMA R7, -R46, UR11, R7 ;  /* 0x0000000b2e077c23 */ /* 0x000fe20008000107 */
[----:B------:R-:W-:Y:S01]  /*5e70*/  FFMA R52, R52, UR8, R17 ;  /* 0x0000000834347c23 */ /* 0x000fe20008000011 */
[----:B------:R-:W-:Y:S01]  /*5e80*/  FADD R46, R5, R5 ;  /* 0x00000005052e7221 */ /* 0x000fe20000000000 */
        /* <DEDUP_REMOVED lines=9> */
[----:B------:R-:W-:Y:S01]  /*5f20*/  FMUL R49, R49, UR9 ;  /* 0x0000000931317c20 */ /* 0x000fe20008400000 */
[----:B------:R-:W-:Y:S02]  /*5f30*/  FFMA R48, R53, R53, -R48 ;  /* 0x0000003535307223 */ /* 0x000fe40000000830 */
[----:B------:R-:W-:Y:S01]  /*5f40*/  FFMA R17, R17, UR8, R46 ;  /* 0x0000000811117c23 */ /* 0x000fe2000800002e */
[----:B------:R-:W-:Y:S01]  /*5f50*/  FADD R46, R30, R25 ;  /* 0x000000191e2e7221 */ /* 0x000fe20000000000 */
[----:B------:R-:W-:Y:S01]  /*5f60*/  FFMA R50, R48, UR8, R49 ;  /* 0x0000000830327c23 */ /* 0x000fe20008000031 */
[----:B------:R-:W-:-:S04]  /*5f70*/  FADD R49, R16, R16 ;  /* 0x0000001010317221 */ /* 0x000fc80000000000 */
[----:B------:R-:W-:Y:S01]  /*5f80*/  FADD R49, R46, -R49 ;  /* 0x800000312e317221 */ /* 0x000fe20000000000 */
[----:B------:R-:W-:-:S03]  /*5f90*/  FMUL R46, R25, R25 ;  /* 0x00000019192e7220 */ /* 0x000fc60000400000 */
[----:B------:R-:W-:Y:S01]  /*5fa0*/  FMUL R49, R49, UR9 ;  /* 0x0000000931317c20 */ /* 0x000fe20008400000 */
[----:B------:R-:W-:Y:S01]  /*5fb0*/  FFMA R48, -R30, R30, R46 ;  /* 0x0000001e1e307223 */ /* 0x000fe2000000012e */
[----:B------:R-:W-:-:S03]  /*5fc0*/  FFMA R63, R59, -4, R65 ;  /* 0xc08000003b3f7823 */ /* 0x000fc60000000041 */
[----:B------:R-:W-:Y:S01]  /*5fd0*/  FFMA R48, R48, UR8, R49 ;  /* 0x0000000830307c23 */ /* 0x000fe20008000031 */
        /* <DEDUP_REMOVED lines=8> */
[----:B------:R-:W-:Y:S02]  /*6060*/  FFMA R56, R34, -4, R61 ;  /* 0xc080000022387823 */ /* 0x000fe4000000003d */
[----:B------:R-:W-:Y:S01]  /*6070*/  FFMA R63, R63, UR10, R48 ;  /* 0x0000000a3f3f7c23 */ /* 0x000fe20008000030 */
[----:B------:R-:W-:Y:S01]  /*6080*/  FFMA R48, R36, -4, R41 ;  /* 0xc080000024307823 */ /* 0x000fe20000000029 */
[----:B------:R-:W-:-:S03]  /*6090*/  FFMA R9, R21, 6, R56 ;  /* 0x40c0000015097823 */ /* 0x000fc60000000038 */
[----:B------:R-:W-:Y:S01]  /*60a0*/  FFMA R56, R57, 6, R48 ;  /* 0x40c0000039387823 */ /* 0x000fe20000000030 */
[----:B------:R-:W-:Y:S01]  /*60b0*/  FFMA R58, R20, -4, R9 ;  /* 0xc0800000143a7823 */ /* 0x000fe20000000009 */
[----:B------:R-:W-:Y:S02]  /*60c0*/  FFMA R48, -R63, R32, R16 ;  /* 0x000000203f307223 */ /* 0x000fe40000000110 */
[----:B------:R-:W-:Y:S01]  /*60d0*/  FFMA R9, R39, -4, R56 ;  /* 0xc080000027097823 */ /* 0x000fe20000000038 */
[----:B------:R-:W-:-:S03]  /*60e0*/  FADD R41, R53, R58 ;  /* 0x0000003a35297221 */ /* 0x000fc60000000000 */
[----:B------:R-:W-:Y:S01]  /*60f0*/  FADD R9, R48, R9 ;  /* 0x0000000930097221 */ /* 0x000fe20000000000 */
[----:B------:R-:W-:Y:S01]  /*6100*/  FFMA R41, R41, UR10, R40 ;  /* 0x0000000a29297c23 */ /* 0x000fe20008000028 */
[----:B------:R-:W-:Y:S02]  /*6110*/  FADD R40, R39, R39 ;  /* 0x0000002727287221 */ /* 0x000fe40000000000 */
[----:B------:R-:W-:Y:S01]  /*6120*/  FFMA R52, R9, UR10, R52 ;  /* 0x0000000a09347c23 */ /* 0x000fe20008000034 */
[----:B------:R-:W-:-:S04]  /*6130*/  FADD R9, R57, R48 ;  /* 0x0000003039097221 */ /* 0x000fc80000000000 */
[----:B------:R-:W-:Y:S01]  /*6140*/  FADD R40, R9, -R40 ;  /* 0x8000002809287221 */ /* 0x000fe20000000000 */
[----:B------:R-:W-:-:S03]  /*6150*/  FMUL R9, R57, R57 ;  /* 0x0000003939097220 */ /* 0x000fc60000400000 */
[----:B------:R-:W-:Y:S01]  /*6160*/  FMUL R40, R40, UR9 ;  /* 0x0000000928287c20 */ /* 0x000fe20008400000 */
[----:B------:R-:W-:Y:S01]  /*6170*/  FFMA R9, R48, R48, -R9 ;  /* 0x0000003030097223 */ /* 0x000fe20000000809 */
[----:B------:R-:W-:Y:S01]  /*6180*/  FFMA R0, -R41, UR11, R0 ;  /* 0x0000000b29007c23 */ /* 0x000fe20008000100 */
[----:B------:R-:W-:Y:S02]  /*6190*/  FADD R41, R25, R25 ;  /* 0x0000001919297221 */ /* 0x000fe40000000000 */
[----:B------:R-:W-:Y:S01]  /*61a0*/  FFMA R9, R9, UR8, R40 ;  /* 0x0000000809097c23 */ /* 0x000fe20008000028 */
[----:B------:R-:W-:Y:S01]  /*61b0*/  FADD R40, R2, R16 ;  /* 0x0000001002287221 */ /* 0x000fe20000000000 */
[----:B------:R-:W-:-:S03]  /*61c0*/  FFMA R31, -R52, UR11, R31 ;  /* 0x0000000b341f7c23 */ /* 0x000fc6000800011f */
[----:B------:R-:W-:Y:S01]  /*61d0*/  FADD R41, R40, -R41 ;  /* 0x8000002928297221 */ /* 0x000fe20000000000 */
[----:B------:R-:W-:Y:S01]  /*61e0*/  FMUL R40, R2, R2 ;  /* 0x0000000202287220 */ /* 0x000fe20000400000 */
[----:B------:R-:W-:Y:S02]  /*61f0*/  FFMA R56, R12, -4, R37 ;  /* 0xc08000000c387823 */ /* 0x000fe40000000025 */
[----:B------:R-:W-:Y:S01]  /*6200*/  FMUL R52, R41, UR9 ;  /* 0x0000000929347c20 */ /* 0x000fe20008400000 */
[----:B------:R-:W-:Y:S01]  /*6210*/  FFMA R41, -R16, R16, R40 ;  /* 0x0000001010297223 */ /* 0x000fe20000000128 */
[----:B------:R-:W-:-:S03]  /*6220*/  FFMA R63, R5, 6, R56 ;  /* 0x40c00000053f7823 */ /* 0x000fc60000000038 */
[----:B------:R-:W-:Y:S01]  /*6230*/  FFMA R41, R41, UR8, R52 ;  /* 0x0000000829297c23 */ /* 0x000fe20008000034 */
[----:B------:R-:W-:Y:S01]  /*6240*/  FFMA R52, R16, -4, R30 ;  /* 0xc080000010347823 */ /* 0x000fe2000000001e */
[----:B------:R-:W-:-:S03]  /*6250*/  FFMA R56, R4, -4, R63 ;  /* 0xc080000004387823 */ /* 0x000fc6000000003f */
[----:B------:R-:W-:Y:S01]  /*6260*/  FFMA R61, R25, 6, R52 ;  /* 0x40c00000193d7823 */ /* 0x000fe20000000034 */
[----:B------:R-:W-:-:S03]  /*6270*/  FADD R56, R31, R56 ;  /* 0x000000381f387221 */ /* 0x000fc60000000000 */
[----:B------:R-:W-:Y:S01]  /*6280*/  FFMA R52, R2, -4, R61 ;  /* 0xc080000002347823 */ /* 0x000fe2000000003d */
[----:B------:R-:W-:Y:S01]  /*6290*/  FFMA R56, R56, UR10, R17 ;  /* 0x0000000a38387c23 */ /* 0x000fe20008000011 */
[----:B------:R-:W-:Y:S01]  /*62a0*/  FFMA R17, R21, -4, R34 ;  /* 0xc080000015117823 */ /* 0x000fe20000000022 */
[----:B------:R-:W-:Y:S01]  /*62b0*/  FFMA R36, R57, -4, R36 ;  /* 0xc080000039247823 */ /* 0x000fe20000000024 */
[----:B------:R-:W-:Y:S02]  /*62c0*/  FADD R52, R3, R52 ;  /* 0x0000003403347221 */ /* 0x000fe40000000000 */
[----:B------:R-:W-:Y:S02]  /*62d0*/  FFMA R34, R20, 6, R17 ;  /* 0x40c0000014227823 */ /* 0x000fe40000000011 */
[----:B------:R-:W-:Y:S01]  /*62e0*/  FFMA R52, R52, UR10, R41 ;  /* 0x0000000a34347c23 */ /* 0x000fe20008000029 */
[----:B------:R-:W-:Y:S01]  /*62f0*/  FFMA R41, R39, 6, R36 ;  /* 0x40c0000027297823 */ /* 0x000fe20000000024 */
[-C--:B------:R-:W-:Y:S01]  /*6300*/  FFMA R36, -R56, R32.reuse, R5 ;  /* 0x0000002038247223 */ /* 0x080fe20000000105 */
[----:B------:R-:W-:Y:S01]  /*6310*/  FFMA R61, R53, -4, R34 ;  /* 0xc0800000353d7823 */ /* 0x000fe20000000022 */
[----:B------:R-:W-:Y:S01]  /*6320*/  FFMA R17, -R52, R32, R25 ;  /* 0x0000002034117223 */ /* 0x000fe20000000119 */
[----:B------:R-:W-:-:S02]  /*6330*/  FFMA R34, R48, -4, R41 ;  /* 0xc080000030227823 */ /* 0x000fc40000000029 */
[----:B------:R-:W-:Y:S02]  /*6340*/  FADD R61, R36, R61 ;  /* 0x0000003d243d7221 */ /* 0x000fe40000000000 */
[----:B------:R-:W-:Y:S02]  /*6350*/  FADD R34, R17, R34 ;  /* 0x0000002211227221 */ /* 0x000fe40000000000 */
[----:B------:R-:W-:Y:S02]  /*6360*/  FFMA R50, R61, UR10, R50 ;  /* 0x0000000a3d327c23 */ /* 0x000fe40008000032 */
[----:B------:R-:W-:Y:S01]  /*6370*/  FFMA R61, R34, UR10, R9 ;  /* 0x0000000a223d7c23 */ /* 0x000fe20008000009 */
[----:B------:R-:W-:Y:S01]  /*6380*/  FADD R34, R4, R4 ;  /* 0x0000000404227221 */ /* 0x000fe20000000000 */
[----:B------:R-:W-:Y:S01]  /*6390*/  FADD R9, R5, R31 ;  /* 0x0000001f05097221 */ /* 0x000fe20000000000 */
[----:B------:R-:W-:-:S03]  /*63a0*/  FADD R41, R53, R53 ;  /* 0x0000003535297221 */ /* 0x000fc60000000000 */
[----:B------:R-:W-:Y:S01]  /*63b0*/  FADD R9, R9, -R34 ;  /* 0x8000002209097221 */ /* 0x000fe20000000000 */
[----:B------:R-:W-:-:S04]  /*63c0*/  FADD R34, R20, R36 ;  /* 0x0000002414227221 */ /* 0x000fc80000000000 */
[----:B------:R-:W-:Y:S01]  /*63d0*/  FADD R56, R34, -R41 ;  /* 0x8000002922387221 */ /* 0x000fe20000000000 */
[----:B------:R-:W-:Y:S01]  /*63e0*/  FMUL R34, R5, R5 ;  /* 0x0000000505227220 */ /* 0x000fe20000400000 */
[----:B------:R-:W-:Y:S01]  /*63f0*/  FMUL R41, R20, R20 ;  /* 0x0000001414297220 */ /* 0x000fe20000400000 */
[----:B------:R-:W-:Y:S02]  /*6400*/  FMUL R9, R9, UR9 ;  /* 0x0000000909097c20 */ /* 0x000fe40008400000 */
[----:B------:R-:W-:Y:S01]  /*6410*/  FFMA R34, R31, R31, -R34 ;  /* 0x0000001f1f227223 */ /* 0x000fe20000000822 */
[----:B------:R-:W-:Y:S01]  /*6420*/  FFMA R52, R36, R36, -R41 ;  /* 0x0000002424347223 */ /* 0x000fe20000000829 */
[----:B------:R-:W-:Y:S02]  /*6430*/  FMUL R63, R56, UR9 ;  /* 0x00000009383f7c20 */ /* 0x000fe40008400000 */
[----:B------:R-:W-:Y:S01]  /*6440*/  FFMA R41, R34, UR8, R9 ;  /* 0x0000000822297c23 */ /* 0x000fe20008000009 */
[----:B------:R-:W-:Y:S01]  /*6450*/  FFMA R9, -R50, UR11, R37 ;  /* 0x0000000b32097c23 */ /* 0x000fe20008000125 */
[----:B------:R-:W-:Y:S01]  /*6460*/  FADD R50, R2, R2 ;  /* 0x0000000202327221 */ /* 0x000fe20000000000 */
[----:B------:R-:W-:Y:S01]  /*6470*/  FADD R37, R3, R25 ;  /* 0x0000001903257221 */ /* 0x000fe20000000000 */
[----:B------:R-:W-:Y:S01]  /*6480*/  FFMA R34, R52, UR8, R63 ;  /* 0x0000000834227c23 */ /* 0x000fe2000800003f */
[----:B------:R-:W-:-:S02]  /*6490*/  FADD R52, R48, R48 ;  /* 0x0000003030347221 */ /* 0x000fc40000000000 */
[----:B------:R-:W-:Y:S01]  /*64a0*/  FADD R50, R37, -R50 ;  /* 0x8000003225327221 */ /* 0x000fe20000000000 */
[----:B------:R-:W-:-:S04]  /*64b0*/  FADD R37, R39, R17 ;  /* 0x0000001127257221 */ /* 0x000fc80000000000 */
[----:B------:R-:W-:Y:S01]  /*64c0*/  FADD R56, R37, -R52 ;  /* 0x8000003425387221 */ /* 0x000fe20000000000 */
[----:B------:R-:W-:Y:S01]  /*64d0*/  FMUL R52, R39, R39 ;  /* 0x0000002727347220 */ /* 0x000fe20000400000 */
[----:B------:R-:W-:Y:S02]  /*64e0*/  FFMA R30, -R61, UR11, R30 ;  /* 0x0000000b3d1e7c23 */ /* 0x000fe4000800011e */
[----:B------:R-:W-:Y:S01]  /*64f0*/  FMUL R61, R56, UR9 ;  /* 0x00000009383d7c20 */ /* 0x000fe20008400000 */
[----:B------:R-:W-:Y:S01]  /*6500*/  FFMA R52, R17, R17, -R52 ;  /* 0x0000001111347223 */ /* 0x000fe20000000834 */
[----:B------:R-:W-:Y:S01]  /*6510*/  FFMA R37, R3, R3, -R46 ;  /* 0x0000000303257223 */ /* 0x000fe2000000082e */
[----:B------:R-:W-:Y:S01]  /*6520*/  FMUL R50, R50, UR9 ;  /* 0x0000000932327c20 */ /* 0x000fe20008400000 */
[----:B------:R-:W-:Y:S01]  /*6530*/  FADD R46, R4, R30 ;  /* 0x0000001e042e7221 */ /* 0x000fe20000000000 */
[----:B------:R-:W-:Y:S01]  /*6540*/  FFMA R56, R52, UR8, R61 ;  /* 0x0000000834387c23 */ /* 0x000fe2000800003d */
[----:B------:R-:W-:Y:S01]  /*6550*/  FADD R61, R31, R31 ;  /* 0x0000001f1f3d7221 */ /* 0x000fe20000000000 */
[----:B------:R-:W-:-:S03]  /*6560*/  FFMA R37, R37, UR8, R50 ;  /* 0x0000000825257c23 */ /* 0x000fc60008000032 */
[----:B------:R-:W-:Y:S01]  /*6570*/  FADD R50, R46, -R61 ;  /* 0x8000003d2e327221 */ /* 0x000fe20000000000 */
[----:B------:R-:W-:-:S04]  /*6580*/  FFMA R61, R5, -4, R12 ;  /* 0xc0800000053d7823 */ /* 0x000fc8000000000c */
[C---:B------:R-:W-:Y:S01]  /*6590*/  FFMA R46, R4.reuse, 6, R61 ;  /* 0x40c00000042e7823 */ /* 0x040fe2000000003d */
[----:B------:R-:W-:-:S03]  /*65a0*/  FMUL R61, R4, R4 ;  /* 0x00000004043d7220 */ /* 0x000fc60000400000 */
[----:B------:R-:W-:Y:S01]  /*65b0*/  FFMA R63, R31, -4, R46 ;  /* 0xc08000001f3f7823 */ /* 0x000fe2000000002e */
[----:B------:R-:W-:Y:S01]  /*65c0*/  FFMA R52, R30, R30, -R61 ;  /* 0x0000001e1e347223 */ /* 0x000fe2000000083d */
[----:B------:R-:W-:Y:S02]  /*65d0*/  FMUL R61, R50, UR9 ;  /* 0x00000009323d7c20 */ /* 0x000fe40008400000 */
[----:B------:R-:W-:Y:S02]  /*65e0*/  FADD R46, R30, R63 ;  /* 0x0000003f1e2e7221 */ /* 0x000fe40000000000 */
[----:B------:R-:W-:Y:S02]  /*65f0*/  FFMA R52, R52, UR8, R61 ;  /* 0x0000000834347c23 */ /* 0x000fe4000800003d */
[----:B------:R-:W-:Y:S01]  /*6600*/  FFMA R41, R46, UR10, R41 ;  /* 0x0000000a2e297c23 */ /* 0x000fe20008000029 */
[----:B------:R-:W-:Y:S01]  /*6610*/  FADD R61, R47, R47 ;  /* 0x0000002f2f3d7221 */ /* 0x000fe20000000000 */
[----:B------:R-:W-:-:S02]  /*6620*/  FADD R46, R54, R44 ;  /* 0x0000002c362e7221 */ /* 0x000fc40000000000 */
[----:B------:R-:W-:Y:S02]  /*6630*/  FFMA R41, -R41, R32, R4 ;  /* 0x0000002029297223 */ /* 0x000fe40000000104 */
[----:B------:R-:W-:Y:S01]  /*6640*/  FADD R58, R46, -R61 ;  /* 0x8000003d2e3a7221 */ /* 0x000fe20000000000 */
[----:B------:R-:W-:Y:S01]  /*6650*/  FADD R61, R36, R36 ;  /* 0x00000024243d7221 */ /* 0x000fe20000000000 */
[----:B------:R-:W-:Y:S01]  /*6660*/  FADD R46, R53, R41 ;  /* 0x00000029352e7221 */ /* 0x000fe20000000000 */
[----:B------:R-:W-:-:S03]  /*6670*/  FMUL R63, R54, R54 ;  /* 0x00000036363f7220 */ /* 0x000fc60000400000 */
[----:B------:R-:W-:Y:S01]  /*6680*/  FADD R61, R46, -R61 ;  /* 0x8000003d2e3d7221 */ /* 0x000fe20000000000 */
[----:B------:R-:W-:Y:S01]  /*6690*/  FMUL R46, R53, R53 ;  /* 0x00000035352e7220 */ /* 0x000fe20000400000 */
[----:B------:R-:W-:Y:S01]  /*66a0*/  FFMA R50, R44, R44, -R63 ;  /* 0x0000002c2c327223 */ /* 0x000fe2000000083f */
[----:B------:R-:W-:Y:S01]  /*66b0*/  FMUL R63, R58, UR9 ;  /* 0x000000093a3f7c20 */ /* 0x000fe20008400000 */
[----:B------:R-:W-:Y:S01]  /*66c0*/  FMUL R61, R61, UR9 ;  /* 0x000000093d3d7c20 */ /* 0x000fe20008400000 */
[----:B------:R-:W-:Y:S01]  /*66d0*/  FFMA R46, R41, R41, -R46 ;  /* 0x00000029292e7223 */ /* 0x000fe2000000082e */
[----:B------:R-:W-:Y:S01]  /*66e0*/  FFMA R58, R54, -4, R59 ;  /* 0xc0800000363a7823 */ /* 0x000fe2000000003b */
[----:B------:R-:W-:Y:S02]  /*66f0*/  FFMA R50, R50, UR8, R63 ;  /* 0x0000000832327c23 */ /* 0x000fe4000800003f */
[----:B------:R-:W-:Y:S01]  /*6700*/  FFMA R46, R46, UR8, R61 ;  /* 0x000000082e2e7c23 */ /* 0x000fe2000800003d */
[----:B------:R-:W-:Y:S01]  /*6710*/  FFMA R63, R47, 6, R58 ;  /* 0x40c000002f3f7823 */ /* 0x000fe2000000003a */
[----:B------:R-:W-:-:S03]  /*6720*/  FFMA R61, R25, -4, R16 ;  /* 0xc0800000193d7823 */ /* 0x000fc60000000010 */
[----:B------:R-:W-:Y:S01]  /*6730*/  FFMA R64, R44, -4, R63 ;  /* 0xc08000002c407823 */ /* 0x000fe2000000003f */
[----:B------:R-:W-:-:S03]  /*6740*/  FFMA R58, R2, 6, R61 ;  /* 0x40c00000023a7823 */ /* 0x000fc6000000003d */
[----:B------:R-:W-:Y:S01]  /*6750*/  FADD R61, R45, R64 ;  /* 0x000000402d3d7221 */ /* 0x000fe20000000000 */
[----:B------:R-:W-:Y:S01]  /*6760*/  FFMA R58, R3, -4, R58 ;  /* 0xc0800000033a7823 */ /* 0x000fe2000000003a */
[----:B------:R-:W-:Y:S01]  /*6770*/  FFMA R64, R20, -4, R21 ;  /* 0xc080000014407823 */ /* 0x000fe20000000015 */
[----:B------:R-:W-:Y:S02]  /*6780*/  FFMA R57, R39, -4, R57 ;  /* 0xc080000027397823 */ /* 0x000fe40000000039 */
[----:B------:R-:W-:Y:S01]  /*6790*/  FADD R58, R19, R58 ;  /* 0x0000003a133a7221 */ /* 0x000fe20000000000 */
[----:B------:R-:W-:-:S03]  /*67a0*/  FFMA R21, R53, 6, R64 ;  /* 0x40c0000035157823 */ /* 0x000fc60000000040 */
[----:B------:R-:W-:Y:S01]  /*67b0*/  FFMA R37, R58, UR10, R37 ;  /* 0x0000000a3a257c23 */ /* 0x000fe20008000025 */
[----:B------:R-:W-:Y:S01]  /*67c0*/  FFMA R64, R36, -4, R21 ;  /* 0xc080000024407823 */ /* 0x000fe20000000015 */
[----:B------:R-:W-:Y:S02]  /*67d0*/  FFMA R58, R48, 6, R57 ;  /* 0x40c00000303a7823 */ /* 0x000fe40000000039 */
[----:B------:R-:W-:Y:S01]  /*67e0*/  FFMA R37, -R37, R32, R2 ;  /* 0x0000002025257223 */ /* 0x000fe20000000102 */
[----:B------:R-:W-:Y:S01]  /*67f0*/  FADD R21, R41, R64 ;  /* 0x0000004029157221 */ /* 0x000fe20000000000 */
[----:B------:R-:W-:-:S03]  /*6800*/  FFMA R58, R17, -4, R58 ;  /* 0xc0800000113a7823 */ /* 0x000fc6000000003a */
[----:B------:R-:W-:Y:S01]  /*6810*/  FFMA R57, R21, UR10, R34 ;  /* 0x0000000a15397c23 */ /* 0x000fe20008000022 */
[----:B------:R-:W-:-:S04]  /*6820*/  FADD R21, R37, R58 ;  /* 0x0000003a25157221 */ /* 0x000fc80000000000 */
[----:B------:R-:W-:Y:S01]  /*6830*/  FFMA R21, R21, UR10, R56 ;  /* 0x0000000a15157c23 */ /* 0x000fe20008000038 */
[----:B------:R-:W-:Y:S01]  /*6840*/  FFMA R12, -R57, UR11, R12 ;  /* 0x0000000b390c7c23 */ /* 0x000fe2000800010c */
[----:B------:R-:W-:Y:S02]  /*6850*/  FADD R57, R3, R3 ;  /* 0x0000000303397221 */ /* 0x000fe40000000000 */
[----:B------:R-:W-:Y:S01]  /*6860*/  FFMA R21, -R21, UR11, R16 ;  /* 0x0000000b15157c23 */ /* 0x000fe20008000110 */
[----:B------:R-:W-:Y:S01]  /*6870*/  FADD R16, R2, R19 ;  /* 0x0000001302107221 */ /* 0x000fe20000000000 */
[----:B------:R-:W-:Y:S01]  /*6880*/  FFMA R34, R4, -4, R5 ;  /* 0xc080000004227823 */ /* 0x000fe20000000005 */
[----:B------:R-:W-:Y:S02]  /*6890*/  FFMA R50, R61, UR10, R50 ;  /* 0x0000000a3d327c23 */ /* 0x000fe40008000032 */
[----:B------:R-:W-:Y:S01]  /*68a0*/  FADD R16, R16, -R57 ;  /* 0x8000003910107221 */ /* 0x000fe20000000000 */
[----:B------:R-:W-:Y:S01]  /*68b0*/  FFMA R61, R31, 6, R34 ;  /* 0x40c000001f3d7823 */ /* 0x000fe20000000022 */
[----:B------:R-:W-:-:S02]  /*68c0*/  FFMA R34, R19, R19, -R40 ;  /* 0x0000001313227223 */ /* 0x000fc40000000828 */
[----:B------:R-:W-:Y:S01]  /*68d0*/  FMUL R57, R16, UR9 ;  /* 0x0000000910397c20 */ /* 0x000fe20008400000 */
[----:B------:R-:W-:Y:S01]  /*68e0*/  FFMA R56, R30, -4, R61 ;  /* 0xc08000001e387823 */ /* 0x000fe2000000003d */
[----:B------:R-:W-:Y:S02]  /*68f0*/  FADD R40, R48, R37 ;  /* 0x0000002530287221 */ /* 0x000fe40000000000 */
[----:B------:R-:W-:Y:S01]  /*6900*/  FFMA R34, R34, UR8, R57 ;  /* 0x0000000822227c23 */ /* 0x000fe20008000039 */
[----:B------:R-:W-:Y:S01]  /*6910*/  FADD R61, R21, R56 ;  /* 0x00000038153d7221 */ /* 0x000fe20000000000 */
[----:B------:R-:W-:-:S03]  /*6920*/  FADD R57, R17, R17 ;  /* 0x0000001111397221 */ /* 0x000fc60000000000 */
[----:B------:R-:W-:Y:S01]  /*6930*/  FFMA R16, R61, UR10, R52 ;  /* 0x0000000a3d107c23 */ /* 0x000fe20008000034 */
[----:B------:R-:W-:Y:S01]  /*6940*/  FADD R57, R40, -R57 ;  /* 0x8000003928397221 */ /* 0x000fe20000000000 */
[----:B------:R-:W-:Y:S01]  /*6950*/  FADD R61, R30, R30 ;  /* 0x0000001e1e3d7221 */ /* 0x000fe20000000000 */
[----:B------:R-:W-:-:S04]  /*6960*/  FADD R40, R31, R21 ;  /* 0x000000151f287221 */ /* 0x000fc80000000000 */
[----:B------:R-:W-:Y:S01]  /*6970*/  FADD R61, R40, -R61 ;  /* 0x8000003d283d7221 */ /* 0x000fe20000000000 */
[----:B------:R-:W-:Y:S01]  /*6980*/  FMUL R40, R48, R48 ;  /* 0x0000003030287220 */ /* 0x000fe20000400000 */
[----:B------:R-:W-:Y:S01]  /*6990*/  FMUL R57, R57, UR9 ;  /* 0x0000000939397c20 */ /* 0x000fe20008400000 */
[----:B------:R-:W-:Y:S02]  /*69a0*/  FFMA R16, -R16, R32, R31 ;  /* 0x0000002010107223 */ /* 0x000fe4000000011f */
[----:B------:R-:W-:-:S04]  /*69b0*/  FFMA R40, R37, R37, -R40 ;  /* 0x0000002525287223 */ /* 0x000fc80000000828 */
[----:B------:R-:W-:Y:S01]  /*69c0*/  FFMA R56, R40, UR8, R57 ;  /* 0x0000000828387c23 */ /* 0x000fe20008000039 */
[----:B------:R-:W-:Y:S01]  /*69d0*/  FADD R57, R41, R41 ;  /* 0x0000002929397221 */ /* 0x000fe20000000000 */
[----:B------:R-:W-:-:S04]  /*69e0*/  FADD R40, R36, R16 ;  /* 0x0000001024287221 */ /* 0x000fc80000000000 */
[----:B------:R-:W-:Y:S01]  /*69f0*/  FADD R58, R40, -R57 ;  /* 0x80000039283a7221 */ /* 0x000fe20000000000 */
[----:B------:R-:W-:-:S04]  /*6a00*/  FFMA R40, R2, -4, R25 ;  /* 0xc080000002287823 */ /* 0x000fc80000000019 */
[----:B------:R-:W-:Y:S01]  /*6a10*/  FFMA R40, R3, 6, R40 ;  /* 0x40c0000003287823 */ /* 0x000fe20000000028 */
[----:B------:R-:W-:-:S03]  /*6a20*/  FMUL R52, R31, R31 ;  /* 0x0000001f1f347220 */ /* 0x000fc60000400000 */
[----:B------:R-:W-:Y:S01]  /*6a30*/  FFMA R57, R19, -4, R40 ;  /* 0xc080000013397823 */ /* 0x000fe20000000028 */
[----:B------:R-:W-:-:S03]  /*6a40*/  FFMA R52, R21, R21, -R52 ;  /* 0x0000001515347223 */ /* 0x000fc60000000834 */
[----:B------:R-:W-:Y:S01]  /*6a50*/  FADD R57, R6, R57 ;  /* 0x0000003906397221 */ /* 0x000fe20000000000 */
[----:B------:R-:W-:-:S03]  /*6a60*/  FMUL R61, R61, UR9 ;  /* 0x000000093d3d7c20 */ /* 0x000fc60008400000 */
[----:B------:R-:W-:Y:S01]  /*6a70*/  FFMA R34, R57, UR10, R34 ;  /* 0x0000000a39227c23 */ /* 0x000fe20008000022 */
[----:B------:R-:W-:Y:S01]  /*6a80*/  FFMA R57, R53, -4, R20 ;  /* 0xc080000035397823 */ /* 0x000fe20000000014 */
[----:B------:R-:W-:Y:S01]  /*6a90*/  FFMA R20, R48, -4, R39 ;  /* 0xc080000030147823 */ /* 0x000fe20000000027 */
[----:B------:R-:W-:Y:S01]  /*6aa0*/  FFMA R52, R52, UR8, R61 ;  /* 0x0000000834347c23 */ /* 0x000fe2000800003d */
[----:B------:R-:W-:Y:S02]  /*6ab0*/  FMUL R61, R36, R36 ;  /* 0x00000024243d7220 */ /* 0x000fe40000400000 */
[----:B------:R-:W-:Y:S02]  /*6ac0*/  FFMA R20, R17, 6, R20 ;  /* 0x40c0000011147823 */ /* 0x000fe40000000014 */
[----:B------:R-:W-:Y:S01]  /*6ad0*/  FFMA R40, R16, R16, -R61 ;  /* 0x0000001010287223 */ /* 0x000fe2000000083d */
[----:B------:R-:W-:Y:S01]  /*6ae0*/  FMUL R61, R58, UR9 ;  /* 0x000000093a3d7c20 */ /* 0x000fe20008400000 */
[----:B------:R-:W-:Y:S01]  /*6af0*/  FFMA R58, R36, 6, R57 ;  /* 0x40c00000243a7823 */ /* 0x000fe20000000039 */
[----:B------:R-:W-:Y:S01]  /*6b00*/  FFMA R34, -R34, R32, R3 ;  /* 0x0000002022227223 */ /* 0x000fe20000000103 */
[----:B------:R-:W-:-:S02]  /*6b10*/  FFMA R39, R37, -4, R20 ;  /* 0xc080000025277823 */ /* 0x000fc40000000014 */
[----:B------:R-:W-:Y:S02]  /*6b20*/  FFMA R57, R41, -4, R58 ;  /* 0xc080000029397823 */ /* 0x000fe4000000003a */
[----:B------:R-:W-:Y:S02]  /*6b30*/  FADD R39, R34, R39 ;  /* 0x0000002722277221 */ /* 0x000fe40000000000 */
[----:B------:R-:W-:Y:S02]  /*6b40*/  FADD R57, R16, R57 ;  /* 0x0000003910397221 */ /* 0x000fe40000000000 */
[----:B------:R-:W-:Y:S01]  /*6b50*/  FFMA R20, R39, UR10, R56 ;  /* 0x0000000a27147c23 */ /* 0x000fe20008000038 */
[----:B------:R-:W-:Y:S01]  /*6b60*/  FFMA R39, R31, -4, R4 ;  /* 0xc08000001f277823 */ /* 0x000fe20000000004 */
[----:B------:R-:W-:Y:S02]  /*6b70*/  FFMA R58, R57, UR10, R46 ;  /* 0x0000000a393a7c23 */ /* 0x000fe4000800002e */
[----:B------:R-:W-:Y:S01]  /*6b80*/  FFMA R20, -R20, UR11, R25 ;  /* 0x0000000b14147c23 */ /* 0x000fe20008000119 */
[----:B------:R-:W-:Y:S01]  /*6b90*/  FFMA R46, R30, 6, R39 ;  /* 0x40c000001e2e7823 */ /* 0x000fe20000000027 */
[----:B------:R-:W-:-:S02]  /*6ba0*/  FADD R56, R21, R21 ;  /* 0x0000001515387221 */ /* 0x000fc40000000000 */
[----:B------:R-:W-:Y:S01]  /*6bb0*/  FADD R39, R30, R20 ;  /* 0x000000141e277221 */ /* 0x000fe20000000000 */
[----:B------:R-:W-:-:S03]  /*6bc0*/  FFMA R25, R21, -4, R46 ;  /* 0xc080000015197823 */ /* 0x000fc6000000002e */
[----:B------:R-:W-:Y:S01]  /*6bd0*/  FADD R56, R39, -R56 ;  /* 0x8000003827387221 */ /* 0x000fe20000000000 */
[----:B------:R-:W-:Y:S01]  /*6be0*/  FADD R39, R20, R25 ;  /* 0x0000001914277221 */ /* 0x000fe20000000000 */
[----:B------:R-:W-:-:S03]  /*6bf0*/  FMUL R25, R30, R30 ;  /* 0x0000001e1e197220 */ /* 0x000fc60000400000 */
[----:B------:R-:W-:Y:S01]  /*6c00*/  FFMA R39, R39, UR10, R52 ;  /* 0x0000000a27277c23 */ /* 0x000fe20008000034 */
[----:B------:R-:W-:Y:S01]  /*6c10*/  FFMA R46, R20, R20, -R25 ;  /* 0x00000014142e7223 */ /* 0x000fe20000000819 */
[----:B------:R-:W-:Y:S02]  /*6c20*/  FMUL R57, R56, UR9 ;  /* 0x0000000938397c20 */ /* 0x000fe40008400000 */
[----:B------:R-:W-:Y:S02]  /*6c30*/  FFMA R25, -R39, R32, R30 ;  /* 0x0000002027197223 */ /* 0x000fe4000000011e */
[----:B------:R-:W-:Y:S01]  /*6c40*/  FFMA R39, R46, UR8, R57 ;  /* 0x000000082e277c23 */ /* 0x000fe20008000039 */
[----:B------:R-:W-:Y:S01]  /*6c50*/  FADD R57, R16, R16 ;  /* 0x0000001010397221 */ /* 0x000fe20000000000 */
[----:B------:R-:W-:Y:S01]  /*6c60*/  FADD R46, R41, R25 ;  /* 0x00000019292e7221 */ /* 0x000fe20000000000 */
[----:B------:R-:W-:Y:S01]  /*6c70*/  FFMA R40, R40, UR8, R61 ;  /* 0x0000000828287c23 */ /* 0x000fe2000800003d */
[----:B------:R-:W-:-:S02]  /*6c80*/  FFMA R5, -R58, UR11, R5 ;  /* 0x0000000b3a057c23 */ /* 0x000fc40008000105 */
[----:B------:R-:W-:Y:S01]  /*6c90*/  FADD R57, R46, -R57 ;  /* 0x800000392e397221 */ /* 0x000fe20000000000 */
[----:B------:R-:W-:Y:S01]  /*6ca0*/  FMUL R46, R41, R41 ;  /* 0x00000029292e7220 */ /* 0x000fe20000400000 */
[-C--:B------:R-:W-:Y:S01]  /*6cb0*/  FFMA R63, -R24, R32.reuse, R65 ;  /* 0x00000020183f7223 */ /* 0x080fe20000000141 */
[-C--:B------:R-:W-:Y:S01]  /*6cc0*/  FFMA R61, -R10, R32.reuse, R59 ;  /* 0x000000200a3d7223 */ /* 0x080fe2000000013b */
[----:B------:R-:W-:Y:S01]  /*6cd0*/  FFMA R58, -R49, R32, R54 ;  /* 0x00000020313a7223 */ /* 0x000fe20000000136 */
[----:B------:R-:W-:Y:S01]  /*6ce0*/  FFMA R46, R25, R25, -R46 ;  /* 0x00000019192e7223 */ /* 0x000fe2000000082e */
[----:B------:R-:W-:Y:S01]  /*6cf0*/  FMUL R57, R57, UR9 ;  /* 0x0000000939397c20 */ /* 0x000fe20008400000 */
[----:B------:R-:W-:Y:S01]  /*6d00*/  FADD R10, R61, R61 ;  /* 0x0000003d3d0a7221 */ /* 0x000fe20000000000 */
[----:B------:R-:W-:Y:S02]  /*6d10*/  FADD R49, R63, R58 ;  /* 0x0000003a3f317221 */ /* 0x000fe40000000000 */
[----:B------:R-:W-:Y:S01]  /*6d20*/  FFMA R24, R46, UR8, R57 ;  /* 0x000000082e187c23 */ /* 0x000fe20008000039 */
[----:B------:R-:W-:Y:S01]  /*6d30*/  FMUL R46, R58, R58 ;  /* 0x0000003a3a2e7220 */ /* 0x000fe20000400000 */
[----:B------:R-:W-:Y:S01]  /*6d40*/  FADD R49, R49, -R10 ;  /* 0x8000000a31317221 */ /* 0x000fe20000000000 */
[----:B------:R-:W-:-:S02]  /*6d50*/  FFMA R56, -R43, R32, R60 ;  /* 0x000000202b387223 */ /* 0x000fc4000000013c */
[----:B------:R-:W-:Y:S01]  /*6d60*/  FFMA R43, -R63, R63, R46 ;  /* 0x0000003f3f2b7223 */ /* 0x000fe2000000012e */
[----:B------:R-:W-:Y:S01]  /*6d70*/  FMUL R64, R49, UR9 ;  /* 0x0000000931407c20 */ /* 0x000fe20008400000 */
[----:B------:R-:W-:-:S03]  /*6d80*/  FFMA R66, R63, -4, R56 ;  /* 0xc08000003f427823 */ /* 0x000fc60000000038 */
[----:B------:R-:W-:Y:S01]  /*6d90*/  FFMA R64, R43, UR8, R64 ;  /* 0x000000082b407c23 */ /* 0x000fe20008000040 */
[----:B------:R-:W-:Y:S01]  /*6da0*/  FFMA R43, R61, 6, R66 ;  /* 0x40c000003d2b7823 */ /* 0x000fe20000000042 */
[----:B------:R-:W-:Y:S01]  /*6db0*/  FADD R57, R37, R37 ;  /* 0x0000002525397221 */ /* 0x000fe20000000000 */
[----:B------:R-:W-:Y:S02]  /*6dc0*/  FADD R10, R17, R34 ;  /* 0x00000022110a7221 */ /* 0x000fe40000000000 */
[----:B------:R-:W-:Y:S01]  /*6dd0*/  FFMA R66, R58, -4, R43 ;  /* 0xc08000003a427823 */ /* 0x000fe2000000002b */
[----:B------:R-:W-:Y:S01]  /*6de0*/  FFMA R43, -R50, R32, R47 ;  /* 0x00000020322b7223 */ /* 0x000fe2000000012f */
[----:B------:R-:W-:Y:S01]  /*6df0*/  FADD R57, R10, -R57 ;  /* 0x800000390a397221 */ /* 0x000fe20000000000 */
[----:B------:R-:W-:Y:S02]  /*6e00*/  FMUL R10, R34, R34 ;  /* 0x00000022220a7220 */ /* 0x000fe40000400000 */
[----:B------:R-:W-:Y:S01]  /*6e10*/  FADD R49, R43, R66 ;  /* 0x000000422b317221 */ /* 0x000fe20000000000 */
[----:B------:R-:W-:Y:S01]  /*6e20*/  FMUL R57, R57, UR9 ;  /* 0x0000000939397c20 */ /* 0x000fe20008400000 */
[----:B------:R-:W-:Y:S01]  /*6e30*/  FFMA R52, -R17, R17, R10 ;  /* 0x0000001111347223 */ /* 0x000fe2000000010a */
[----:B------:R-:W-:Y:S01]  /*6e40*/  FADD R50, R44, R44 ;  /* 0x0000002c2c327221 */ /* 0x000fe20000000000 */
[----:B------:R-:W-:Y:S01]  /*6e50*/  FFMA R64, R49, UR10, R64 ;  /* 0x0000000a31407c23 */ /* 0x000fe20008000040 */
[----:B------:R-:W-:Y:S01]  /*6e60*/  FADD R49, R47, R45 ;  /* 0x0000002d2f317221 */ /* 0x000fe20000000000 */
[----:B------:R-:W-:-:S03]  /*6e70*/  FFMA R52, R52, UR8, R57 ;  /* 0x0000000834347c23 */ /* 0x000fc60008000039 */
[----:B------:R-:W-:Y:S01]  /*6e80*/  FADD R57, R49, -R50 ;  /* 0x8000003231397221 */ /* 0x000fe20000000000 */
[----:B------:R-:W-:-:S04]  /*6e90*/  FMUL R50, R47, R47 ;  /* 0x0000002f2f327220 */ /* 0x000fc80000400000 */
[----:B------:R-:W-:Y:S01]  /*6ea0*/  FFMA R49, R45, R45, -R50 ;  /* 0x0000002d2d317223 */ /* 0x000fe20000000832 */
[----:B------:R-:W-:Y:S01]  /*6eb0*/  FMUL R50, R57, UR9 ;  /* 0x0000000939327c20 */ /* 0x000fe20008400000 */
[----:B------:R-:W-:-:S03]  /*6ec0*/  FFMA R57, R47, -4, R54 ;  /* 0xc08000002f397823 */ /* 0x000fc60000000036 */
[----:B------:R-:W-:Y:S01]  /*6ed0*/  FFMA R49, R49, UR8, R50 ;  /* 0x0000000831317c23 */ /* 0x000fe20008000032 */
[----:B------:R-:W-:Y:S01]  /*6ee0*/  FFMA R50, R44, 6, R57 ;  /* 0x40c000002c327823 */ /* 0x000fe20000000039 */
[----:B------:R-:W-:-:S03]  /*6ef0*/  FFMA R48, R17, -4, R48 ;  /* 0xc080000011307823 */ /* 0x000fc60000000030 */
[----:B------:R-:W-:Y:S01]  /*6f00*/  FFMA R71, R45, -4, R50 ;  /* 0xc08000002d477823 */ /* 0x000fe20000000032 */
[----:B------:R-:W-:-:S03]  /*6f10*/  FFMA R57, R37, 6, R48 ;  /* 0x40c0000025397823 */ /* 0x000fc60000000030 */
[----:B------:R-:W-:Y:S01]  /*6f20*/  FADD R48, R42, R71 ;  /* 0x000000472a307221 */ /* 0x000fe20000000000 */
[----:B------:R-:W-:-:S03]  /*6f30*/  FFMA R57, R34, -4, R57 ;  /* 0xc080000022397823 */ /* 0x000fc60000000039 */
[----:B------:R-:W-:Y:S01]  /*6f40*/  FFMA R49, R48, UR10, R49 ;  /* 0x0000000a30317c23 */ /* 0x000fe20008000031 */
[----:B------:R-:W-:Y:S01]  /*6f50*/  FFMA R48, R36, -4, R53 ;  /* 0xc080000024307823 */ /* 0x000fe20000000035 */
[----:B--2---:R-:W-:-:S03]  /*6f60*/  FADD R57, R28, R57 ;  /* 0x000000391c397221 */ /* 0x004fc60000000000 */
[----:B------:R-:W-:Y:S01]  /*6f70*/  FFMA R53, R41, 6, R48 ;  /* 0x40c0000029357823 */ /* 0x000fe20000000030 */
[----:B------:R-:W-:Y:S01]  /*6f80*/  FFMA R48, R30, -4, R31 ;  /* 0xc08000001e307823 */ /* 0x000fe2000000001f */
[----:B------:R-:W-:Y:S02]  /*6f90*/  FFMA R57, R57, UR10, R52 ;  /* 0x0000000a39397c23 */ /* 0x000fe40008000034 */
[----:B------:R-:W-:Y:S01]  /*6fa0*/  FFMA R50, R16, -4, R53 ;  /* 0xc080000010327823 */ /* 0x000fe20000000035 */
[----:B------:R-:W-:Y:S01]  /*6fb0*/  FFMA R53, R21, 6, R48 ;  /* 0x40c0000015357823 */ /* 0x000fe20000000030 */
[----:B------:R-:W-:Y:S02]  /*6fc0*/  FFMA R2, -R57, UR11, R2 ;  /* 0x0000000b39027c23 */ /* 0x000fe40008000102 */
[----:B------:R-:W-:Y:S01]  /*6fd0*/  FADD R57, R25, R50 ;  /* 0x0000003219397221 */ /* 0x000fe20000000000 */
[----:B------:R-:W-:-:S03]  /*6fe0*/  FFMA R53, R20, -4, R53 ;  /* 0xc080000014357823 */ /* 0x000fc60000000035 */
[----:B------:R-:W-:Y:S01]  /*6ff0*/  FFMA R57, R57, UR10, R40 ;  /* 0x0000000a39397c23 */ /* 0x000fe20008000028 */
[----:B------:R-:W-:Y:S01]  /*7000*/  FADD R40, R2, R53 ;  /* 0x0000003502287221 */ /* 0x000fe20000000000 */
[----:B------:R-:W-:Y:S02]  /*7010*/  FFMA R17, R37, -4, R17 ;  /* 0xc080000025117823 */ /* 0x000fe40000000011 */
[----:B------:R-:W-:Y:S01]  /*7020*/  FFMA R4, -R57, UR11, R4 ;  /* 0x0000000b39047c23 */ /* 0x000fe20008000104 */
[----:B------:R-:W-:Y:S01]  /*7030*/  FFMA R48, R40, UR10, R39 ;  /* 0x0000000a28307c23 */ /* 0x000fe20008000027 */
[----:B------:R-:W-:Y:S01]  /*7040*/  FADD R40, R34, R34 ;  /* 0x0000002222287221 */ /* 0x000fe20000000000 */
[----:B------:R-:W-:Y:S01]  /*7050*/  FADD R39, R28, R37 ;  /* 0x000000251c277221 */ /* 0x000fe20000000000 */
[----:B------:R-:W-:Y:S01]  /*7060*/  FFMA R57, R41, -4, R36 ;  /* 0xc080000029397823 */ /* 0x000fe20000000024 */
[----:B------:R-:W-:Y:S01]  /*7070*/  FFMA R53, R34, 6, R17 ;  /* 0x40c0000022357823 */ /* 0x000fe20000000011 */
[----:B------:R-:W-:Y:S01]  /*7080*/  FMUL R36, R28, R28 ;  /* 0x0000001c1c247220 */ /* 0x000fe20000400000 */
[----:B------:R-:W-:Y:S01]  /*7090*/  FADD R39, R39, -R40 ;  /* 0x8000002827277221 */ /* 0x000fe20000000000 */
[----:B------:R-:W-:Y:S01]  /*70a0*/  FFMA R50, R16, 6, R57 ;  /* 0x40c0000010327823 */ /* 0x000fe20000000039 */
[----:B------:R-:W-:Y:S01]  /*70b0*/  FFMA R17, -R48, R32, R21 ;  /* 0x0000002030117223 */ /* 0x000fe20000000115 */
[----:B------:R-:W-:Y:S01]  /*70c0*/  FFMA R48, R28, -4, R53 ;  /* 0xc08000001c307823 */ /* 0x000fe20000000035 */
[----:B------:R-:W-:Y:S01]  /*70d0*/  FMUL R40, R39, UR9 ;  /* 0x0000000927287c20 */ /* 0x000fe20008400000 */
[----:B------:R-:W-:Y:S01]  /*70e0*/  FFMA R50, R25, -4, R50 ;  /* 0xc080000019327823 */ /* 0x000fe20000000032 */
[----:B------:R-:W-:Y:S01]  /*70f0*/  FFMA R39, -R37, R37, R36 ;  /* 0x0000002525277223 */ /* 0x000fe20000000124 */
[----:B---3--:R-:W-:-:S02]  /*7100*/  FADD R48, R29, R48 ;  /* 0x000000301d307221 */ /* 0x008fc40000000000 */
[----:B------:R-:W-:Y:S01]  /*7110*/  FADD R53, R17, R50 ;  /* 0x0000003211357221 */ /* 0x000fe20000000000 */
[----:B------:R-:W-:-:S03]  /*7120*/  FFMA R39, R39, UR8, R40 ;  /* 0x0000000827277c23 */ /* 0x000fc60008000028 */
[----:B------:R-:W-:Y:S01]  /*7130*/  FFMA R40, R53, UR10, R24 ;  /* 0x0000000a35287c23 */ /* 0x000fe20008000018 */
[----:B------:R-:W-:Y:S01]  /*7140*/  FFMA R50, R48, UR10, R39 ;  /* 0x0000000a30327c23 */ /* 0x000fe20008000027 */
[----:B------:R-:W-:Y:S01]  /*7150*/  FADD R39, R20, R20 ;  /* 0x0000001414277221 */ /* 0x000fe20000000000 */
[----:B------:R-:W-:-:S04]  /*7160*/  FADD R24, R21, R2 ;  /* 0x0000000215187221 */ /* 0x000fc80000000000 */
[----:B------:R-:W-:Y:S01]  /*7170*/  FADD R48, R24, -R39 ;  /* 0x8000002718307221 */ /* 0x000fe20000000000 */
[----:B------:R-:W-:Y:S01]  /*7180*/  FADD R39, R25, R25 ;  /* 0x0000001919277221 */ /* 0x000fe20000000000 */
[----:B------:R-:W-:-:S04]  /*7190*/  FADD R24, R16, R17 ;  /* 0x0000001110187221 */ /* 0x000fc80000000000 */
[----:B------:R-:W-:Y:S01]  /*71a0*/  FADD R53, R24, -R39 ;  /* 0x8000002718357221 */ /* 0x000fe20000000000 */
[----:B------:R-:W-:Y:S01]  /*71b0*/  FMUL R39, R21, R21 ;  /* 0x0000001515277220 */ /* 0x000fe20000400000 */
[----:B------:R-:W-:-:S03]  /*71c0*/  FMUL R52, R16, R16 ;  /* 0x0000001010347220 */ /* 0x000fc60000400000 */
[----:B------:R-:W-:Y:S01]  /*71d0*/  FFMA R24, R2, R2, -R39 ;  /* 0x0000000202187223 */ /* 0x000fe20000000827 */
[----:B------:R-:W-:Y:S01]  /*71e0*/  FMUL R39, R48, UR9 ;  /* 0x0000000930277c20 */ /* 0x000fe20008400000 */
[----:B------:R-:W-:Y:S01]  /*71f0*/  FFMA R48, R17, R17, -R52 ;  /* 0x0000001111307223 */ /* 0x000fe20000000834 */
[----:B------:R-:W-:Y:S02]  /*7200*/  FMUL R53, R53, UR9 ;  /* 0x0000000935357c20 */ /* 0x000fe40008400000 */
[----:B------:R-:W-:Y:S01]  /*7210*/  FFMA R24, R24, UR8, R39 ;  /* 0x0000000818187c23 */ /* 0x000fe20008000027 */
[----:B------:R-:W-:Y:S01]  /*7220*/  FFMA R39, R21, -4, R30 ;  /* 0xc080000015277823 */ /* 0x000fe2000000001e */
[----:B------:R-:W-:-:S03]  /*7230*/  FFMA R48, R48, UR8, R53 ;  /* 0x0000000830307c23 */ /* 0x000fc60008000035 */
[----:B------:R-:W-:Y:S01]  /*7240*/  FFMA R53, R20, 6, R39 ;  /* 0x40c0000014357823 */ /* 0x000fe20000000027 */
[----:B------:R-:W-:-:S03]  /*7250*/  FFMA R3, -R50, UR11, R3 ;  /* 0x0000000b32037c23 */ /* 0x000fc60008000103 */
[----:B------:R-:W-:Y:S01]  /*7260*/  FFMA R50, R2, -4, R53 ;  /* 0xc080000002327823 */ /* 0x000fe20000000035 */
[----:B------:R-:W-:Y:S01]  /*7270*/  FFMA R31, -R40, UR11, R31 ;  /* 0x0000000b281f7c23 */ /* 0x000fe2000800011f */
[----:B------:R-:W-:Y:S02]  /*7280*/  FADD R40, R28, R28 ;  /* 0x0000001c1c287221 */ /* 0x000fe40000000000 */
[----:B------:R-:W-:Y:S01]  /*7290*/  FADD R53, R3, R50 ;  /* 0x0000003203357221 */ /* 0x000fe20000000000 */
[----:B------:R-:W-:-:S03]  /*72a0*/  FADD R39, R29, R34 ;  /* 0x000000221d277221 */ /* 0x000fc60000000000 */
[----:B------:R-:W-:Y:S01]  /*72b0*/  FFMA R53, R53, UR10, R24 ;  /* 0x0000000a35357c23 */ /* 0x000fe20008000018 */
[----:B------:R-:W-:Y:S01]  /*72c0*/  FADD R40, R39, -R40 ;  /* 0x8000002827287221 */ /* 0x000fe20000000000 */
[----:B------:R-:W-:Y:S01]  /*72d0*/  FFMA R39, R29, R29, -R10 ;  /* 0x0000001d1d277223 */ /* 0x000fe2000000080a */
[----:B------:R-:W-:Y:S01]  /*72e0*/  FADD R57, R2, R2 ;  /* 0x0000000202397221 */ /* 0x000fe20000000000 */
[----:B------:R-:W-:Y:S01]  /*72f0*/  FADD R24, R20, R3 ;  /* 0x0000000314187221 */ /* 0x000fe20000000000 */
[----:B------:R-:W-:Y:S01]  /*7300*/  FFMA R10, -R53, R32, R20 ;  /* 0x00000020350a7223 */ /* 0x000fe20000000114 */
[----:B------:R-:W-:Y:S01]  /*7310*/  FMUL R40, R40, UR9 ;  /* 0x0000000928287c20 */ /* 0x000fe20008400000 */
[----:B------:R-:W-:Y:S01]  /*7320*/  FADD R53, R17, R17 ;  /* 0x0000001111357221 */ /* 0x000fe20000000000 */
[----:B------:R-:W-:Y:S01]  /*7330*/  FADD R57, R24, -R57 ;  /* 0x8000003918397221 */ /* 0x000fe20000000000 */
[----:B------:R-:W-:Y:S01]  /*7340*/  FADD R24, R25, R10 ;  /* 0x0000000a19187221 */ /* 0x000fe20000000000 */
[----:B------:R-:W-:-:S03]  /*7350*/  FFMA R39, R39, UR8, R40 ;  /* 0x0000000827277c23 */ /* 0x000fc60008000028 */
[----:B------:R-:W-:Y:S01]  /*7360*/  FADD R40, R24, -R53 ;  /* 0x8000003518287221 */ /* 0x000fe20000000000 */
[----:B------:R-:W-:Y:S01]  /*7370*/  FMUL R24, R20, R20 ;  /* 0x0000001414187220 */ /* 0x000fe20000400000 */
[----:B------:R-:W-:Y:S01]  /*7380*/  FMUL R53, R25, R25 ;  /* 0x0000001919357220 */ /* 0x000fe20000400000 */
[----:B------:R-:W-:Y:S01]  /*7390*/  FMUL R57, R57, UR9 ;  /* 0x0000000939397c20 */ /* 0x000fe20008400000 */
[----:B------:R-:W-:Y:S01]  /*73a0*/  FMUL R50, R40, UR9 ;  /* 0x0000000928327c20 */ /* 0x000fe20008400000 */
[----:B------:R-:W-:Y:S01]  /*73b0*/  FFMA R24, R3, R3, -R24 ;  /* 0x0000000303187223 */ /* 0x000fe20000000818 */
[----:B------:R-:W-:-:S03]  /*73c0*/  FFMA R53, R10, R10, -R53 ;  /* 0x0000000a0a357223 */ /* 0x000fc60000000835 */
[----:B------:R-:W-:Y:S01]  /*73d0*/  FFMA R40, R24, UR8, R57 ;  /* 0x0000000818287c23 */ /* 0x000fe20008000039 */
[----:B------:R-:W-:Y:S01]  /*73e0*/  FFMA R24, R53, UR8, R50 ;  /* 0x0000000835187c23 */ /* 0x000fe20008000032 */
[----:B------:R-:W-:Y:S01]  /*73f0*/  FADD R53, R58, R58 ;  /* 0x0000003a3a357221 */ /* 0x000fe20000000000 */
[----:B------:R-:W-:-:S04]  /*7400*/  FADD R50, R61, R43 ;  /* 0x0000002b3d327221 */ /* 0x000fc80000000000 */
[----:B------:R-:W-:Y:S01]  /*7410*/  FADD R53, R50, -R53 ;  /* 0x8000003532357221 */ /* 0x000fe20000000000 */
[----:B------:R-:W-:-:S03]  /*7420*/  FMUL R50, R43, R43 ;  /* 0x0000002b2b327220 */ /* 0x000fc60000400000 */
[----:B------:R-:W-:Y:S01]  /*7430*/  FMUL R53, R53, UR9 ;  /* 0x0000000935357c20 */ /* 0x000fe20008400000 */
[----:B------:R-:W-:-:S04]  /*7440*/  FFMA R52, -R61, R61, R50 ;  /* 0x0000003d3d347223 */ /* 0x000fc80000000132 */
[----:B------:R-:W-:Y:S01]  /*7450*/  FFMA R52, R52, UR8, R53 ;  /* 0x0000000834347c23 */ /* 0x000fe20008000035 */
[----:B------:R-:W-:Y:S01]  /*7460*/  FFMA R53, R61, -4, R63 ;  /* 0xc08000003d357823 */ /* 0x000fe2000000003f */
[----:B------:R-:W-:-:S03]  /*7470*/  FFMA R59, -R64, UR11, R59 ;  /* 0x0000000b403b7c23 */ /* 0x000fc6000800013b */
[----:B------:R-:W-:Y:S01]  /*7480*/  FFMA R64, R58, 6, R53 ;  /* 0x40c000003a407823 */ /* 0x000fe20000000035 */
[----:B------:R-:W-:-:S03]  /*7490*/  FFMA R49, -R49, R32, R44 ;  /* 0x0000002031317223 */ /* 0x000fc6000000012c */
[----:B------:R-:W-:-:S04]  /*74a0*/  FFMA R64, R43, -4, R64 ;  /* 0xc08000002b407823 */ /* 0x000fc80000000040 */
[----:B------:R-:W-:-:S04]  /*74b0*/  FADD R53, R49, R64 ;  /* 0x0000004031357221 */ /* 0x000fc80000000000 */
[----:B------:R-:W-:Y:S01]  /*74c0*/  FFMA R53, R53, UR10, R52 ;  /* 0x0000000a35357c23 */ /* 0x000fe20008000034 */
[C---:B------:R-:W-:Y:S01]  /*74d0*/  FADD R52, R44.reuse, R42 ;  /* 0x0000002a2c347221 */ /* 0x040fe20000000000 */
[----:B------:R-:W-:Y:S02]  /*74e0*/  FFMA R66, R44, -4, R47 ;  /* 0xc08000002c427823 */ /* 0x000fe4000000002f */
[----:B------:R-:W-:Y:S01]  /*74f0*/  FFMA R54, -R53, UR11, R54 ;  /* 0x0000000b35367c23 */ /* 0x000fe20008000136 */
[C---:B------:R-:W-:Y:S01]  /*7500*/  FADD R53, R45.reuse, R45 ;  /* 0x0000002d2d357221 */ /* 0x040fe20000000000 */
[----:B------:R-:W-:Y:S01]  /*7510*/  FFMA R64, R16, -4, R41 ;  /* 0xc080000010407823 */ /* 0x000fe20000000029 */
[----:B------:R-:W-:Y:S02]  /*7520*/  FFMA R41, R45, 6, R66 ;  /* 0x40c000002d297823 */ /* 0x000fe40000000042 */
[----:B------:R-:W-:Y:S01]  /*7530*/  FADD R57, R52, -R53 ;  /* 0x8000003534397221 */ /* 0x000fe20000000000 */
[----:B------:R-:W-:Y:S01]  /*7540*/  FMUL R53, R44, R44 ;  /* 0x0000002c2c357220 */ /* 0x000fe20000400000 */
[----:B------:R-:W-:Y:S01]  /*7550*/  FFMA R64, R25, 6, R64 ;  /* 0x40c0000019407823 */ /* 0x000fe20000000040 */
[C---:B------:R-:W-:Y:S01]  /*7560*/  FFMA R66, R42.reuse, -4, R41 ;  /* 0xc08000002a427823 */ /* 0x040fe20000000029 */
[----:B------:R-:W-:Y:S01]  /*7570*/  FMUL R57, R57, UR9 ;  /* 0x0000000939397c20 */ /* 0x000fe20008400000 */
[----:B------:R-:W-:Y:S01]  /*7580*/  FFMA R52, R42, R42, -R53 ;  /* 0x0000002a2a347223 */ /* 0x000fe20000000835 */
[----:B------:R-:W-:Y:S01]  /*7590*/  FFMA R41, R17, -4, R64 ;  /* 0xc080000011297823 */ /* 0x000fe20000000040 */
[----:B------:R-:W-:-:S02]  /*75a0*/  FADD R53, R13, R66 ;  /* 0x000000420d357221 */ /* 0x000fc40000000000 */
[----:B------:R-:W-:Y:S01]  /*75b0*/  FFMA R52, R52, UR8, R57 ;  /* 0x0000000834347c23 */ /* 0x000fe20008000039 */
[----:B------:R-:W-:-:S03]  /*75c0*/  FADD R41, R10, R41 ;  /* 0x000000290a297221 */ /* 0x000fc60000000000 */
[----:B------:R-:W-:Y:S01]  /*75d0*/  FFMA R52, R53, UR10, R52 ;  /* 0x0000000a35347c23 */ /* 0x000fe20008000034 */
[----:B------:R-:W-:Y:S01]  /*75e0*/  FFMA R41, R41, UR10, R48 ;  /* 0x0000000a29297c23 */ /* 0x000fe20008000030 */
[----:B------:R-:W-:Y:S01]  /*75f0*/  FADD R53, R43, R43 ;  /* 0x0000002b2b357221 */ /* 0x000fe20000000000 */
[----:B------:R-:W-:-:S04]  /*7600*/  FADD R48, R58, R49 ;  /* 0x000000313a307221 */ /* 0x000fc80000000000 */
[----:B------:R-:W-:Y:S01]  /*7610*/  FADD R53, R48, -R53 ;  /* 0x8000003530357221 */ /* 0x000fe20000000000 */
[----:B------:R-:W-:-:S04]  /*7620*/  FFMA R48, R58, -4, R61 ;  /* 0xc08000003a307823 */ /* 0x000fc8000000003d */
[----:B------:R-:W-:Y:S01]  /*7630*/  FFMA R64, R43, 6, R48 ;  /* 0x40c000002b407823 */ /* 0x000fe20000000030 */
[----:B------:R-:W-:Y:S01]  /*7640*/  FFMA R48, -R52, R32, R45 ;  /* 0x0000002034307223 */ /* 0x000fe2000000012d */
[----:B------:R-:W-:Y:S01]  /*7650*/  FFMA R46, R49, R49, -R46 ;  /* 0x00000031312e7223 */ /* 0x000fe2000000082e */
[----:B------:R-:W-:Y:S01]  /*7660*/  FMUL R53, R53, UR9 ;  /* 0x0000000935357c20 */ /* 0x000fe20008400000 */
[----:B------:R-:W-:-:S03]  /*7670*/  FFMA R57, R49, -4, R64 ;  /* 0xc080000031397823 */ /* 0x000fc60000000040 */
[----:B------:R-:W-:Y:S01]  /*7680*/  FFMA R46, R46, UR8, R53 ;  /* 0x000000082e2e7c23 */ /* 0x000fe20008000035 */
[----:B------:R-:W-:Y:S01]  /*7690*/  FADD R57, R48, R57 ;  /* 0x0000003930397221 */ /* 0x000fe20000000000 */
[----:B------:R-:W-:-:S03]  /*76a0*/  FADD R53, R42, R42 ;  /* 0x0000002a2a357221 */ /* 0x000fc60000000000 */
[----:B------:R-:W-:Y:S01]  /*76b0*/  FFMA R52, R57, UR10, R46 ;  /* 0x0000000a39347c23 */ /* 0x000fe2000800002e */
[----:B------:R-:W-:-:S04]  /*76c0*/  FADD R46, R45, R13 ;  /* 0x0000000d2d2e7221 */ /* 0x000fc80000000000 */
[----:B------:R-:W-:Y:S01]  /*76d0*/  FADD R53, R46, -R53 ;  /* 0x800000352e357221 */ /* 0x000fe20000000000 */
[----:B------:R-:W-:-:S03]  /*76e0*/  FMUL R46, R45, R45 ;  /* 0x0000002d2d2e7220 */ /* 0x000fc60000400000 */
[----:B------:R-:W-:Y:S01]  /*76f0*/  FMUL R53, R53, UR9 ;  /* 0x0000000935357c20 */ /* 0x000fe20008400000 */
[----:B------:R-:W-:-:S04]  /*7700*/  FFMA R46, R13, R13, -R46 ;  /* 0x0000000d0d2e7223 */ /* 0x000fc8000000082e */
[----:B------:R-:W-:Y:S01]  /*7710*/  FFMA R46, R46, UR8, R53 ;  /* 0x000000082e2e7c23 */ /* 0x000fe20008000035 */
[----:B------:R-:W-:-:S04]  /*7720*/  FFMA R53, R45, -4, R44 ;  /* 0xc08000002d357823 */ /* 0x000fc8000000002c */
[----:B------:R-:W-:-:S04]  /*7730*/  FFMA R64, R42, 6, R53 ;  /* 0x40c000002a407823 */ /* 0x000fc80000000035 */
[----:B------:R-:W-:Y:S01]  /*7740*/  FFMA R53, R13, -4, R64 ;  /* 0xc08000000d357823 */ /* 0x000fe20000000040 */
[----:B------:R-:W-:-:S03]  /*7750*/  FFMA R52, -R52, UR11, R47 ;  /* 0x0000000b34347c23 */ /* 0x000fc6000800012f */
[----:B------:R-:W-:Y:S01]  /*7760*/  FADD R53, R14, R53 ;  /* 0x000000350e357221 */ /* 0x000fe20000000000 */
[----:B------:R-:W-:-:S03]  /*7770*/  FFMA R64, R43, -4, R58 ;  /* 0xc08000002b407823 */ /* 0x000fc6000000003a */
[----:B------:R-:W-:Y:S01]  /*7780*/  FFMA R47, R53, UR10, R46 ;  /* 0x0000000a352f7c23 */ /* 0x000fe2000800002e */
[----:B------:R-:W-:Y:S01]  /*7790*/  FADD R53, R49, R49 ;  /* 0x0000003131357221 */ /* 0x000fe20000000000 */
[----:B------:R-:W-:Y:S01]  /*77a0*/  FADD R46, R43, R48 ;  /* 0x000000302b2e7221 */ /* 0x000fe20000000000 */
[----:B------:R-:W-:-:S03]  /*77b0*/  FFMA R57, R49, 6, R64 ;  /* 0x40c0000031397823 */ /* 0x000fc60000000040 */
[----:B------:R-:W-:Y:S01]  /*77c0*/  FADD R46, R46, -R53 ;  /* 0x800000352e2e7221 */ /* 0x000fe20000000000 */
[----:B------:R-:W-:Y:S01]  /*77d0*/  FFMA R47, -R47, R32, R42 ;  /* 0x000000202f2f7223 */ /* 0x000fe2000000012a */
[----:B------:R-:W-:Y:S02]  /*77e0*/  FFMA R50, R48, R48, -R50 ;  /* 0x0000003030327223 */ /* 0x000fe40000000832 */
[----:B------:R-:W-:Y:S01]  /*77f0*/  FMUL R53, R46, UR9 ;  /* 0x000000092e357c20 */ /* 0x000fe20008400000 */
[----:B------:R-:W-:-:S03]  /*7800*/  FFMA R46, R48, -4, R57 ;  /* 0xc0800000302e7823 */ /* 0x000fc60000000039 */
[----:B------:R-:W-:Y:S01]  /*7810*/  FFMA R50, R50, UR8, R53 ;  /* 0x0000000832327c23 */ /* 0x000fe20008000035 */
[----:B------:R-:W-:Y:S01]  /*7820*/  FADD R57, R47, R46 ;  /* 0x0000002e2f397221 */ /* 0x000fe20000000000 */
[----:B------:R-:W-:Y:S01]  /*7830*/  FADD R53, R13, R13 ;  /* 0x0000000d0d357221 */ /* 0x000fe20000000000 */
[----:B------:R-:W-:-:S04]  /*7840*/  FADD R46, R42, R14 ;  /* 0x0000000e2a2e7221 */ /* 0x000fc80000000000 */
[----:B------:R-:W-:Y:S01]  /*7850*/  FADD R46, R46, -R53 ;  /* 0x800000352e2e7221 */ /* 0x000fe20000000000 */
[C---:B------:R-:W-:Y:S01]  /*7860*/  FMUL R53, R42.reuse, R42 ;  /* 0x0000002a2a357220 */ /* 0x040fe20000400000 */
[----:B------:R-:W-:Y:S01]  /*7870*/  FFMA R57, R57, UR10, R50 ;  /* 0x0000000a39397c23 */ /* 0x000fe20008000032 */
[----:B------:R-:W-:Y:S01]  /*7880*/  FFMA R50, R42, -4, R45 ;  /* 0xc08000002a327823 */ /* 0x000fe2000000002d */
[----:B------:R-:W-:Y:S01]  /*7890*/  FMUL R46, R46, UR9 ;  /* 0x000000092e2e7c20 */ /* 0x000fe20008400000 */
[----:B------:R-:W-:-:S04]  /*78a0*/  FFMA R53, R14, R14, -R53 ;  /* 0x0000000e0e357223 */ /* 0x000fc80000000835 */
[----:B------:R-:W-:Y:S01]  /*78b0*/  FFMA R46, R53, UR8, R46 ;  /* 0x00000008352e7c23 */ /* 0x000fe2000800002e */
[----:B------:R-:W-:-:S04]  /*78c0*/  FFMA R53, R13, 6, R50 ;  /* 0x40c000000d357823 */ /* 0x000fc80000000032 */
[----:B------:R-:W-:Y:S01]  /*78d0*/  FFMA R50, R14, -4, R53 ;  /* 0xc08000000e327823 */ /* 0x000fe20000000035 */
[----:B------:R-:W-:-:S03]  /*78e0*/  FFMA R57, -R57, UR11, R44 ;  /* 0x0000000b39397c23 */ /* 0x000fc6000800012c */
[----:B------:R-:W-:Y:S01]  /*78f0*/  FADD R53, R11, R50 ;  /* 0x000000320b357221 */ /* 0x000fe20000000000 */
[----:B------:R-:W-:-:S03]  /*7900*/  FFMA R43, R49, -4, R43 ;  /* 0xc0800000312b7823 */ /* 0x000fc6000000002b */
[----:B------:R-:W-:Y:S01]  /*7910*/  FFMA R44, R53, UR10, R46 ;  /* 0x0000000a352c7c23 */ /* 0x000fe2000800002e */
[C---:B------:R-:W-:Y:S01]  /*7920*/  FADD R53, R48.reuse, R48 ;  /* 0x0000003030357221 */ /* 0x040fe20000000000 */
[----:B------:R-:W-:Y:S01]  /*7930*/  FADD R46, R49, R47 ;  /* 0x0000002f312e7221 */ /* 0x000fe20000000000 */
[----:B------:R-:W-:-:S03]  /*7940*/  FFMA R50, R48, 6, R43 ;  /* 0x40c0000030327823 */ /* 0x000fc6000000002b */
[----:B------:R-:W-:Y:S01]  /*7950*/  FADD R53, R46, -R53 ;  /* 0x800000352e357221 */ /* 0x000fe20000000000 */
[----:B------:R-:W-:Y:S01]  /*7960*/  FMUL R46, R49, R49 ;  /* 0x00000031312e7220 */ /* 0x000fe20000400000 */
[----:B------:R-:W-:Y:S01]  /*7970*/  FFMA R44, -R44, R32, R13 ;  /* 0x000000202c2c7223 */ /* 0x000fe2000000010d */
[----:B------:R-:W-:Y:S01]  /*7980*/  FFMA R43, R47, -4, R50 ;  /* 0xc08000002f2b7823 */ /* 0x000fe20000000032 */
[----:B------:R-:W-:Y:S01]  /*7990*/  FMUL R53, R53, UR9 ;  /* 0x0000000935357c20 */ /* 0x000fe20008400000 */
[----:B------:R-:W-:Y:S02]  /*79a0*/  FFMA R46, R47, R47, -R46 ;  /* 0x0000002f2f2e7223 */ /* 0x000fe4000000082e */
[----:B------:R-:W-:Y:S02]  /*79b0*/  FADD R43, R44, R43 ;  /* 0x0000002b2c2b7221 */ /* 0x000fe40000000000 */
[----:B------:R-:W-:Y:S01]  /*79c0*/  FFMA R46, R46, UR8, R53 ;  /* 0x000000082e2e7c23 */ /* 0x000fe20008000035 */
[----:B------:R-:W-:-:S03]  /*79d0*/  FADD R50, R14, R14 ;  /* 0x0000000e0e327221 */ /* 0x000fc60000000000 */
[----:B------:R-:W-:Y:S01]  /*79e0*/  FFMA R46, R43, UR10, R46 ;  /* 0x0000000a2b2e7c23 */ /* 0x000fe2000800002e */
[----:B------:R-:W-:-:S04]  /*79f0*/  FADD R43, R13, R11 ;  /* 0x0000000b0d2b7221 */ /* 0x000fc80000000000 */
[----:B------:R-:W-:Y:S01]  /*7a00*/  FADD R43, R43, -R50 ;  /* 0x800000322b2b7221 */ /* 0x000fe20000000000 */
[C---:B------:R-:W-:Y:S01]  /*7a10*/  FMUL R50, R13.reuse, R13 ;  /* 0x0000000d0d327220 */ /* 0x040fe20000400000 */
[----:B------:R-:W-:Y:S02]  /*7a20*/  FFMA R53, R13, -4, R42 ;  /* 0xc08000000d357823 */ /* 0x000fe4000000002a */
[----:B------:R-:W-:Y:S01]  /*7a30*/  FMUL R43, R43, UR9 ;  /* 0x000000092b2b7c20 */ /* 0x000fe20008400000 */
[----:B------:R-:W-:-:S04]  /*7a40*/  FFMA R50, R11, R11, -R50 ;  /* 0x0000000b0b327223 */ /* 0x000fc80000000832 */
[----:B------:R-:W-:Y:S01]  /*7a50*/  FFMA R43, R50, UR8, R43 ;  /* 0x00000008322b7c23 */ /* 0x000fe2000800002b */
[----:B------:R-:W-:-:S04]  /*7a60*/  FFMA R50, R14, 6, R53 ;  /* 0x40c000000e327823 */ /* 0x000fc80000000035 */
[----:B------:R-:W-:Y:S01]  /*7a70*/  FFMA R53, R11, -4, R50 ;  /* 0xc08000000b357823 */ /* 0x000fe20000000032 */
[----:B------:R-:W-:Y:S01]  /*7a80*/  FFMA R45, -R46, UR11, R45 ;  /* 0x0000000b2e2d7c23 */ /* 0x000fe2000800012d */
[----:B------:R-:W-:Y:S02]  /*7a90*/  FADD R46, R48, R44 ;  /* 0x0000002c302e7221 */ /* 0x000fe40000000000 */
[----:B------:R-:W-:Y:S01]  /*7aa0*/  FADD R50, R8, R53 ;  /* 0x0000003508327221 */ /* 0x000fe20000000000 */
[----:B------:R-:W-:-:S03]  /*7ab0*/  FADD R53, R47, R47 ;  /* 0x0000002f2f357221 */ /* 0x000fc60000000000 */
[----:B------:R-:W-:Y:S01]  /*7ac0*/  FFMA R43, R50, UR10, R43 ;  /* 0x0000000a322b7c23 */ /* 0x000fe2000800002b */
[----:B------:R-:W-:Y:S01]  /*7ad0*/  FFMA R50, R48, -4, R49 ;  /* 0xc080000030327823 */ /* 0x000fe20000000031 */
[----:B------:R-:W-:Y:S01]  /*7ae0*/  FADD R46, R46, -R53 ;  /* 0x800000352e2e7221 */ /* 0x000fe20000000000 */
[----:B------:R-:W-:Y:S02]  /*7af0*/  FMUL R49, R48, R48 ;  /* 0x0000003030317220 */ /* 0x000fe40000400000 */
[----:B------:R-:W-:Y:S01]  /*7b00*/  FFMA R53, R47, 6, R50 ;  /* 0x40c000002f357823 */ /* 0x000fe20000000032 */
[----:B------:R-:W-:Y:S01]  /*7b10*/  FMUL R46, R46, UR9 ;  /* 0x000000092e2e7c20 */ /* 0x000fe20008400000 */
[C---:B------:R-:W-:Y:S02]  /*7b20*/  FFMA R49, R44.reuse, R44, -R49 ;  /* 0x0000002c2c317223 */ /* 0x040fe40000000831 */
[----:B------:R-:W-:Y:S01]  /*7b30*/  FFMA R50, R44, -4, R53 ;  /* 0xc08000002c327823 */ /* 0x000fe20000000035 */
[----:B------:R-:W-:Y:S01]  /*7b40*/  FADD R53, R11, R11 ;  /* 0x0000000b0b357221 */ /* 0x000fe20000000000 */
[----:B------:R-:W-:Y:S01]  /*7b50*/  FFMA R49, R49, UR8, R46 ;  /* 0x0000000831317c23 */ /* 0x000fe2000800002e */
[----:B------:R-:W-:Y:S01]  /*7b60*/  FADD R46, R14, R8 ;  /* 0x000000080e2e7221 */ /* 0x000fe20000000000 */
[----:B------:R-:W-:-:S03]  /*7b70*/  FFMA R43, -R43, R32, R14 ;  /* 0x000000202b2b7223 */ /* 0x000fc6000000010e */
[----:B------:R-:W-:Y:S01]  /*7b80*/  FADD R46, R46, -R53 ;  /* 0x800000352e2e7221 */ /* 0x000fe20000000000 */
[----:B------:R-:W-:Y:S01]  /*7b90*/  FADD R50, R43, R50 ;  /* 0x000000322b327221 */ /* 0x000fe20000000000 */
[----:B------:R-:W-:Y:S02]  /*7ba0*/  FMUL R53, R14, R14 ;  /* 0x0000000e0e357220 */ /* 0x000fe40000400000 */
[----:B------:R-:W-:Y:S01]  /*7bb0*/  FMUL R46, R46, UR9 ;  /* 0x000000092e2e7c20 */ /* 0x000fe20008400000 */
[----:B------:R-:W-:Y:S01]  /*7bc0*/  FFMA R49, R50, UR10, R49 ;  /* 0x0000000a32317c23 */ /* 0x000fe20008000031 */
[----:B------:R-:W-:Y:S01]  /*7bd0*/  FFMA R53, R8, R8, -R53 ;  /* 0x0000000808357223 */ /* 0x000fe20000000835 */
[----:B------:R-:W-:-:S03]  /*7be0*/  FFMA R50, R14, -4, R13 ;  /* 0xc08000000e327823 */ /* 0x000fc6000000000d */
        /* <DEDUP_REMOVED lines=55> */
[----:B------:R-:W-:-:S03]  /*7f60*/  FFMA R14, -R47, UR11, R14 ;  /* 0x0000000b2f0e7c23 */ /* 0x000fc6000800010e */
[----:B------:R-:W-:Y:S01]  /*7f70*/  FADD R53, R9, R50 ;  /* 0x0000003209357221 */ /* 0x000fe20000000000 */
[C---:B------:R-:W-:Y:S01]  /*7f80*/  FADD R50, R46.reuse, R46 ;  /* 0x0000002e2e327221 */ /* 0x040fe20000000000 */
[----:B------:R-:W-:Y:S02]  /*7f90*/  FADD R47, R43, R49 ;  /* 0x000000312b2f7221 */ /* 0x000fe40000000000 */
[----:B------:R-:W-:Y:S01]  /*7fa0*/  FFMA R48, R53, UR10, R48 ;  /* 0x0000000a35307c23 */ /* 0x000fe20008000030 */
[----:B------:R-:W-:Y:S01]  /*7fb0*/  FFMA R53, R43, -4, R44 ;  /* 0xc08000002b357823 */ /* 0x000fe2000000002c */
[----:B------:R-:W-:Y:S01]  /*7fc0*/  FADD R47, R47, -R50 ;  /* 0x800000322f2f7221 */ /* 0x000fe20000000000 */
[----:B------:R-:W-:Y:S02]  /*7fd0*/  FMUL R50, R43, R43 ;  /* 0x0000002b2b327220 */ /* 0x000fe40000400000 */
        /* <DEDUP_REMOVED lines=111> */
[----:B------:R-:W-:Y:S01]  /*86d0*/  FADD R50, R4, R4 ;  /* 0x0000000404327221 */ /* 0x000fe20000000000 */
[----:B------:R-:W-:Y:S02]  /*86e0*/  FADD R49, R5, R31 ;  /* 0x0000001f05317221 */ /* 0x000fe40000000000 */
[----:B------:R-:W-:Y:S02]  /*86f0*/  FFMA R46, R53, UR10, R46 ;  /* 0x0000000a352e7c23 */ /* 0x000fe4000800002e */
[----:B------:R-:W-:Y:S01]  /*8700*/  FADD R53, R49, -R50 ;  /* 0x8000003231357221 */ /* 0x000fe20000000000 */
[----:B------:R-:W-:Y:S01]  /*8710*/  FMUL R50, R5, R5 ;  /* 0x0000000505327220 */ /* 0x000fe20000400000 */
[----:B------:R-:W-:Y:S01]  /*8720*/  FFMA R9, -R46, UR11, R9 ;  /* 0x0000000b2e097c23 */ /* 0x000fe20008000109 */
[----:B------:R-:W-:-:S02]  /*8730*/  FFMA R46, -R41, UR11, R30 ;  /* 0x0000000b292e7c23 */ /* 0x000fc4000800011e */
[----:B------:R-:W-:Y:S01]  /*8740*/  FFMA R49, R31, R31, -R50 ;  /* 0x0000001f1f317223 */ /* 0x000fe20000000832 */
[----:B------:R-:W-:Y:S01]  /*8750*/  FMUL R50, R53, UR9 ;  /* 0x0000000935327c20 */ /* 0x000fe20008400000 */
[----:B------:R-:W-:Y:S01]  /*8760*/  FADD R41, R43, R43 ;  /* 0x0000002b2b297221 */ /* 0x000fe20000000000 */
[----:B------:R-:W-:Y:S02]  /*8770*/  FADD R30, R48, R44 ;  /* 0x0000002c301e7221 */ /* 0x000fe40000000000 */
[----:B------:R-:W-:Y:S02]  /*8780*/  FFMA R49, R49, UR8, R50 ;  /* 0x0000000831317c23 */ /* 0x000fe40008000032 */
[----:B------:R-:W-:Y:S01]  /*8790*/  FADD R50, R30, -R41 ;  /* 0x800000291e327221 */ /* 0x000fe20000000000 */
[----:B------:R-:W-:Y:S01]  /*87a0*/  FFMA R41, R5, -4, R12 ;  /* 0xc080000005297823 */ /* 0x000fe2000000000c */
[----:B------:R-:W-:-:S03]  /*87b0*/  FMUL R53, R48, R48 ;  /* 0x0000003030357220 */ /* 0x000fc60000400000 */
[----:B------:R-:W-:-:S04]  /*87c0*/  FFMA R30, R4, 6, R41 ;  /* 0x40c00000041e7823 */ /* 0x000fc80000000029 */
[C---:B------:R-:W-:Y:S01]  /*87d0*/  FFMA R41, R31.reuse, -4, R30 ;  /* 0xc08000001f297823 */ /* 0x040fe2000000001e */
[----:B------:R-:W-:Y:S01]  /*87e0*/  FFMA R30, R44, R44, -R53 ;  /* 0x0000002c2c1e7223 */ /* 0x000fe20000000835 */
[----:B------:R-:W-:Y:S02]  /*87f0*/  FMUL R53, R50, UR9 ;  /* 0x0000000932357c20 */ /* 0x000fe40008400000 */
[----:B------:R-:W-:Y:S01]  /*8800*/  FADD R50, R46, R41 ;  /* 0x000000292e327221 */ /* 0x000fe20000000000 */
[----:B------:R-:W-:Y:S01]  /*8810*/  FADD R64, R31, R31 ;  /* 0x0000001f1f407221 */ /* 0x000fe20000000000 */
[----:B------:R-:W-:Y:S01]  /*8820*/  FADD R41, R4, R46 ;  /* 0x0000002e04297221 */ /* 0x000fe20000000000 */
[----:B------:R-:W-:Y:S01]  /*8830*/  FFMA R37, R34, -4, R37 ;  /* 0xc080000022257823 */ /* 0x000fe20000000025 */
[----:B------:R-:W-:Y:S01]  /*8840*/  FFMA R49, R50, UR10, R49 ;  /* 0x0000000a32317c23 */ /* 0x000fe20008000031 */
[C---:B------:R-:W-:Y:S01]  /*8850*/  FFMA R50, R28.reuse, -4, R34 ;  /* 0xc08000001c327823 */ /* 0x040fe20000000022 */
[----:B------:R-:W-:Y:S01]  /*8860*/  FADD R34, R41, -R64 ;  /* 0x8000004029227221 */ /* 0x000fe20000000000 */
[----:B------:R-:W-:Y:S01]  /*8870*/  FFMA R64, R28, 6, R37 ;  /* 0x40c000001c407823 */ /* 0x000fe20000000025 */
[----:B------:R-:W-:Y:S01]  /*8880*/  FMUL R37, R4, R4 ;  /* 0x0000000404257220 */ /* 0x000fe20000400000 */
[C---:B------:R-:W-:Y:S01]  /*8890*/  FFMA R50, R29.reuse, 6, R50 ;  /* 0x40c000001d327823 */ /* 0x040fe20000000032 */
[----:B------:R-:W-:Y:S01]  /*88a0*/  FADD R28, R28, R35 ;  /* 0x000000231c1c7221 */ /* 0x000fe20000000000 */
[C---:B------:R-:W-:Y:S01]  /*88b0*/  FFMA R64, R29.reuse, -4, R64 ;  /* 0xc08000001d407823 */ /* 0x040fe20000000040 */
[----:B------:R-:W-:Y:S01]  /*88c0*/  FADD R29, R29, R29 ;  /* 0x0000001d1d1d7221 */ /* 0x000fe20000000000 */
[----:B------:R-:W-:Y:S01]  /*88d0*/  FFMA R37, R46, R46, -R37 ;  /* 0x0000002e2e257223 */ /* 0x000fe20000000825 */
[----:B------:R-:W-:-:S02]  /*88e0*/  FMUL R34, R34, UR9 ;  /* 0x0000000922227c20 */ /* 0x000fc40008400000 */
[----:B------:R-:W-:Y:S01]  /*88f0*/  FADD R28, R28, -R29 ;  /* 0x8000001d1c1c7221 */ /* 0x000fe20000000000 */
[----:B------:R-:W-:Y:S01]  /*8900*/  FFMA R29, -R49, R32, R4 ;  /* 0x00000020311d7223 */ /* 0x000fe20000000104 */
[----:B------:R-:W-:Y:S01]  /*8910*/  FFMA R41, R37, UR8, R34 ;  /* 0x0000000825297c23 */ /* 0x000fe20008000022 */
[----:B------:R-:W-:Y:S01]  /*8920*/  FADD R37, R44, R44 ;  /* 0x0000002c2c257221 */ /* 0x000fe20000000000 */
[----:B------:R-:W-:Y:S01]  /*8930*/  FFMA R66, R48, -4, R47 ;  /* 0xc080000030427823 */ /* 0x000fe2000000002f */
[----:B------:R-:W-:-:S04]  /*8940*/  FADD R34, R43, R29 ;  /* 0x0000001d2b227221 */ /* 0x000fc80000000000 */
[----:B------:R-:W-:Y:S01]  /*8950*/  FADD R49, R34, -R37 ;  /* 0x8000002522317221 */ /* 0x000fe20000000000 */
[----:B------:R-:W-:Y:S01]  /*8960*/  FFMA R37, R43, 6, R66 ;  /* 0x40c000002b257823 */ /* 0x000fe20000000042 */
[----:B------:R-:W-:-:S03]  /*8970*/  FADD R64, R35, R64 ;  /* 0x0000004023407221 */ /* 0x000fc60000000000 */
[----:B------:R-:W-:Y:S01]  /*8980*/  FFMA R66, R44, -4, R37 ;  /* 0xc08000002c427823 */ /* 0x000fe20000000025 */
[----:B------:R-:W-:Y:S01]  /*8990*/  FFMA R30, R30, UR8, R53 ;  /* 0x000000081e1e7c23 */ /* 0x000fe20008000035 */
[----:B------:R-:W-:Y:S02]  /*89a0*/  FFMA R64, R64, UR10, R39 ;  /* 0x0000000a40407c23 */ /* 0x000fe40008000027 */
[----:B------:R-:W-:Y:S01]  /*89b0*/  FADD R47, R29, R66 ;  /* 0x000000421d2f7221 */ /* 0x000fe20000000000 */
[----:B------:R-:W-:-:S03]  /*89c0*/  FMUL R37, R28, UR9 ;  /* 0x000000091c257c20 */ /* 0x000fc60008400000 */
[----:B------:R-:W-:Y:S01]  /*89d0*/  FFMA R47, R47, UR10, R30 ;  /* 0x0000000a2f2f7c23 */ /* 0x000fe2000800001e */
[C---:B------:R-:W-:Y:S01]  /*89e0*/  FFMA R30, R35.reuse, R35, -R36 ;  /* 0x00000023231e7223 */ /* 0x040fe20000000824 */
[----:B------:R-:W-:Y:S01]  /*89f0*/  FFMA R36, -R64, UR11, R19 ;  /* 0x0000000b40247c23 */ /* 0x000fe20008000113 */
[----:B------:R-:W-:Y:S01]  /*8a00*/  FFMA R50, R35, -4, R50 ;  /* 0xc080000023327823 */ /* 0x000fe20000000032 */
[----:B------:R-:W-:Y:S01]  /*8a10*/  FADD R35, R3, R3 ;  /* 0x0000000303237221 */ /* 0x000fe20000000000 */
[----:B------:R-:W-:Y:S01]  /*8a20*/  FFMA R28, R30, UR8, R37 ;  /* 0x000000081e1c7c23 */ /* 0x000fe20008000025 */
[----:B------:R-:W-:Y:S01]  /*8a30*/  FADD R30, R2, R36 ;  /* 0x00000024021e7221 */ /* 0x000fe20000000000 */
[----:B------:R-:W-:Y:S01]  /*8a40*/  FFMA R19, R20, -4, R21 ;  /* 0xc080000014137823 */ /* 0x000fe20000000015 */
[----:B------:R-:W-:Y:S02]  /*8a50*/  FMUL R34, R43, R43 ;  /* 0x0000002b2b227220 */ /* 0x000fe40000400000 */
[----:B------:R-:W-:Y:S01]  /*8a60*/  FADD R37, R30, -R35 ;  /* 0x800000231e257221 */ /* 0x000fe20000000000 */
[C---:B------:R-:W-:Y:S01]  /*8a70*/  FFMA R30, R2.reuse, 6, R19 ;  /* 0x40c00000021e7823 */ /* 0x040fe20000000013 */
[----:B------:R-:W-:Y:S01]  /*8a80*/  FMUL R19, R2, R2 ;  /* 0x0000000202137220 */ /* 0x000fe20000400000 */
[----:B------:R-:W-:Y:S01]  /*8a90*/  FFMA R34, R29, R29, -R34 ;  /* 0x0000001d1d227223 */ /* 0x000fe20000000822 */
[----:B------:R-:W-:Y:S01]  /*8aa0*/  FMUL R49, R49, UR9 ;  /* 0x0000000931317c20 */ /* 0x000fe20008400000 */
[----:B------:R-:W-:Y:S01]  /*8ab0*/  FFMA R35, R3, -4, R30 ;  /* 0xc080000003237823 */ /* 0x000fe2000000001e */
[----:B------:R-:W-:Y:S01]  /*8ac0*/  FFMA R19, R36, R36, -R19 ;  /* 0x0000002424137223 */ /* 0x000fe20000000813 */
[----:B------:R-:W-:Y:S01]  /*8ad0*/  FMUL R30, R37, UR9 ;  /* 0x00000009251e7c20 */ /* 0x000fe20008400000 */
[----:B------:R-:W-:Y:S01]  /*8ae0*/  FFMA R34, R34, UR8, R49 ;  /* 0x0000000822227c23 */ /* 0x000fe20008000031 */
[----:B------:R-:W-:-:S02]  /*8af0*/  FADD R35, R36, R35 ;  /* 0x0000002324237221 */ /* 0x000fc40000000000 */
[----:B------:R-:W-:Y:S01]  /*8b00*/  FFMA R49, R19, UR8, R30 ;  /* 0x0000000813317c23 */ /* 0x000fe2000800001e */
[----:B------:R-:W-:Y:S01]  /*8b10*/  FADD R30, R52, R52 ;  /* 0x00000034341e7221 */ /* 0x000fe20000000000 */
[C---:B------:R-:W-:Y:S01]  /*8b20*/  FADD R19, R54.reuse, R57 ;  /* 0x0000003936137221 */ /* 0x040fe20000000000 */
[----:B------:R-:W-:Y:S01]  /*8b30*/  FFMA R39, R35, UR10, R40 ;  /* 0x0000000a23277c23 */ /* 0x000fe20008000028 */
[----:B------:R-:W-:Y:S02]  /*8b40*/  FMUL R35, R57, R57 ;  /* 0x0000003939237220 */ /* 0x000fe40000400000 */
[----:B------:R-:W-:Y:S01]  /*8b50*/  FADD R19, R19, -R30 ;  /* 0x8000001e13137221 */ /* 0x000fe20000000000 */
[C---:B------:R-:W-:Y:S01]  /*8b60*/  FFMA R37, R54.reuse, -4, R59 ;  /* 0xc080000036257823 */ /* 0x040fe2000000003b */
[----:B------:R-:W-:Y:S02]  /*8b70*/  FFMA R39, -R39, R32, R2 ;  /* 0x0000002027277223 */ /* 0x000fe40000000102 */
[----:B------:R-:W-:Y:S01]  /*8b80*/  FMUL R30, R19, UR9 ;  /* 0x00000009131e7c20 */ /* 0x000fe20008400000 */
[----:B------:R-:W-:Y:S01]  /*8b90*/  FFMA R19, -R54, R54, R35 ;  /* 0x0000003636137223 */ /* 0x000fe20000000123 */
[----:B------:R-:W-:Y:S01]  /*8ba0*/  FFMA R40, R52, 6, R37 ;  /* 0x40c0000034287823 */ /* 0x000fe20000000025 */
[----:B------:R-:W-:-:S02]  /*8bb0*/  FADD R37, R10, R10 ;  /* 0x0000000a0a257221 */ /* 0x000fc40000000000 */
[----:B------:R-:W-:Y:S01]  /*8bc0*/  FFMA R19, R19, UR8, R30 ;  /* 0x0000000813137c23 */ /* 0x000fe2000800001e */
[----:B------:R-:W-:Y:S01]  /*8bd0*/  FADD R30, R17, R39 ;  /* 0x00000027111e7221 */ /* 0x000fe20000000000 */
[----:B------:R-:W-:-:S03]  /*8be0*/  FFMA R40, R57, -4, R40 ;  /* 0xc080000039287823 */ /* 0x000fc60000000028 */
[----:B------:R-:W-:Y:S01]  /*8bf0*/  FADD R37, R30, -R37 ;  /* 0x800000251e257221 */ /* 0x000fe20000000000 */
[----:B------:R-:W-:Y:S01]  /*8c00*/  FMUL R30, R17, R17 ;  /* 0x00000011111e7220 */ /* 0x000fe20000400000 */
[----:B------:R-:W-:Y:S02]  /*8c10*/  FADD R40, R45, R40 ;  /* 0x000000282d287221 */ /* 0x000fe40000000000 */
[----:B------:R-:W-:Y:S01]  /*8c20*/  FMUL R37, R37, UR9 ;  /* 0x0000000925257c20 */ /* 0x000fe20008400000 */
[----:B------:R-:W-:Y:S01]  /*8c30*/  FFMA R30, R39, R39, -R30 ;  /* 0x00000027271e7223 */ /* 0x000fe2000000081e */
[----:B------:R-:W-:-:S03]  /*8c40*/  FFMA R19, R40, UR10, R19 ;  /* 0x0000000a28137c23 */ /* 0x000fc60008000013 */
[----:B------:R-:W-:Y:S01]  /*8c50*/  FFMA R40, R30, UR8, R37 ;  /* 0x000000081e287c23 */ /* 0x000fe20008000025 */
[----:B------:R-:W-:Y:S01]  /*8c60*/  FADD R37, R27, R50 ;  /* 0x000000321b257221 */ /* 0x000fe20000000000 */
[----:B------:R-:W-:Y:S01]  /*8c70*/  FADD R30, R57, R57 ;  /* 0x00000039391e7221 */ /* 0x000fe20000000000 */
[C---:B------:R-:W-:Y:S01]  /*8c80*/  FADD R27, R52.reuse, R45 ;  /* 0x0000002d341b7221 */ /* 0x040fe20000000000 */
[----:B------:R-:W-:-:S03]  /*8c90*/  FFMA R50, R52, -4, R54 ;  /* 0xc080000034327823 */ /* 0x000fc60000000036 */
[----:B------:R-:W-:Y:S01]  /*8ca0*/  FADD R30, R27, -R30 ;  /* 0x8000001e1b1e7221 */ /* 0x000fe20000000000 */
[----:B------:R-:W-:Y:S01]  /*8cb0*/  FMUL R27, R45, R45 ;  /* 0x0000002d2d1b7220 */ /* 0x000fe20000400000 */
[----:B------:R-:W-:Y:S02]  /*8cc0*/  FFMA R50, R57, 6, R50 ;  /* 0x40c0000039327823 */ /* 0x000fe40000000032 */
[----:B------:R-:W-:Y:S01]  /*8cd0*/  FMUL R53, R30, UR9 ;  /* 0x000000091e357c20 */ /* 0x000fe20008400000 */
[----:B------:R-:W-:-:S04]  /*8ce0*/  FFMA R30, -R52, R52, R27 ;  /* 0x00000034341e7223 */ /* 0x000fc8000000011b */
[----:B------:R-:W-:Y:S01]  /*8cf0*/  FFMA R30, R30, UR8, R53 ;  /* 0x000000081e1e7c23 */ /* 0x000fe20008000035 */
[----:B------:R-:W-:-:S04]  /*8d00*/  FFMA R53, R45, -4, R50 ;  /* 0xc08000002d357823 */ /* 0x000fc80000000032 */
[----:B------:R-:W-:Y:S01]  /*8d10*/  FADD R53, R42, R53 ;  /* 0x000000352a357221 */ /* 0x000fe20000000000 */
[----:B------:R-:W-:Y:S01]  /*8d20*/  FFMA R37, R37, UR10, R28 ;  /* 0x0000000a25257c23 */ /* 0x000fe2000800001c */
[----:B------:R-:W-:Y:S02]  /*8d30*/  FADD R28, R57, R42 ;  /* 0x0000002a391c7221 */ /* 0x000fe40000000000 */
[----:B------:R-:W-:Y:S01]  /*8d40*/  FFMA R30, R53, UR10, R30 ;  /* 0x0000000a351e7c23 */ /* 0x000fe2000800001e */
[----:B------:R-:W-:Y:S01]  /*8d50*/  FADD R53, R45, R45 ;  /* 0x0000002d2d357221 */ /* 0x000fe20000000000 */
[----:B------:R-:W-:-:S03]  /*8d60*/  FFMA R50, R57, -4, R52 ;  /* 0xc080000039327823 */ /* 0x000fc60000000034 */
[----:B------:R-:W-:Y:S01]  /*8d70*/  FADD R28, R28, -R53 ;  /* 0x800000351c1c7221 */ /* 0x000fe20000000000 */
[----:B------:R-:W-:Y:S01]  /*8d80*/  FFMA R53, R45, 6, R50 ;  /* 0x40c000002d357823 */ /* 0x000fe20000000032 */
[----:B------:R-:W-:Y:S02]  /*8d90*/  FFMA R35, R42, R42, -R35 ;  /* 0x0000002a2a237223 */ /* 0x000fe40000000823 */
        /* <DEDUP_REMOVED lines=8> */
[----:B------:R-:W-:-:S03]  /*8e20*/  FFMA R35, R13, R13, -R27 ;  /* 0x0000000d0d237223 */ /* 0x000fc6000000081b */
[----:B------:R-:W-:-:S04]  /*8e30*/  FMUL R50, R50, UR9 ;  /* 0x0000000932327c20 */ /* 0x000fc80008400000 */
[----:B------:R-:W-:Y:S01]  /*8e40*/  FFMA R35, R35, UR8, R50 ;  /* 0x0000000823237c23 */ /* 0x000fe20008000032 */
[----:B------:R-:W-:Y:S01]  /*8e50*/  FFMA R50, R25, -4, R16 ;  /* 0xc080000019327823 */ /* 0x000fe20000000010 */
[----:B------:R-:W-:-:S03]  /*8e60*/  FFMA R16, -R37, UR11, R6 ;  /* 0x0000000b25107c23 */ /* 0x000fc60008000106 */
[----:B------:R-:W-:Y:S01]  /*8e70*/  FFMA R27, R17, 6, R50 ;  /* 0x40c00000111b7823 */ /* 0x000fe20000000032 */
[----:B------:R-:W-:-:S03]  /*8e80*/  FFMA R6, R2, -4, R20 ;  /* 0xc080000002067823 */ /* 0x000fc60000000014 */
[----:B------:R-:W-:Y:S01]  /*8e90*/  FFMA R50, R10, -4, R27 ;  /* 0xc08000000a327823 */ /* 0x000fe2000000001b */
[----:B------:R-:W-:-:S03]  /*8ea0*/  FFMA R27, R3, 6, R6 ;  /* 0x40c00000031b7823 */ /* 0x000fc60000000006 */
[----:B------:R-:W-:Y:S01]  /*8eb0*/  FADD R37, R39, R50 ;  /* 0x0000003227257221 */ /* 0x000fe20000000000 */
[----:B------:R-:W-:-:S03]  /*8ec0*/  FFMA R27, R36, -4, R27 ;  /* 0xc0800000241b7823 */ /* 0x000fc6000000001b */
[----:B------:R-:W-:Y:S01]  /*8ed0*/  FFMA R24, R37, UR10, R24 ;  /* 0x0000000a25187c23 */ /* 0x000fe20008000018 */
[----:B------:R-:W-:-:S03]  /*8ee0*/  FADD R6, R16, R27 ;  /* 0x0000001b10067221 */ /* 0x000fc60000000000 */
[----:B------:R-:W-:Y:S01]  /*8ef0*/  FFMA R37, -R24, UR11, R21 ;  /* 0x0000000b18257c23 */ /* 0x000fe20008000115 */
[----:B------:R-:W-:Y:S01]  /*8f00*/  FFMA R24, R4, -4, R5 ;  /* 0xc080000004187823 */ /* 0x000fe20000000005 */
[----:B------:R-:W-:Y:S01]  /*8f10*/  FFMA R6, R6, UR10, R49 ;  /* 0x0000000a06067c23 */ /* 0x000fe20008000031 */
[----:B------:R-:W-:Y:S02]  /*8f20*/  FFMA R25, R17, -4, R25 ;  /* 0xc080000011197823 */ /* 0x000fe40000000019 */
[----:B------:R-:W-:Y:S01]  /*8f30*/  FFMA R21, R31, 6, R24 ;  /* 0x40c000001f157823 */ /* 0x000fe20000000018 */
[----:B------:R-:W-:Y:S01]  /*8f40*/  FFMA R24, -R6, R32, R3 ;  /* 0x0000002006187223 */ /* 0x000fe20000000103 */
[----:B------:R-:W-:Y:S02]  /*8f50*/  FFMA R50, R10, 6, R25 ;  /* 0x40c000000a327823 */ /* 0x000fe40000000019 */
[----:B------:R-:W-:Y:S02]  /*8f60*/  FFMA R6, R46, -4, R21 ;  /* 0xc08000002e067823 */ /* 0x000fe40000000015 */
[----:B------:R-:W-:-:S02]  /*8f70*/  FFMA R21, R39, -4, R50 ;  /* 0xc080000027157823 */ /* 0x000fc40000000032 */
[----:B------:R-:W-:Y:S02]  /*8f80*/  FADD R6, R37, R6 ;  /* 0x0000000625067221 */ /* 0x000fe40000000000 */
[----:B------:R-:W-:Y:S02]  /*8f90*/  FADD R21, R24, R21 ;  /* 0x0000001518157221 */ /* 0x000fe40000000000 */
[----:B------:R-:W-:Y:S01]  /*8fa0*/  FFMA R6, R6, UR10, R41 ;  /* 0x0000000a06067c23 */ /* 0x000fe20008000029 */
[----:B------:R-:W-:Y:S01]  /*8fb0*/  FFMA R41, R43, -4, R48 ;  /* 0xc08000002b297823 */ /* 0x000fe20000000030 */
[----:B------:R-:W-:Y:S01]  /*8fc0*/  FFMA R21, R21, UR10, R40 ;  /* 0x0000000a15157c23 */ /* 0x000fe20008000028 */
[----:B------:R-:W-:Y:S01]  /*8fd0*/  FADD R40, R46, R46 ;  /* 0x0000002e2e287221 */ /* 0x000fe20000000000 */
[----:B------:R-:W-:Y:S01]  /*8fe0*/  FADD R25, R31, R37 ;  /* 0x000000251f197221 */ /* 0x000fe20000000000 */
[----:B------:R-:W-:Y:S01]  /*8ff0*/  FFMA R48, R44, 6, R41 ;  /* 0x40c000002c307823 */ /* 0x000fe20000000029 */
[----:B------:R-:W-:Y:S01]  /*9000*/  FFMA R21, -R21, UR11, R20 ;  /* 0x0000000b15157c23 */ /* 0x000fe20008000114 */
[----:B------:R-:W-:Y:S01]  /*9010*/  FFMA R27, R31, -4, R4 ;  /* 0xc08000001f1b7823 */ /* 0x000fe20000000004 */
[----:B------:R-:W-:Y:S01]  /*9020*/  FADD R25, R25, -R40 ;  /* 0x8000002819197221 */ /* 0x000fe20000000000 */
[----:B------:R-:W-:Y:S01]  /*9030*/  FMUL R20, R31, R31 ;  /* 0x0000001f1f147220 */ /* 0x000fe20000400000 */
[----:B------:R-:W-:Y:S01]  /*9040*/  FFMA R41, -R6, R32, R31 ;  /* 0x0000002006297223 */ /* 0x000fe2000000011f */
[----:B------:R-:W-:Y:S01]  /*9050*/  FFMA R48, R29, -4, R48 ;  /* 0xc08000001d307823 */ /* 0x000fe20000000030 */
[----:B------:R-:W-:Y:S01]  /*9060*/  FFMA R40, R46, 6, R27 ;  /* 0x40c000002e287823 */ /* 0x000fe2000000001b */
[----:B------:R-:W-:Y:S01]  /*9070*/  FFMA R20, R37, R37, -R20 ;  /* 0x0000002525147223 */ /* 0x000fe20000000814 */
[----:B------:R-:W-:Y:S01]  /*9080*/  FMUL R25, R25, UR9 ;  /* 0x0000000919197c20 */ /* 0x000fe20008400000 */
[----:B------:R-:W-:Y:S01]  /*9090*/  FADD R27, R41, R48 ;  /* 0x00000030291b7221 */ /* 0x000fe20000000000 */
[----:B------:R-:W-:Y:S01]  /*90a0*/  FFMA R6, -R47, UR11, R12 ;  /* 0x0000000b2f067c23 */ /* 0x000fe2000800010c */
[----:B------:R-:W-:Y:S01]  /*90b0*/  FFMA R40, R37, -4, R40 ;  /* 0xc080000025287823 */ /* 0x000fe20000000028 */
[----:B------:R-:W-:Y:S01]  /*90c0*/  FFMA R25, R20, UR8, R25 ;  /* 0x0000000814197c23 */ /* 0x000fe20008000019 */
[----:B------:R-:W-:Y:S01]  /*90d0*/  FFMA R12, R27, UR10, R34 ;  /* 0x0000000a1b0c7c23 */ /* 0x000fe20008000022 */
[----:B------:R-:W-:Y:S01]  /*90e0*/  FADD R27, R39, R39 ;  /* 0x00000027271b7221 */ /* 0x000fe20000000000 */
[----:B------:R-:W-:Y:S01]  /*90f0*/  FADD R20, R10, R24 ;  /* 0x000000180a147221 */ /* 0x000fe20000000000 */
[----:B------:R-:W-:-:S03]  /*9100*/  FADD R40, R21, R40 ;  /* 0x0000002815287221 */ /* 0x000fc60000000000 */
[----:B------:R-:W-:Y:S01]  /*9110*/  FADD R20, R20, -R27 ;  /* 0x8000001b14147221 */ /* 0x000fe20000000000 */
[----:B------:R-:W-:Y:S01]  /*9120*/  FMUL R27, R10, R10 ;  /* 0x0000000a0a1b7220 */ /* 0x000fe20000400000 */
[----:B------:R-:W-:Y:S01]  /*9130*/  FFMA R25, R40, UR10, R25 ;  /* 0x0000000a28197c23 */ /* 0x000fe20008000019 */
[----:B------:R-:W-:Y:S01]  /*9140*/  FADD R47, R29, R29 ;  /* 0x0000001d1d2f7221 */ /* 0x000fe20000000000 */
[----:B------:R-:W-:Y:S01]  /*9150*/  FMUL R20, R20, UR9 ;  /* 0x0000000914147c20 */ /* 0x000fe20008400000 */
[----:B------:R-:W-:Y:S01]  /*9160*/  FFMA R27, R24, R24, -R27 ;  /* 0x00000018181b7223 */ /* 0x000fe2000000081b */
[----:B------:R-:W-:Y:S01]  /*9170*/  FADD R34, R44, R41 ;  /* 0x000000292c227221 */ /* 0x000fe20000000000 */
[----:B------:R-:W-:Y:S01]  /*9180*/  FFMA R5, -R12, UR11, R5 ;  /* 0x0000000b0c057c23 */ /* 0x000fe20008000105 */
[----:B------:R-:W-:Y:S01]  /*9190*/  FFMA R12, -R25, R32, R46 ;  /* 0x00000020190c7223 */ /* 0x000fe2000000012e */
[----:B------:R-:W-:Y:S01]  /*91a0*/  FFMA R40, R27, UR8, R20 ;  /* 0x000000081b287c23 */ /* 0x000fe20008000014 */
[----:B------:R-:W-:Y:S01]  /*91b0*/  FADD R47, R34, -R47 ;  /* 0x8000002f222f7221 */ /* 0x000fe20000000000 */
[----:B------:R-:W-:Y:S01]  /*91c0*/  FADD R25, R37, R37 ;  /* 0x0000002525197221 */ /* 0x000fe20000000000 */
[----:B------:R-:W-:Y:S01]  /*91d0*/  FADD R20, R46, R21 ;  /* 0x000000152e147221 */ /* 0x000fe20000000000 */
[----:B------:R-:W-:Y:S01]  /*91e0*/  FMUL R34, R44, R44 ;  /* 0x0000002c2c227220 */ /* 0x000fe20000400000 */
[----:B------:R-:W-:Y:S01]  /*91f0*/  FADD R48, R41, R41 ;  /* 0x0000002929307221 */ /* 0x000fe20000000000 */
[----:B------:R-:W-:Y:S01]  /*9200*/  FADD R27, R29, R12 ;  /* 0x0000000c1d1b7221 */ /* 0x000fe20000000000 */
[----:B------:R-:W-:Y:S01]  /*9210*/  FADD R25, R20, -R25 ;  /* 0x8000001914197221 */ /* 0x000fe20000000000 */
[----:B------:R-:W-:Y:S01]  /*9220*/  FFMA R34, R41, R41, -R34 ;  /* 0x0000002929227223 */ /* 0x000fe20000000822 */
[----:B------:R-:W-:Y:S01]  /*9230*/  FMUL R47, R47, UR9 ;  /* 0x000000092f2f7c20 */ /* 0x000fe20008400000 */
[----:B------:R-:W-:Y:S01]  /*9240*/  FADD R48, R27, -R48 ;  /* 0x800000301b307221 */ /* 0x000fe20000000000 */
[----:B------:R-:W-:Y:S01]  /*9250*/  FMUL R20, R46, R46 ;  /* 0x0000002e2e147220 */ /* 0x000fe20000400000 */
[----:B------:R-:W-:Y:S01]  /*9260*/  FMUL R27, R29, R29 ;  /* 0x0000001d1d1b7220 */ /* 0x000fe20000400000 */
[----:B------:R-:W-:Y:S01]  /*9270*/  FFMA R34, R34, UR8, R47 ;  /* 0x0000000822227c23 */ /* 0x000fe2000800002f */
[----:B------:R-:W-:Y:S01]  /*9280*/  FMUL R25, R25, UR9 ;  /* 0x0000000919197c20 */ /* 0x000fe20008400000 */
[----:B------:R-:W-:Y:S01]  /*9290*/  FFMA R20, R21, R21, -R20 ;  /* 0x0000001515147223 */ /* 0x000fe20000000814 */
[----:B------:R-:W-:Y:S01]  /*92a0*/  FFMA R47, R12, R12, -R27 ;  /* 0x0000000c0c2f7223 */ /* 0x000fe2000000081b */
[----:B------:R-:W-:-:S02]  /*92b0*/  FMUL R48, R48, UR9 ;  /* 0x0000000930307c20 */ /* 0x000fc40008400000 */
[----:B------:R-:W-:Y:S01]  /*92c0*/  FFMA R27, R20, UR8, R25 ;  /* 0x00000008141b7c23 */ /* 0x000fe20008000019 */
[----:B------:R-:W-:Y:S01]  /*92d0*/  FADD R20, R3, R16 ;  /* 0x0000001003147221 */ /* 0x000fe20000000000 */
[----:B------:R-:W-:Y:S01]  /*92e0*/  FFMA R25, R47, UR8, R48 ;  /* 0x000000082f197c23 */ /* 0x000fe20008000030 */
[----:B------:R-:W-:-:S04]  /*92f0*/  FADD R47, R36, R36 ;  /* 0x00000024242f7221 */ /* 0x000fc80000000000 */
[----:B------:R-:W-:Y:S01]  /*9300*/  FADD R47, R20, -R47 ;  /* 0x8000002f142f7221 */ /* 0x000fe20000000000 */
[----:B------:R-:W-:Y:S01]  /*9310*/  FMUL R20, R16, R16 ;  /* 0x0000001010147220 */ /* 0x000fe20000400000 */
[----:B------:R-:W-:Y:S02]  /*9320*/  FFMA R53, R45, -4, R57 ;  /* 0xc08000002d357823 */ /* 0x000fe40000000039 */
[----:B------:R-:W-:Y:S01]  /*9330*/  FMUL R48, R47, UR9 ;  /* 0x000000092f307c20 */ /* 0x000fe20008400000 */
[C---:B------:R-:W-:Y:S01]  /*9340*/  FFMA R47, -R3.reuse, R3, R20 ;  /* 0x00000003032f7223 */ /* 0x040fe20000000114 */
[----:B------:R-:W-:-:S03]  /*9350*/  FFMA R49, R3, -4, R2 ;  /* 0xc080000003317823 */ /* 0x000fc60000000002 */
[----:B------:R-:W-:Y:S01]  /*9360*/  FFMA R47, R47, UR8, R48 ;  /* 0x000000082f2f7c23 */ /* 0x000fe20008000030 */
[----:B------:R-:W-:Y:S01]  /*9370*/  FFMA R48, R42, 6, R53 ;  /* 0x40c000002a307823 */ /* 0x000fe20000000035 */
[----:B------:R-:W-:-:S03]  /*9380*/  FFMA R49, R36, 6, R49 ;  /* 0x40c0000024317823 */ /* 0x000fc60000000031 */
[----:B------:R-:W-:Y:S01]  /*9390*/  FFMA R53, R13, -4, R48 ;  /* 0xc08000000d357823 */ /* 0x000fe20000000030 */
[----:B------:R-:W-:-:S04]  /*93a0*/  FFMA R48, R16, -4, R49 ;  /* 0xc080000010307823 */ /* 0x000fc80000000031 */
[----:B------:R-:W-:Y:S01]  /*93b0*/  FADD R48, R55, R48 ;  /* 0x0000003037307221 */ /* 0x000fe20000000000 */
[----:B------:R-:W-:-:S03]  /*93c0*/  FADD R50, R14, R53 ;  /* 0x000000350e327221 */ /* 0x000fc60000000000 */
[----:B------:R-:W-:Y:S01]  /*93d0*/  FFMA R47, R48, UR10, R47 ;  /* 0x0000000a302f7c23 */ /* 0x000fe2000800002f */
        /* <DEDUP_REMOVED lines=10> */
[----:B------:R-:W-:Y:S02]  /*9480*/  FFMA R17, R17, UR10, R40 ;  /* 0x0000000a11117c23 */ /* 0x000fe40008000028 */
[----:B------:R-:W-:Y:S02]  /*9490*/  FFMA R49, R43, UR10, R34 ;  /* 0x0000000a2b317c23 */ /* 0x000fe40008000022 */
[----:B------:R-:W-:Y:S01]  /*94a0*/  FFMA R50, -R17, UR11, R2 ;  /* 0x0000000b11327c23 */ /* 0x000fe20008000102 */
[----:B------:R-:W-:Y:S01]  /*94b0*/  FADD R17, R16, R16 ;  /* 0x0000001010117221 */ /* 0x000fe20000000000 */
[----:B------:R-:W-:Y:S01]  /*94c0*/  FADD R2, R55, R36 ;  /* 0x0000002437027221 */ /* 0x000fe20000000000 */
[----:B------:R-:W-:Y:S01]  /*94d0*/  FFMA R4, -R49, UR11, R4 ;  /* 0x0000000b31047c23 */ /* 0x000fe20008000104 */
[----:B------:R-:W-:-:S02]  /*94e0*/  FMUL R49, R55, R55 ;  /* 0x0000003737317220 */ /* 0x000fc40000400000 */
[----:B------:R-:W-:Y:S01]  /*94f0*/  FADD R2, R2, -R17 ;  /* 0x8000001102027221 */ /* 0x000fe20000000000 */
[----:B------:R-:W-:-:S03]  /*9500*/  FFMA R40, R46, -4, R31 ;  /* 0xc08000002e287823 */ /* 0x000fc6000000001f */
[----:B------:R-:W-:Y:S01]  /*9510*/  FMUL R17, R2, UR9 ;  /* 0x0000000902117c20 */ /* 0x000fe20008400000 */
[----:B------:R-:W-:Y:S01]  /*9520*/  FFMA R2, -R36, R36, R49 ;  /* 0x0000002424027223 */ /* 0x000fe20000000131 */
[----:B------:R-:W-:Y:S01]  /*9530*/  FADD R43, R24, R24 ;  /* 0x00000018182b7221 */ /* 0x000fe20000000000 */
[----:B------:R-:W-:Y:S02]  /*9540*/  FADD R34, R39, R47 ;  /* 0x0000002f27227221 */ /* 0x000fe40000000000 */
[----:B------:R-:W-:Y:S01]  /*9550*/  FFMA R2, R2, UR8, R17 ;  /* 0x0000000802027c23 */ /* 0x000fe20008000011 */
[----:B------:R-:W-:Y:S01]  /*9560*/  FFMA R17, R36, -4, R3 ;  /* 0xc080000024117823 */ /* 0x000fe20000000003 */
[----:B------:R-:W-:Y:S01]  /*9570*/  FFMA R48, R37, 6, R40 ;  /* 0x40c0000025307823 */ /* 0x000fe20000000028 */
[----:B------:R-:W-:Y:S01]  /*9580*/  FADD R43, R34, -R43 ;  /* 0x8000002b222b7221 */ /* 0x000fe20000000000 */
[----:B------:R-:W-:Y:S01]  /*9590*/  FMUL R34, R39, R39 ;  /* 0x0000002727227220 */ /* 0x000fe20000400000 */
[----:B------:R-:W-:Y:S01]  /*95a0*/  FFMA R40, R16, 6, R17 ;  /* 0x40c0000010287823 */ /* 0x000fe20000000011 */
[----:B------:R-:W-:Y:S01]  /*95b0*/  FFMA R17, R21, -4, R48 ;  /* 0xc080000015117823 */ /* 0x000fe20000000030 */
[----:B------:R-:W-:Y:S01]  /*95c0*/  FMUL R43, R43, UR9 ;  /* 0x000000092b2b7c20 */ /* 0x000fe20008400000 */
[----:B------:R-:W-:Y:S01]  /*95d0*/  FFMA R34, R47, R47, -R34 ;  /* 0x0000002f2f227223 */ /* 0x000fe20000000822 */
[----:B------:R-:W-:Y:S01]  /*95e0*/  FFMA R40, R55, -4, R40 ;  /* 0xc080000037287823 */ /* 0x000fe20000000028 */
[----:B------:R-:W-:Y:S01]  /*95f0*/  FADD R48, R50, R17 ;  /* 0x0000001132307221 */ /* 0x000fe20000000000 */
[----:B------:R-:W-:Y:S01]  /*9600*/  FFMA R44, R29, -4, R44 ;  /* 0xc08000001d2c7823 */ /* 0x000fe2000000002c */
[----:B------:R-:W-:Y:S01]  /*9610*/  FFMA R34, R34, UR8, R43 ;  /* 0x0000000822227c23 */ /* 0x000fe2000800002b */
[----:B------:R-:W-:Y:S01]  /*9620*/  FADD R17, R51, R40 ;  /* 0x0000002833117221 */ /* 0x000fe20000000000 */
[----:B------:R-:W-:Y:S01]  /*9630*/  FFMA R48, R48, UR10, R27 ;  /* 0x0000000a30307c23 */ /* 0x000fe2000800001b */
[----:B------:R-:W-:Y:S01]  /*9640*/  FFMA R27, R39, -4, R10 ;  /* 0xc0800000271b7823 */ /* 0x000fe2000000000a */
[----:B------:R-:W-:Y:S01]  /*9650*/  FFMA R43, R41, 6, R44 ;  /* 0x40c00000292b7823 */ /* 0x000fe2000000002c */
[----:B------:R-:W-:Y:S01]  /*9660*/  FFMA R17, R17, UR10, R2 ;  /* 0x0000000a11117c23 */ /* 0x000fe20008000002 */
[-C--:B------:R-:W-:Y:S01]  /*9670*/  FFMA R44, -R48, R32.reuse, R37 ;  /* 0x00000020302c7223 */ /* 0x080fe20000000125 */
[----:B------:R-:W-:Y:S01]  /*9680*/  FFMA R2, R24, 6, R27 ;  /* 0x40c0000018027823 */ /* 0x000fe2000000001b */
[----:B------:R-:W-:Y:S01]  /*9690*/  FFMA R43, R12, -4, R43 ;  /* 0xc08000000c2b7823 */ /* 0x000fe2000000002b */
[----:B------:R-:W-:-:S02]  /*96a0*/  FFMA R17, -R17, R32, R16 ;  /* 0x0000002011117223 */ /* 0x000fc40000000110 */
[----:B------:R-:W-:Y:S01]  /*96b0*/  FFMA R2, R47, -4, R2 ;  /* 0xc08000002f027823 */ /* 0x000fe20000000002 */
[----:B------:R-:W-:-:S03]  /*96c0*/  FADD R40, R44, R43 ;  /* 0x0000002b2c287221 */ /* 0x000fc60000000000 */
[----:B------:R-:W-:Y:S01]  /*96d0*/  FADD R27, R17, R2 ;  /* 0x00000002111b7221 */ /* 0x000fe20000000000 */
[----:B------:R-:W-:Y:S01]  /*96e0*/  FFMA R40, R40, UR10, R25 ;  /* 0x0000000a28287c23 */ /* 0x000fe20008000019 */
[----:B------:R-:W-:Y:S01]  /*96f0*/  FADD R25, R21, R21 ;  /* 0x0000001515197221 */ /* 0x000fe20000000000 */
[----:B------:R-:W-:-:S04]  /*9700*/  FADD R2, R37, R50 ;  /* 0x0000003225027221 */ /* 0x000fc80000000000 */
[----:B------:R-:W-:Y:S01]  /*9710*/  FADD R10, R2, -R25 ;  /* 0x80000019020a7221 */ /* 0x000fe20000000000 */
[----:B------:R-:W-:Y:S01]  /*9720*/  FADD R25, R12, R12 ;  /* 0x0000000c0c197221 */ /* 0x000fe20000000000 */
[----:B------:R-:W-:Y:S01]  /*9730*/  FADD R2, R41, R44 ;  /* 0x0000002c29027221 */ /* 0x000fe20000000000 */
[----:B------:R-:W-:-:S03]  /*9740*/  FFMA R34, R27, UR10, R34 ;  /* 0x0000000a1b227c23 */ /* 0x000fc60008000022 */
[----:B------:R-:W-:Y:S01]  /*9750*/  FADD R43, R2, -R25 ;  /* 0x80000019022b7221 */ /* 0x000fe20000000000 */
[----:B------:R-:W-:Y:S01]  /*9760*/  FMUL R25, R37, R37 ;  /* 0x0000002525197220 */ /* 0x000fe20000400000 */
[----:B------:R-:W-:-:S03]  /*9770*/  FMUL R27, R41, R41 ;  /* 0x00000029291b7220 */ /* 0x000fc60000400000 */
[----:B------:R-:W-:Y:S01]  /*9780*/  FFMA R2, R50, R50, -R25 ;  /* 0x0000003232027223 */ /* 0x000fe20000000819 */
[----:B------:R-:W-:Y:S01]  /*9790*/  FMUL R25, R10, UR9 ;  /* 0x000000090a197c20 */ /* 0x000fe20008400000 */
[----:B------:R-:W-:Y:S01]  /*97a0*/  FFMA R10, R44, R44, -R27 ;  /* 0x0000002c2c0a7223 */ /* 0x000fe2000000081b */
[----:B------:R-:W-:-:S04]  /*97b0*/  FMUL R43, R43, UR9 ;  /* 0x000000092b2b7c20 */ /* 0x000fc80008400000 */
[----:B------:R-:W-:Y:S01]  /*97c0*/  FFMA R10, R10, UR8, R43 ;  /* 0x000000080a0a7c23 */ /* 0x000fe2000800002b */
[----:B------:R-:W-:Y:S01]  /*97d0*/  FFMA R43, -R34, UR11, R3 ;  /* 0x0000000b222b7c23 */ /* 0x000fe20008000103 */
[----:B------:R-:W-:Y:S01]  /*97e0*/  FADD R34, R55, R55 ;  /* 0x0000003737227221 */ /* 0x000fe20000000000 */
[----:B------:R-:W-:Y:S01]  /*97f0*/  FADD R3, R51, R16 ;  /* 0x0000001033037221 */ /* 0x000fe20000000000 */
[----:B------:R-:W-:Y:S01]  /*9800*/  FFMA R2, R2, UR8, R25 ;  /* 0x0000000802027c23 */ /* 0x000fe20008000019 */
[----:B------:R-:W-:Y:S02]  /*9810*/  FADD R25, R24, R17 ;  /* 0x0000001118197221 */ /* 0x000fe40000000000 */
[----:B------:R-:W-:Y:S01]  /*9820*/  FADD R3, R3, -R34 ;  /* 0x8000002203037221 */ /* 0x000fe20000000000 */
[----:B------:R-:W-:Y:S01]  /*9830*/  FADD R34, R47, R47 ;  /* 0x0000002f2f227221 */ /* 0x000fe20000000000 */
[----:B------:R-:W-:-:S03]  /*9840*/  FFMA R27, R51, R51, -R20 ;  /* 0x00000033331b7223 */ /* 0x000fc60000000814 */
[----:B------:R-:W-:Y:S01]  /*9850*/  FADD R25, R25, -R34 ;  /* 0x8000002219197221 */ /* 0x000fe20000000000 */
[----:B------:R-:W-:Y:S01]  /*9860*/  FMUL R34, R24, R24 ;  /* 0x0000001818227220 */ /* 0x000fe20000400000 */
[----:B------:R-:W-:Y:S02]  /*9870*/  FMUL R20, R3, UR9 ;  /* 0x0000000903147c20 */ /* 0x000fe40008400000 */
[----:B------:R-:W-:Y:S01]  /*9880*/  FMUL R25, R25, UR9 ;  /* 0x0000000919197c20 */ /* 0x000fe20008400000 */
[----:B------:R-:W-:Y:S01]  /*9890*/  FFMA R34, R17, R17, -R34 ;  /* 0x0000001111227223 */ /* 0x000fe20000000822 */
[----:B------:R-:W-:Y:S01]  /*98a0*/  FFMA R27, R27, UR8, R20 ;  /* 0x000000081b1b7c23 */ /* 0x000fe20008000014 */
[----:B------:R-:W-:Y:S02]  /*98b0*/  FADD R3, R21, R43 ;  /* 0x0000002b15037221 */ /* 0x000fe40000000000 */
[----:B------:R-:W-:Y:S01]  /*98c0*/  FFMA R20, R34, UR8, R25 ;  /* 0x0000000822147c23 */ /* 0x000fe20008000019 */
[----:B------:R-:W-:-:S04]  /*98d0*/  FADD R34, R50, R50 ;  /* 0x0000003232227221 */ /* 0x000fc80000000000 */
[----:B------:R-:W-:Y:S01]  /*98e0*/  FADD R25, R3, -R34 ;  /* 0x8000002203197221 */ /* 0x000fe20000000000 */
[----:B------:R-:W-:Y:S01]  /*98f0*/  FFMA R34, R37, -4, R46 ;  /* 0xc080000025227823 */ /* 0x000fe2000000002e */
[----:B------:R-:W-:-:S03]  /*9900*/  FFMA R31, -R40, UR11, R31 ;  /* 0x0000000b281f7c23 */ /* 0x000fc6000800011f */
[C---:B------:R-:W-:Y:S01]  /*9910*/  FFMA R3, R21.reuse, 6, R34 ;  /* 0x40c0000015037823 */ /* 0x040fe20000000022 */
[----:B------:R-:W-:-:S03]  /*9920*/  FMUL R34, R21, R21 ;  /* 0x0000001515227220 */ /* 0x000fc60000400000 */
[----:B------:R-:W-:Y:S01]  /*9930*/  FFMA R40, R50, -4, R3 ;  /* 0xc080000032287823 */ /* 0x000fe20000000003 */
[----:B------:R-:W-:Y:S01]  /*9940*/  FFMA R3, R43, R43, -R34 ;  /* 0x0000002b2b037223 */ /* 0x000fe20000000822 */
[----:B------:R-:W-:Y:S02]  /*9950*/  FMUL R34, R25, UR9 ;  /* 0x0000000919227c20 */ /* 0x000fe40008400000 */
[----:B------:R-:W-:Y:S01]  /*9960*/  FADD R25, R43, R40 ;  /* 0x000000282b197221 */ /* 0x000fe20000000000 */
[----:B------:R-:W-:Y:S01]  /*9970*/  FADD R53, R13, R13 ;  /* 0x0000000d0d357221 */ /* 0x000fe20000000000 */
[----:B------:R-:W-:Y:S02]  /*9980*/  FFMA R3, R3, UR8, R34 ;  /* 0x0000000803037c23 */ /* 0x000fe40008000022 */
[----:B------:R-:W-:Y:S01]  /*9990*/  FFMA R2, R25, UR10, R2 ;  /* 0x0000000a19027c23 */ /* 0x000fe20008000002 */
[----:B------:R-:W-:-:S03]  /*99a0*/  FADD R34, R42, R14 ;  /* 0x0000000e2a227221 */ /* 0x000fc60000000000 */
[----:B------:R-:W-:Y:S01]  /*99b0*/  FFMA R25, -R2, R32, R21 ;  /* 0x0000002002197223 */ /* 0x000fe20000000115 */
[----:B------:R-:W-:Y:S01]  /*99c0*/  FADD R34, R34, -R53 ;  /* 0x8000003522227221 */ /* 0x000fe20000000000 */
[----:B------:R-:W-:Y:S02]  /*99d0*/  FADD R53, R44, R44 ;  /* 0x0000002c2c357221 */ /* 0x000fe40000000000 */
        /* <DEDUP_REMOVED lines=8> */
[----:B------:R-:W-:-:S03]  /*9a60*/  FFMA R34, R42, -4, R45 ;  /* 0xc08000002a227823 */ /* 0x000fc6000000002d */
[----:B------:R-:W-:Y:S01]  /*9a70*/  FFMA R2, R2, UR8, R53 ;  /* 0x0000000802027c23 */ /* 0x000fe20008000035 */
[----:B------:R-:W-:Y:S01]  /*9a80*/  FFMA R53, R13, 6, R34 ;  /* 0x40c000000d357823 */ /* 0x000fe20000000022 */
[----:B------:R-:W-:-:S04]  /*9a90*/  FFMA R34, R16, -4, R36 ;  /* 0xc080000010227823 */ /* 0x000fc80000000024 */
[----:B------:R-:W-:Y:S01]  /*9aa0*/  FFMA R34, R55, 6, R34 ;  /* 0x40c0000037227823 */ /* 0x000fe20000000022 */
[----:B------:R-:W-:Y:S01]  /*9ab0*/  FFMA R48, R14, -4, R53 ;  /* 0xc08000000e307823 */ /* 0x000fe20000000035 */
[----:B------:R-:W-:Y:S02]  /*9ac0*/  FFMA R40, R40, UR8, R71 ;  /* 0x0000000828287c23 */ /* 0x000fe40008000047 */
[----:B------:R-:W-:Y:S01]  /*9ad0*/  FFMA R53, R51, -4, R34 ;  /* 0xc080000033357823 */ /* 0x000fe20000000022 */
[----:B------:R-:W-:Y:S01]  /*9ae0*/  FADD R71, R11, R48 ;  /* 0x000000300b477221 */ /* 0x000fe20000000000 */
[----:B------:R-:W-:Y:S01]  /*9af0*/  FFMA R48, R24, -4, R39 ;  /* 0xc080000018307823 */ /* 0x000fe20000000027 */
[----:B------:R-:W-:Y:S01]  /*9b00*/  FFMA R29, R41, -4, R29 ;  /* 0xc0800000291d7823 */ /* 0x000fe2000000001d */
[----:B------:R-:W-:Y:S02]  /*9b10*/  FADD R34, R38, R53 ;  /* 0x0000003526227221 */ /* 0x000fe40000000000 */
[----:B------:R-:W-:Y:S01]  /*9b20*/  FFMA R48, R47, 6, R48 ;  /* 0x40c000002f307823 */ /* 0x000fe20000000030 */
[----:B------:R-:W-:Y:S01]  /*9b30*/  FFMA R29, R12, 6, R29 ;  /* 0x40c000000c1d7823 */ /* 0x000fe2000000001d */
[----:B------:R-:W-:-:S02]  /*9b40*/  FFMA R34, R34, UR10, R27 ;  /* 0x0000000a22227c23 */ /* 0x000fc4000800001b */
[----:B------:R-:W-:Y:S01]  /*9b50*/  FFMA R27, R17, -4, R48 ;  /* 0xc0800000111b7823 */ /* 0x000fe20000000030 */
[----:B------:R-:W-:Y:S01]  /*9b60*/  FFMA R64, R44, -4, R29 ;  /* 0xc08000002c407823 */ /* 0x000fe2000000001d */
[----:B------:R-:W-:Y:S01]  /*9b70*/  FFMA R34, -R34, R32, R55 ;  /* 0x0000002022227223 */ /* 0x000fe20000000137 */
[----:B------:R-:W-:Y:S02]  /*9b80*/  FFMA R39, R21, -4, R37 ;  /* 0xc080000015277823 */ /* 0x000fe40000000025 */
[----:B------:R-:W-:Y:S01]  /*9b90*/  FADD R29, R25, R64 ;  /* 0x00000040191d7221 */ /* 0x000fe20000000000 */
[----:B------:R-:W-:-:S03]  /*9ba0*/  FADD R27, R34, R27 ;  /* 0x0000001b221b7221 */ /* 0x000fc60000000000 */
[----:B------:R-:W-:Y:S01]  /*9bb0*/  FFMA R29, R29, UR10, R10 ;  /* 0x0000000a1d1d7c23 */ /* 0x000fe2000800000a */
[----:B------:R-:W-:Y:S01]  /*9bc0*/  FFMA R27, R27, UR10, R20 ;  /* 0x0000000a1b1b7c23 */ /* 0x000fe20008000014 */
[----:B------:R-:W-:Y:S01]  /*9bd0*/  FFMA R20, R50, 6, R39 ;  /* 0x40c0000032147823 */ /* 0x000fe20000000027 */
[----:B------:R-:W-:Y:S01]  /*9be0*/  FADD R39, R51, R51 ;  /* 0x0000003333277221 */ /* 0x000fe20000000000 */
[----:B------:R-:W-:-:S04]  /*9bf0*/  FADD R10, R55, R38 ;  /* 0x00000026370a7221 */ /* 0x000fc80000000000 */
[----:B------:R-:W-:Y:S01]  /*9c00*/  FADD R10, R10, -R39 ;  /* 0x800000270a0a7221 */ /* 0x000fe20000000000 */
[----:B------:R-:W-:Y:S01]  /*9c10*/  FFMA R27, -R27, UR11, R36 ;  /* 0x0000000b1b1b7c23 */ /* 0x000fe20008000124 */
[----:B------:R-:W-:Y:S01]  /*9c20*/  FFMA R20, R43, -4, R20 ;  /* 0xc08000002b147823 */ /* 0x000fe20000000014 */
[----:B------:R-:W-:Y:S01]  /*9c30*/  FFMA R39, R38, R38, -R49 ;  /* 0x0000002626277223 */ /* 0x000fe20000000831 */
[----:B------:R-:W-:Y:S01]  /*9c40*/  FMUL R10, R10, UR9 ;  /* 0x000000090a0a7c20 */ /* 0x000fe20008400000 */
[----:B------:R-:W-:Y:S01]  /*9c50*/  FADD R49, R17, R17 ;  /* 0x0000001111317221 */ /* 0x000fe20000000000 */
[----:B------:R-:W-:Y:S02]  /*9c60*/  FADD R20, R27, R20 ;  /* 0x000000141b147221 */ /* 0x000fe40000000000 */
[----:B------:R-:W-:Y:S01]  /*9c70*/  FFMA R39, R39, UR8, R10 ;  /* 0x0000000827277c23 */ /* 0x000fe2000800000a */
[----:B------:R-:W-:Y:S01]  /*9c80*/  FADD R10, R47, R34 ;  /* 0x000000222f0a7221 */ /* 0x000fe20000000000 */
[----:B------:R-:W-:-:S03]  /*9c90*/  FFMA R3, R20, UR10, R3 ;  /* 0x0000000a14037c23 */ /* 0x000fc60008000003 */
[----:B------:R-:W-:Y:S01]  /*9ca0*/  FADD R20, R10, -R49 ;  /* 0x800000310a147221 */ /* 0x000fe20000000000 */
[----:B------:R-:W-:Y:S01]  /*9cb0*/  FADD R49, R43, R43 ;  /* 0x0000002b2b317221 */ /* 0x000fe20000000000 */
[----:B------:R-:W-:Y:S01]  /*9cc0*/  FADD R10, R50, R27 ;  /* 0x0000001b320a7221 */ /* 0x000fe20000000000 */
[----:B------:R-:W-:-:S03]  /*9cd0*/  FFMA R29, -R29, UR11, R46 ;  /* 0x0000000b1d1d7c23 */ /* 0x000fc6000800012e */
[----:B------:R-:W-:Y:S01]  /*9ce0*/  FADD R46, R10, -R49 ;  /* 0x800000310a2e7221 */ /* 0x000fe20000000000 */
[----:B------:R-:W-:-:S04]  /*9cf0*/  FMUL R49, R47, R47 ;  /* 0x0000002f2f317220 */ /* 0x000fc80000400000 */
[----:B------:R-:W-:Y:S01]  /*9d00*/  FFMA R10, R34, R34, -R49 ;  /* 0x00000022220a7223 */ /* 0x000fe20000000831 */
[----:B------:R-:W-:Y:S01]  /*9d10*/  FMUL R49, R20, UR9 ;  /* 0x0000000914317c20 */ /* 0x000fe20008400000 */
[----:B------:R-:W-:Y:S01]  /*9d20*/  FFMA R20, -R3, R32, R50 ;  /* 0x0000002003147223 */ /* 0x000fe20000000132 */
[----:B------:R-:W-:Y:S01]  /*9d30*/  FMUL R53, R46, UR9 ;  /* 0x000000092e357c20 */ /* 0x000fe20008400000 */
[----:B------:R-:W-:Y:S02]  /*9d40*/  FADD R46, R25, R25 ;  /* 0x00000019192e7221 */ /* 0x000fe40000000000 */
[----:B------:R-:W-:-:S04]  /*9d50*/  FADD R3, R44, R20 ;  /* 0x000000142c037221 */ /* 0x000fc80000000000 */
[----:B------:R-:W-:Y:S01]  /*9d60*/  FADD R48, R3, -R46 ;  /* 0x8000002e03307221 */ /* 0x000fe20000000000 */
[----:B------:R-:W-:Y:S01]  /*9d70*/  FFMA R46, R55, -4, R16 ;  /* 0xc0800000372e7823 */ /* 0x000fe20000000010 */
[----:B------:R-:W-:-:S03]  /*9d80*/  FFMA R10, R10, UR8, R49 ;  /* 0x000000080a0a7c23 */ /* 0x000fc60008000031 */
[----:B------:R-:W-:Y:S01]  /*9d90*/  FFMA R3, R51, 6, R46 ;  /* 0x40c0000033037823 */ /* 0x000fe2000000002e */
[----:B------:R-:W-:-:S03]  /*9da0*/  FMUL R49, R44, R44 ;  /* 0x0000002c2c317220 */ /* 0x000fc60000400000 */
[----:B------:R-:W-:Y:S01]  /*9db0*/  FFMA R3, R38, -4, R3 ;  /* 0xc080000026037823 */ /* 0x000fe20000000003 */
[----:B------:R-:W-:Y:S01]  /*9dc0*/  FFMA R49, R20, R20, -R49 ;  /* 0x0000001414317223 */ /* 0x000fe20000000831 */
[----:B------:R-:W-:Y:S01]  /*9dd0*/  FMUL R48, R48, UR9 ;  /* 0x0000000930307c20 */ /* 0x000fe20008400000 */
[----:B------:R-:W-:Y:S01]  /*9de0*/  FFMA R41, R12, -4, R41 ;  /* 0xc08000000c297823 */ /* 0x000fe20000000029 */
[----:B------:R-:W-:Y:S01]  /*9df0*/  FADD R46, R26, R3 ;  /* 0x000000031a2e7221 */ /* 0x000fe20000000000 */
[----:B------:R-:W-:Y:S01]  /*9e00*/  FFMA R24, R47, -4, R24 ;  /* 0xc08000002f187823 */ /* 0x000fe20000000018 */
[----:B------:R-:W-:Y:S01]  /*9e10*/  FFMA R3, R49, UR8, R48 ;  /* 0x0000000831037c23 */ /* 0x000fe20008000030 */
[----:B------:R-:W-:Y:S01]  /*9e20*/  FFMA R48, R44, 6, R41 ;  /* 0x40c000002c307823 */ /* 0x000fe20000000029 */
[----:B------:R-:W-:Y:S01]  /*9e30*/  FFMA R46, R46, UR10, R39 ;  /* 0x0000000a2e2e7c23 */ /* 0x000fe20008000027 */
[----:B------:R-:W-:Y:S02]  /*9e40*/  FFMA R39, R17, 6, R24 ;  /* 0x40c0000011277823 */ /* 0x000fe40000000018 */
[----:B------:R-:W-:Y:S01]  /*9e50*/  FFMA R41, R25, -4, R48 ;  /* 0xc080000019297823 */ /* 0x000fe20000000030 */
[----:B------:R-:W-:Y:S01]  /*9e60*/  FFMA R24, -R46, R32, R51 ;  /* 0x000000202e187223 */ /* 0x000fe20000000133 */
[----:B------:R-:W-:-:S02]  /*9e70*/  FFMA R39, R34, -4, R39 ;  /* 0xc080000022277823 */ /* 0x000fc40000000027 */
[----:B------:R-:W-:Y:S02]  /*9e80*/  FADD R41, R20, R41 ;  /* 0x0000002914297221 */ /* 0x000fe40000000000 */
[----:B------:R-:W-:Y:S02]  /*9e90*/  FADD R39, R24, R39 ;  /* 0x0000002718277221 */ /* 0x000fe40000000000 */
[----:B------:R-:W-:Y:S01]  /*9ea0*/  FFMA R2, R41, UR10, R2 ;  /* 0x0000000a29027c23 */ /* 0x000fe20008000002 */
[----:B------:R-:W-:Y:S01]  /*9eb0*/  FADD R41, R34, R34 ;  /* 0x0000002222297221 */ /* 0x000fe20000000000 */
[----:B------:R-:W-:Y:S01]  /*9ec0*/  FFMA R39, R39, UR10, R10 ;  /* 0x0000000a27277c23 */ /* 0x000fe2000800000a */
[C---:B------:R-:W-:Y:S01]  /*9ed0*/  FADD R10, R17.reuse, R24 ;  /* 0x00000018110a7221 */ /* 0x040fe20000000000 */
[----:B------:R-:W-:-:S03]  /*9ee0*/  FFMA R47, R17, -4, R47 ;  /* 0xc0800000112f7823 */ /* 0x000fc6000000002f */
[----:B------:R-:W-:Y:S01]  /*9ef0*/  FADD R41, R10, -R41 ;  /* 0x800000290a297221 */ /* 0x000fe20000000000 */
[----:B------:R-:W-:Y:S01]  /*9f00*/  FFMA R10, -R39, UR11, R16 ;  /* 0x0000000b270a7c23 */ /* 0x000fe20008000110 */
[----:B------:R-:W-:Y:S01]  /*9f10*/  FMUL R39, R24, R24 ;  /* 0x0000001818277220 */ /* 0x000fe20000400000 */
[----:B------:R-:W-:Y:S01]  /*9f20*/  FFMA R47, R34, 6, R47 ;  /* 0x40c00000222f7823 */ /* 0x000fe2000000002f */
[----:B------:R-:W-:Y:S02]  /*9f30*/  FMUL R41, R41, UR9 ;  /* 0x0000000929297c20 */ /* 0x000fe40008400000 */
[----:B------:R-:W-:Y:S01]  /*9f40*/  FFMA R16, -R17, R17, R39 ;  /* 0x0000001111107223 */ /* 0x000fe20000000127 */
[----:B------:R-:W-:Y:S01]  /*9f50*/  FFMA R46, R24, -4, R47 ;  /* 0xc0800000182e7823 */ /* 0x000fe2000000002f */
[----:B------:R-:W-:Y:S02]  /*9f60*/  FFMA R48, R50, -4, R21 ;  /* 0xc080000032307823 */ /* 0x000fe40000000015 */
[----:B------:R-:W-:Y:S01]  /*9f70*/  FFMA R16, R16, UR8, R41 ;  /* 0x0000000810107c23 */ /* 0x000fe20008000029 */
[----:B----4-:R-:W-:Y:S01]  /*9f80*/  FADD R41, R23, R46 ;  /* 0x0000002e17297221 */ /* 0x010fe20000000000 */
[----:B------:R-:W-:Y:S01]  /*9f90*/  FMUL R36, R50, R50 ;  /* 0x0000003232247220 */ /* 0x000fe20000400000 */
[----:B------:R-:W-:-:S02]  /*9fa0*/  FFMA R48, R43, 6, R48 ;  /* 0x40c000002b307823 */ /* 0x000fc40000000030 */
[----:B------:R-:W-:Y:S01]  /*9fb0*/  FFMA R16, R41, UR10, R16 ;  /* 0x0000000a29107c23 */ /* 0x000fe20008000010 */
[C---:B------:R-:W-:Y:S01]  /*9fc0*/  FFMA R36, R27.reuse, R27, -R36 ;  /* 0x0000001b1b247223 */ /* 0x040fe20000000824 */
[C---:B------:R-:W-:Y:S01]  /*9fd0*/  FFMA R47, R27.reuse, -4, R48 ;  /* 0xc08000001b2f7823 */ /* 0x040fe20000000030 */
[----:B------:R-:W-:Y:S01]  /*9fe0*/  FFMA R2, -R2, UR11, R37 ;  /* 0x0000000b02027c23 */ /* 0x000fe20008000125 */
[----:B------:R-:W-:Y:S01]  /*9ff0*/  FFMA R55, -R16, UR11, R55 ;  /* 0x0000000b10377c23 */ /* 0x000fe20008000137 */
[----:B------:R-:W-:Y:S01]  /*a000*/  FADD R37, R27, R27 ;  /* 0x0000001b1b257221 */ /* 0x000fe20000000000 */
[C---:B------:R-:W-:Y:S01]  /*a010*/  FADD R16, R43.reuse, R10 ;  /* 0x0000000a2b107221 */ /* 0x040fe20000000000 */
[----:B------:R-:W-:Y:S01]  /*a020*/  FFMA R46, R43, -4, R50 ;  /* 0xc08000002b2e7823 */ /* 0x000fe20000000032 */
[----:B------:R-:W-:Y:S01]  /*a030*/  FFMA R36, R36, UR8, R53 ;  /* 0x0000000824247c23 */ /* 0x000fe20008000035 */
[----:B------:R-:W-:Y:S01]  /*a040*/  FADD R47, R10, R47 ;  /* 0x0000002f0a2f7221 */ /* 0x000fe20000000000 */
[----:B------:R-:W-:Y:S01]  /*a050*/  FFMA R12, R44, -4, R12 ;  /* 0xc08000002c0c7823 */ /* 0x000fe2000000000c */
[----:B------:R-:W-:Y:S01]  /*a060*/  FADD R16, R16, -R37 ;  /* 0x8000002510107221 */ /* 0x000fe20000000000 */
[----:B------:R-:W-:Y:S01]  /*a070*/  FFMA R41, R27, 6, R46 ;  /* 0x40c000001b297823 */ /* 0x000fe2000000002e */
[----:B------:R-:W-:Y:S01]  /*a080*/  FFMA R36, R47, UR10, R36 ;  /* 0x0000000a2f247c23 */ /* 0x000fe20008000024 */
[----:B------:R-:W-:Y:S01]  /*a090*/  FMUL R46, R10, R10 ;  /* 0x0000000a0a2e7220 */ /* 0x000fe20000400000 */
[----:B------:R-:W-:Y:S01]  /*a0a0*/  FFMA R47, R25, 6, R12 ;  /* 0x40c00000192f7823 */ /* 0x000fe2000000000c */
[----:B------:R-:W-:Y:S01]  /*a0b0*/  FMUL R37, R16, UR9 ;  /* 0x0000000910257c20 */ /* 0x000fe20008400000 */
[----:B------:R-:W-:Y:S01]  /*a0c0*/  FFMA R12, -R36, R32, R43 ;  /* 0x00000020240c7223 */ /* 0x000fe2000000012b */
[----:B------:R-:W-:Y:S01]  /*a0d0*/  FFMA R16, -R43, R43, R46 ;  /* 0x0000002b2b107223 */ /* 0x000fe2000000012e */
        /* <DEDUP_REMOVED lines=8> */
[C---:B------:R-:W-:Y:S01]  /*a160*/  FADD R3, R25.reuse, R12 ;  /* 0x0000000c19037221 */ /* 0x040fe20000000000 */
[----:B------:R-:W-:-:S03]  /*a170*/  FFMA R37, R25, -4, R44 ;  /* 0xc080000019257823 */ /* 0x000fc6000000002c */
[----:B------:R-:W-:Y:S01]  /*a180*/  FADD R3, R3, -R36 ;  /* 0x8000002403037221 */ /* 0x000fe20000000000 */
[----:B------:R-:W-:Y:S01]  /*a190*/  FMUL R36, R12, R12 ;  /* 0x0000000c0c247220 */ /* 0x000fe20000400000 */
[----:B------:R-:W-:Y:S02]  /*a1a0*/  FFMA R37, R20, 6, R37 ;  /* 0x40c0000014257823 */ /* 0x000fe40000000025 */
[----:B------:R-:W-:Y:S01]  /*a1b0*/  FMUL R44, R3, UR9 ;  /* 0x00000009032c7c20 */ /* 0x000fe20008400000 */
[----:B------:R-:W-:Y:S01]  /*a1c0*/  FFMA R3, -R25, R25, R36 ;  /* 0x0000001919037223 */ /* 0x000fe20000000124 */
[----:B------:R-:W-:Y:S01]  /*a1d0*/  FFMA R53, -R48, R32, R27 ;  /* 0x0000002030357223 */ /* 0x000fe2000000011b */
[----:B------:R-:W-:Y:S02]  /*a1e0*/  FFMA R48, R12, -4, R37 ;  /* 0xc08000000c307823 */ /* 0x000fe40000000025 */
[----:B------:R-:W-:Y:S01]  /*a1f0*/  FFMA R37, R3, UR8, R44 ;  /* 0x0000000803257c23 */ /* 0x000fe2000800002c */
[----:B------:R-:W-:Y:S01]  /*a200*/  FFMA R3, -R16, UR11, R21 ;  /* 0x0000000b10037c23 */ /* 0x000fe20008000115 */
[----:B------:R-:W-:Y:S01]  /*a210*/  FFMA R21, R34, -4, R17 ;  /* 0xc080000022157823 */ /* 0x000fe20000000011 */
[----:B------:R-:W-:Y:S01]  /*a220*/  FADD R17, R24, R24 ;  /* 0x0000001818117221 */ /* 0x000fe20000000000 */
[----:B------:R-:W-:-:S02]  /*a230*/  FADD R16, R23, R34 ;  /* 0x0000002217107221 */ /* 0x000fc40000000000 */
[----:B------:R-:W-:Y:S01]  /*a240*/  FFMA R44, R24, 6, R21 ;  /* 0x40c00000182c7823 */ /* 0x000fe20000000015 */
[C---:B------:R-:W-:Y:S01]  /*a250*/  FMUL R21, R23.reuse, R23 ;  /* 0x0000001717157220 */ /* 0x040fe20000400000 */
[----:B------:R-:W-:Y:S02]  /*a260*/  FADD R16, R16, -R17 ;  /* 0x8000001110107221 */ /* 0x000fe40000000000 */
[----:B------:R-:W-:Y:S02]  /*a270*/  FFMA R41, R23, -4, R44 ;  /* 0xc080000017297823 */ /* 0x000fe4000000002c */
[----:B------:R-:W-:Y:S01]  /*a280*/  FMUL R17, R16, UR9 ;  /* 0x0000000910117c20 */ /* 0x000fe20008400000 */
[----:B------:R-:W-:Y:S01]  /*a290*/  FFMA R16, -R34, R34, R21 ;  /* 0x0000002222107223 */ /* 0x000fe20000000115 */
[----:B------:R-:W-:-:S03]  /*a2a0*/  FADD R41, R22, R41 ;  /* 0x0000002916297221 */ /* 0x000fc60000000000 */
[----:B------:R-:W-:Y:S01]  /*a2b0*/  FFMA R16, R16, UR8, R17 ;  /* 0x0000000810107c23 */ /* 0x000fe20008000011 */
[----:B------:R-:W-:Y:S01]  /*a2c0*/  FADD R48, R53, R48 ;  /* 0x0000003035307221 */ /* 0x000fe20000000000 */
[----:B------:R-:W-:Y:S02]  /*a2d0*/  FADD R17, R10, R10 ;  /* 0x0000000a0a117221 */ /* 0x000fe40000000000 */
[----:B------:R-:W-:Y:S01]  /*a2e0*/  FFMA R44, R41, UR10, R16 ;  /* 0x0000000a292c7c23 */ /* 0x000fe20008000010 */
[----:B------:R-:W-:Y:S01]  /*a2f0*/  FADD R16, R27, R55 ;  /* 0x000000371b107221 */ /* 0x000fe20000000000 */
[----:B------:R-:W-:-:S03]  /*a300*/  FFMA R37, R48, UR10, R37 ;  /* 0x0000000a30257c23 */ /* 0x000fc60008000025 */
[----:B------:R-:W-:Y:S01]  /*a310*/  FADD R17, R16, -R17 ;  /* 0x8000001110117221 */ /* 0x000fe20000000000 */
[----:B------:R-:W-:Y:S01]  /*a320*/  FMUL R16, R55, R55 ;  /* 0x0000003737107220 */ /* 0x000fe20000400000 */
[----:B------:R-:W-:Y:S01]  /*a330*/  FFMA R51, -R44, UR11, R51 ;  /* 0x0000000b2c337c23 */ /* 0x000fe20008000133 */
[----:B------:R-:W-:Y:S01]  /*a340*/  FFMA R50, -R37, UR11, R50 ;  /* 0x0000000b25327c23 */ /* 0x000fe20008000132 */
[----:B------:R-:W-:Y:S01]  /*a350*/  FMUL R44, R17, UR9 ;  /* 0x00000009112c7c20 */ /* 0x000fe20008400000 */
[C---:B------:R-:W-:Y:S01]  /*a360*/  FFMA R17, -R27.reuse, R27, R16 ;  /* 0x0000001b1b117223 */ /* 0x040fe20000000110 */
[----:B------:R-:W-:-:S03]  /*a370*/  FFMA R37, R27, -4, R43 ;  /* 0xc08000001b257823 */ /* 0x000fc6000000002b */
[----:B------:R-:W-:Y:S01]  /*a380*/  FFMA R17, R17, UR8, R44 ;  /* 0x0000000811117c23 */ /* 0x000fe2000800002c */
[----:B------:R-:W-:Y:S01]  /*a390*/  FFMA R48, R10, 6, R37 ;  /* 0x40c000000a307823 */ /* 0x000fe20000000025 */
[----:B------:R-:W-:Y:S01]  /*a3a0*/  FADD R44, R23, R23 ;  /* 0x00000017172c7221 */ /* 0x000fe20000000000 */
[C---:B------:R-:W-:Y:S02]  /*a3b0*/  FADD R37, R22.reuse, R24 ;  /* 0x0000001816257221 */ /* 0x040fe40000000000 */
[----:B------:R-:W-:Y:S02]  /*a3c0*/  FFMA R48, R55, -4, R48 ;  /* 0xc080000037307823 */ /* 0x000fe40000000030 */
[----:B------:R-:W-:Y:S01]  /*a3d0*/  FADD R44, R37, -R44 ;  /* 0x8000002c252c7221 */ /* 0x000fe20000000000 */
[----:B------:R-:W-:Y:S01]  /*a3e0*/  FFMA R37, R22, R22, -R39 ;  /* 0x0000001616257223 */ /* 0x000fe20000000827 */
[----:B------:R-:W-:Y:S02]  /*a3f0*/  FADD R48, R51, R48 ;  /* 0x0000003033307221 */ /* 0x000fe40000000000 */
[----:B------:R-:W-:-:S02]  /*a400*/  FMUL R44, R44, UR9 ;  /* 0x000000092c2c7c20 */ /* 0x000fc40008400000 */
[----:B------:R-:W-:Y:S01]  /*a410*/  FFMA R39, R48, UR10, R17 ;  /* 0x0000000a30277c23 */ /* 0x000fe20008000011 */
[----:B------:R-:W-:Y:S01]  /*a420*/  FADD R17, R20, R53 ;  /* 0x0000003514117221 */ /* 0x000fe20000000000 */
[----:B------:R-:W-:Y:S01]  /*a430*/  FFMA R37, R37, UR8, R44 ;  /* 0x0000000825257c23 */ /* 0x000fe2000800002c */
[----:B------:R-:W-:-:S04]  /*a440*/  FADD R44, R12, R12 ;  /* 0x0000000c0c2c7221 */ /* 0x000fc80000000000 */
[----:B------:R-:W-:Y:S01]  /*a450*/  FADD R44, R17, -R44 ;  /* 0x8000002c112c7221 */ /* 0x000fe20000000000 */
[----:B------:R-:W-:-:S03]  /*a460*/  FMUL R17, R53, R53 ;  /* 0x0000003535117220 */ /* 0x000fc60000400000 */
[----:B------:R-:W-:Y:S01]  /*a470*/  FMUL R41, R44, UR9 ;  /* 0x000000092c297c20 */ /* 0x000fe20008400000 */
[----:B------:R-:W-:-:S04]  /*a480*/  FFMA R64, -R20, R20, R17 ;  /* 0x0000001414407223 */ /* 0x000fc80000000111 */
[----:B------:R-:W-:Y:S01]  /*a490*/  FFMA R64, R64, UR8, R41 ;  /* 0x0000000840407c23 */ /* 0x000fe20008000029 */
[----:B------:R-:W-:Y:S01]  /*a4a0*/  FFMA R41, R20, -4, R25 ;  /* 0xc080000014297823 */ /* 0x000fe20000000019 */
[----:B------:R-:W-:Y:S01]  /*a4b0*/  FADD R44, R55, R55 ;  /* 0x00000037372c7221 */ /* 0x000fe20000000000 */
[----:B------:R-:W-:Y:S02]  /*a4c0*/  FADD R25, R10, R51 ;  /* 0x000000330a197221 */ /* 0x000fe40000000000 */
[----:B------:R-:W-:Y:S01]  /*a4d0*/  FFMA R66, R12, 6, R41 ;  /* 0x40c000000c427823 */ /* 0x000fe20000000029 */
[-C--:B------:R-:W-:Y:S01]  /*a4e0*/  FFMA R48, -R39, R32.reuse, R10 ;  /* 0x0000002027307223 */ /* 0x080fe2000000010a */
[----:B------:R-:W-:Y:S01]  /*a4f0*/  FADD R44, R25, -R44 ;  /* 0x8000002c192c7221 */ /* 0x000fe20000000000 */
[----:B------:R-:W-:Y:S01]  /*a500*/  FFMA R25, R51, R51, -R46 ;  /* 0x0000003333197223 */ /* 0x000fe2000000082e */
[----:B------:R-:W-:Y:S01]  /*a510*/  FFMA R39, R53, -4, R66 ;  /* 0xc080000035277823 */ /* 0x000fe20000000042 */
[-C--:B------:R-:W-:Y:S01]  /*a520*/  FFMA R49, -R30, R32.reuse, R57 ;  /* 0x000000201e317223 */ /* 0x080fe20000000139 */
[-C--:B------:R-:W-:Y:S01]  /*a530*/  FFMA R47, -R28, R32.reuse, R45 ;  /* 0x000000201c2f7223 */ /* 0x080fe2000000012d */
[----:B------:R-:W-:Y:S01]  /*a540*/  FFMA R46, -R35, R32, R42 ;  /* 0x00000020232e7223 */ /* 0x000fe2000000012a */
[----:B------:R-:W-:-:S02]  /*a550*/  FADD R39, R48, R39 ;  /* 0x0000002730277221 */ /* 0x000fc40000000000 */
[----:B------:R-:W-:Y:S01]  /*a560*/  FADD R35, R47, R47 ;  /* 0x0000002f2f237221 */ /* 0x000fe20000000000 */
[----:B------:R-:W-:Y:S01]  /*a570*/  FADD R28, R49, R46 ;  /* 0x0000002e311c7221 */ /* 0x000fe20000000000 */
[----:B------:R-:W-:Y:S01]  /*a580*/  FMUL R44, R44, UR9 ;  /* 0x000000092c2c7c20 */ /* 0x000fe20008400000 */
[----:B------:R-:W-:Y:S02]  /*a590*/  FFMA R64, R39, UR10, R64 ;  /* 0x0000000a27407c23 */ /* 0x000fe40008000040 */
[----:B------:R-:W-:Y:S01]  /*a5a0*/  FADD R39, R28, -R35 ;  /* 0x800000231c277221 */ /* 0x000fe20000000000 */
[----:B------:R-:W-:Y:S01]  /*a5b0*/  FMUL R28, R46, R46 ;  /* 0x0000002e2e1c7220 */ /* 0x000fe20000400000 */
[----:B------:R-:W-:Y:S01]  /*a5c0*/  FFMA R25, R25, UR8, R44 ;  /* 0x0000000819197c23 */ /* 0x000fe2000800002c */
[----:B------:R-:W-:Y:S01]  /*a5d0*/  FFMA R44, -R19, R32, R52 ;  /* 0x00000020132c7223 */ /* 0x000fe20000000134 */
[----:B------:R-:W-:Y:S01]  /*a5e0*/  FMUL R66, R39, UR9 ;  /* 0x0000000927427c20 */ /* 0x000fe20008400000 */
[----:B------:R-:W-:Y:S01]  /*a5f0*/  FFMA R19, -R49, R49, R28 ;  /* 0x0000003131137223 */ /* 0x000fe2000000011c */
[----:B------:R-:W-:Y:S01]  /*a600*/  FADD R35, R53, R53 ;  /* 0x0000003535237221 */ /* 0x000fe20000000000 */
[----:B------:R-:W-:-:S02]  /*a610*/  FADD R30, R12, R48 ;  /* 0x000000300c1e7221 */ /* 0x000fc40000000000 */
[----:B------:R-:W-:Y:S01]  /*a620*/  FFMA R19, R19, UR8, R66 ;  /* 0x0000000813137c23 */ /* 0x000fe20008000042 */
[----:B------:R-:W-:Y:S01]  /*a630*/  FFMA R66, R49, -4, R44 ;  /* 0xc080000031427823 */ /* 0x000fe2000000002c */
[----:B------:R-:W-:Y:S01]  /*a640*/  FFMA R40, R71, UR10, R40 ;  /* 0x0000000a47287c23 */ /* 0x000fe20008000028 */
[----:B------:R-:W-:Y:S02]  /*a650*/  FADD R30, R30, -R35 ;  /* 0x800000231e1e7221 */ /* 0x000fe40000000000 */
[----:B------:R-:W-:Y:S01]  /*a660*/  FFMA R35, R47, 6, R66 ;  /* 0x40c000002f237823 */ /* 0x000fe20000000042 */
[----:B------:R-:W-:-:S03]  /*a670*/  FFMA R39, -R40, R32, R13 ;  /* 0x0000002028277223 */ /* 0x000fc6000000010d */
[----:B------:R-:W-:-:S04]  /*a680*/  FFMA R40, R46, -4, R35 ;  /* 0xc08000002e287823 */ /* 0x000fc80000000023 */
[----:B------:R-:W-:-:S04]  /*a690*/  FADD R40, R39, R40 ;  /* 0x0000002827287221 */ /* 0x000fc80000000000 */
[----:B------:R-:W-:Y:S01]  /*a6a0*/  FFMA R40, R40, UR10, R19 ;  /* 0x0000000a28287c23 */ /* 0x000fe20008000013 */
[----:B------:R-:W-:-:S03]  /*a6b0*/  FADD R19, R13, R11 ;  /* 0x0000000b0d137221 */ /* 0x000fc60000000000 */
[----:B------:R-:W-:Y:S01]  /*a6c0*/  FFMA R45, -R40, UR11, R45 ;  /* 0x0000000b282d7c23 */ /* 0x000fe2000800012d */
[----:B------:R-:W-:-:S04]  /*a6d0*/  FADD R40, R14, R14 ;  /* 0x0000000e0e287221 */ /* 0x000fc80000000000 */
[----:B------:R-:W-:Y:S01]  /*a6e0*/  FADD R35, R19, -R40 ;  /* 0x8000002813237221 */ /* 0x000fe20000000000 */
[----:B------:R-:W-:-:S04]  /*a6f0*/  FMUL R40, R13, R13 ;  /* 0x0000000d0d287220 */ /* 0x000fc80000400000 */
[----:B------:R-:W-:Y:S01]  /*a700*/  FFMA R19, R11, R11, -R40 ;  /* 0x0000000b0b137223 */ /* 0x000fe20000000828 */
[----:B------:R-:W-:Y:S01]  /*a710*/  FMUL R40, R35, UR9 ;  /* 0x0000000923287c20 */ /* 0x000fe20008400000 */
[----:B------:R-:W-:-:S03]  /*a720*/  FFMA R35, R13, -4, R42 ;  /* 0xc08000000d237823 */ /* 0x000fc6000000002a */
[----:B------:R-:W-:Y:S01]  /*a730*/  FFMA R19, R19, UR8, R40 ;  /* 0x0000000813137c23 */ /* 0x000fe20008000028 */
[----:B------:R-:W-:-:S04]  /*a740*/  FFMA R40, R14, 6, R35 ;  /* 0x40c000000e287823 */ /* 0x000fc80000000023 */
[----:B------:R-:W-:Y:S01]  /*a750*/  FFMA R35, R11, -4, R40 ;  /* 0xc08000000b237823 */ /* 0x000fe20000000028 */
[----:B------:R-:W-:-:S03]  /*a760*/  FFMA R36, R48, R48, -R36 ;  /* 0x0000003030247223 */ /* 0x000fc60000000824 */
[----:B------:R-:W-:Y:S01]  /*a770*/  FADD R40, R8, R35 ;  /* 0x0000002308287221 */ /* 0x000fe20000000000 */
[----:B------:R-:W-:Y:S01]  /*a780*/  FMUL R35, R30, UR9 ;  /* 0x000000091e237c20 */ /* 0x000fe20008400000 */
[----:B------:R-:W-:Y:S02]  /*a790*/  FADD R30, R47, R39 ;  /* 0x000000272f1e7221 */ /* 0x000fe40000000000 */
[----:B------:R-:W-:Y:S01]  /*a7a0*/  FFMA R71, R40, UR10, R19 ;  /* 0x0000000a28477c23 */ /* 0x000fe20008000013 */
[----:B------:R-:W-:Y:S01]  /*a7b0*/  FFMA R19, R36, UR8, R35 ;  /* 0x0000000824137c23 */ /* 0x000fe20008000023 */
[----:B------:R-:W-:Y:S01]  /*a7c0*/  FADD R35, R46, R46 ;  /* 0x0000002e2e237221 */ /* 0x000fe20000000000 */
[----:B------:R-:W-:-:S03]  /*a7d0*/  FMUL R36, R39, R39 ;  /* 0x0000002727247220 */ /* 0x000fc60000400000 */
[----:B------:R-:W-:-:S04]  /*a7e0*/  FADD R30, R30, -R35 ;  /* 0x800000231e1e7221 */ /* 0x000fc80000000000 */
[----:B------:R-:W-:Y:S01]  /*a7f0*/  FMUL R35, R30, UR9 ;  /* 0x000000091e237c20 */ /* 0x000fe20008400000 */
[----:B------:R-:W-:-:S04]  /*a800*/  FFMA R30, -R47, R47, R36 ;  /* 0x0000002f2f1e7223 */ /* 0x000fc80000000124 */
[----:B------:R-:W-:Y:S01]  /*a810*/  FFMA R30, R30, UR8, R35 ;  /* 0x000000081e1e7c23 */ /* 0x000fe20008000023 */
[----:B------:R-:W-:-:S04]  /*a820*/  FFMA R35, R47, -4, R49 ;  /* 0xc08000002f237823 */ /* 0x000fc80000000031 */
        /* <DEDUP_REMOVED lines=9> */
[----:B------:R-:W-:Y:S01]  /*a8c0*/  FMUL R35, R14, R14 ;  /* 0x0000000e0e237220 */ /* 0x000fe20000400000 */
[----:B------:R-:W-:-:S03]  /*a8d0*/  FFMA R34, R24, -4, R34 ;  /* 0xc080000018227823 */ /* 0x000fc60000000022 */
[----:B------:R-:W-:Y:S01]  /*a8e0*/  FFMA R30, R8, R8, -R35 ;  /* 0x00000008081e7223 */ /* 0x000fe20000000823 */
[----:B------:R-:W-:Y:S01]  /*a8f0*/  FMUL R35, R40, UR9 ;  /* 0x0000000928237c20 */ /* 0x000fe20008400000 */
[----:B------:R-:W-:-:S03]  /*a900*/  FFMA R40, R14, -4, R13 ;  /* 0xc08000000e287823 */ /* 0x000fc6000000000d */
[----:B------:R-:W-:Y:S01]  /*a910*/  FFMA R30, R30, UR8, R35 ;  /* 0x000000081e1e7c23 */ /* 0x000fe20008000023 */
[----:B------:R-:W-:Y:S01]  /*a920*/  FFMA R41, R11, 6, R40 ;  /* 0x40c000000b297823 */ /* 0x000fe20000000028 */
[----:B------:R-:W-:-:S03]  /*a930*/  FFMA R35, R23, 6, R34 ;  /* 0x40c0000017237823 */ /* 0x000fc60000000022 */
[----:B------:R-:W-:Y:S01]  /*a940*/  FFMA R34, R8, -4, R41 ;  /* 0xc080000008227823 */ /* 0x000fe20000000029 */
[----:B------:R-:W-:-:S03]  /*a950*/  FFMA R35, R22, -4, R35 ;  /* 0xc080000016237823 */ /* 0x000fc60000000023 */
[----:B------:R-:W-:Y:S01]  /*a960*/  FADD R41, R7, R34 ;  /* 0x0000002207297221 */ /* 0x000fe20000000000 */
[----:B------:R-:W-:Y:S01]  /*a970*/  FADD R34, R18, R35 ;  /* 0x0000002312227221 */ /* 0x000fe20000000000 */
[----:B------:R-:W-:-:S03]  /*a980*/  FFMA R40, R46, -4, R47 ;  /* 0xc08000002e287823 */ /* 0x000fc6000000002f */
[----:B------:R-:W-:Y:S01]  /*a990*/  FFMA R35, R34, UR10, R37 ;  /* 0x0000000a22237c23 */ /* 0x000fe20008000025 */
[----:B------:R-:W-:Y:S01]  /*a9a0*/  FADD R37, R39, R39 ;  /* 0x0000002727257221 */ /* 0x000fe20000000000 */
[----:B------:R-:W-:Y:S01]  /*a9b0*/  FADD R34, R46, R71 ;  /* 0x000000472e227221 */ /* 0x000fe20000000000 */
[----:B------:R-:W-:Y:S01]  /*a9c0*/  FFMA R30, R41, UR10, R30 ;  /* 0x0000000a291e7c23 */ /* 0x000fe2000800001e */
[----:B------:R-:W-:Y:S02]  /*a9d0*/  FFMA R40, R39, 6, R40 ;  /* 0x40c0000027287823 */ /* 0x000fe40000000028 */
[----:B------:R-:W-:Y:S01]  /*a9e0*/  FADD R34, R34, -R37 ;  /* 0x8000002522227221 */ /* 0x000fe20000000000 */
[----:B------:R-:W-:Y:S01]  /*a9f0*/  FFMA R30, -R30, R32, R11 ;  /* 0x000000201e1e7223 */ /* 0x000fe2000000010b */
[C---:B------:R-:W-:Y:S01]  /*aa00*/  FFMA R28, R71.reuse, R71, -R28 ;  /* 0x00000047471c7223 */ /* 0x040fe2000000081c */
[----:B------:R-:W-:Y:S01]  /*aa10*/  FFMA R41, R71, -4, R40 ;  /* 0xc080000047297823 */ /* 0x000fe20000000028 */
[----:B------:R-:W-:-:S03]  /*aa20*/  FMUL R37, R34, UR9 ;  /* 0x0000000922257c20 */ /* 0x000fc60008400000 */
[----:B------:R-:W-:Y:S01]  /*aa30*/  FADD R41, R30, R41 ;  /* 0x000000291e297221 */ /* 0x000fe20000000000 */
[----:B------:R-:W-:Y:S01]  /*aa40*/  FFMA R28, R28, UR8, R37 ;  /* 0x000000081c1c7c23 */ /* 0x000fe20008000025 */
        /* <DEDUP_REMOVED lines=35> */
[----:B------:R-:W-:-:S03]  /*ac80*/  FFMA R41, R41, UR10, R36 ;  /* 0x0000000a29297c23 */ /* 0x000fc60008000024 */
[----:B------:R-:W-:Y:S01]  /*ac90*/  FADD R37, R9, R34 ;  /* 0x0000002209257221 */ /* 0x000fe20000000000 */
[----:B------:R-:W-:Y:S01]  /*aca0*/  FFMA R41, -R41, UR11, R14 ;  /* 0x0000000b29297c23 */ /* 0x000fe2000800010e */
[----:B------:R-:W-:Y:S02]  /*acb0*/  FADD R14, R71, R13 ;  /* 0x0000000d470e7221 */ /* 0x000fe40000000000 */
[----:B------:R-:W-:Y:S01]  /*acc0*/  FFMA R28, R37, UR10, R28 ;  /* 0x0000000a251c7c23 */ /* 0x000fe2000800001c */
[----:B------:R-:W-:Y:S01]  /*acd0*/  FADD R37, R30, R30 ;  /* 0x0000001e1e257221 */ /* 0x000fe20000000000 */
[----:B------:R-:W-:-:S03]  /*ace0*/  FFMA R39, R71, -4, R39 ;  /* 0xc080000047277823 */ /* 0x000fc60000000027 */
[----:B------:R-:W-:Y:S01]  /*acf0*/  FADD R37, R14, -R37 ;  /* 0x800000250e257221 */ /* 0x000fe20000000000 */
[----:B------:R-:W-:Y:S01]  /*ad00*/  FMUL R14, R71, R71 ;  /* 0x00000047470e7220 */ /* 0x000fe20000400000 */
[----:B------:R-:W-:Y:S02]  /*ad10*/  FFMA R34, R30, 6, R39 ;  /* 0x40c000001e227823 */ /* 0x000fe40000000027 */
[----:B------:R-:W-:Y:S01]  /*ad20*/  FMUL R37, R37, UR9 ;  /* 0x0000000925257c20 */ /* 0x000fe20008400000 */
[C---:B------:R-:W-:Y:S01]  /*ad30*/  FFMA R14, R13.reuse, R13, -R14 ;  /* 0x0000000d0d0e7223 */ /* 0x040fe2000000080e */
[----:B------:R-:W-:Y:S01]  /*ad40*/  FFMA R39, R13, -4, R34 ;  /* 0xc08000000d277823 */ /* 0x000fe20000000022 */
[----:B------:R-:W-:Y:S02]  /*ad50*/  FADD R34, R7, R9 ;  /* 0x0000000907227221 */ /* 0x000fe40000000000 */
[----:B------:R-:W-:Y:S01]  /*ad60*/  FFMA R14, R14, UR8, R37 ;  /* 0x000000080e0e7c23 */ /* 0x000fe20008000025 */
[----:B------:R-:W-:-:S04]  /*ad70*/  FADD R37, R0, R0 ;  /* 0x0000000000257221 */ /* 0x000fc80000000000 */
[----:B------:R-:W-:Y:S01]  /*ad80*/  FADD R37, R34, -R37 ;  /* 0x8000002522257221 */ /* 0x000fe20000000000 */
[----:B------:R-:W-:-:S03]  /*ad90*/  FMUL R34, R7, R7 ;  /* 0x0000000707227220 */ /* 0x000fc60000400000 */
[----:B------:R-:W-:Y:S01]  /*ada0*/  FMUL R37, R37, UR9 ;  /* 0x0000000925257c20 */ /* 0x000fe20008400000 */
[----:B------:R-:W-:-:S04]  /*adb0*/  FFMA R34, R9, R9, -R34 ;  /* 0x0000000909227223 */ /* 0x000fc80000000822 */
[----:B------:R-:W-:Y:S01]  /*adc0*/  FFMA R34, R34, UR8, R37 ;  /* 0x0000000822227c23 */ /* 0x000fe20008000025 */
[----:B------:R-:W-:Y:S01]  /*add0*/  FFMA R37, R7, -4, R8 ;  /* 0xc080000007257823 */ /* 0x000fe20000000008 */
[----:B------:R-:W-:-:S03]  /*ade0*/  FFMA R28, -R28, R32, R7 ;  /* 0x000000201c1c7223 */ /* 0x000fc60000000107 */
[----:B------:R-:W-:Y:S01]  /*adf0*/  FFMA R36, R0, 6, R37 ;  /* 0x40c0000000247823 */ /* 0x000fe20000000025 */
[----:B------:R-:W-:-:S03]  /*ae00*/  FADD R39, R28, R39 ;  /* 0x000000271c277221 */ /* 0x000fc60000000000 */
[----:B------:R-:W-:Y:S01]  /*ae10*/  FFMA R37, R9, -4, R36 ;  /* 0xc080000009257823 */ /* 0x000fe20000000024 */
[----:B------:R-:W-:-:S03]  /*ae20*/  FFMA R14, R39, UR10, R14 ;  /* 0x0000000a270e7c23 */ /* 0x000fc6000800000e */
[----:B------:R-:W-:Y:S01]  /*ae30*/  FADD R37, R6, R37 ;  /* 0x0000002506257221 */ /* 0x000fe20000000000 */
[----:B------:R-:W-:Y:S01]  /*ae40*/  FFMA R14, -R14, UR11, R11 ;  /* 0x0000000b0e0e7c23 */ /* 0x000fe2000800010b */
[C---:B------:R-:W-:Y:S02]  /*ae50*/  FADD R11, R30.reuse, R28 ;  /* 0x0000001c1e0b7221 */ /* 0x040fe40000000000 */
[----:B------:R-:W-:Y:S01]  /*ae60*/  FFMA R37, R37, UR10, R34 ;  /* 0x0000000a25257c23 */ /* 0x000fe20008000022 */
[----:B------:R-:W-:Y:S01]  /*ae70*/  FADD R34, R13, R13 ;  /* 0x0000000d0d227221 */ /* 0x000fe20000000000 */
[----:B------:R-:W-:-:S03]  /*ae80*/  FFMA R36, R30, -4, R71 ;  /* 0xc08000001e247823 */ /* 0x000fc60000000047 */
[----:B------:R-:W-:Y:S01]  /*ae90*/  FADD R34, R11, -R34 ;  /* 0x800000220b227221 */ /* 0x000fe20000000000 */
[----:B------:R-:W-:Y:S01]  /*aea0*/  FMUL R11, R30, R30 ;  /* 0x0000001e1e0b7220 */ /* 0x000fe20000400000 */
[----:B------:R-:W-:Y:S02]  /*aeb0*/  FFMA R71, R13, 6, R36 ;  /* 0x40c000000d477823 */ /* 0x000fe40000000024 */
[----:B------:R-:W-:Y:S01]  /*aec0*/  FMUL R34, R34, UR9 ;  /* 0x0000000922227c20 */ /* 0x000fe20008400000 */
[----:B------:R-:W-:Y:S01]  /*aed0*/  FFMA R11, R28, R28, -R11 ;  /* 0x0000001c1c0b7223 */ /* 0x000fe2000000080b */
[----:B------:R-:W-:Y:S01]  /*aee0*/  FFMA R39, -R37, R32, R0 ;  /* 0x0000002025277223 */ /* 0x000fe20000000100 */
[----:B------:R-:W-:Y:S02]  /*aef0*/  FADD R37, R9, R9 ;  /* 0x0000000909257221 */ /* 0x000fe40000000000 */
[----:B------:R-:W-:Y:S01]  /*af00*/  FFMA R11, R11, UR8, R34 ;  /* 0x000000080b0b7c23 */ /* 0x000fe20008000022 */
[----:B------:R-:W-:Y:S01]  /*af10*/  FADD R34, R0, R6 ;  /* 0x0000000600227221 */ /* 0x000fe20000000000 */
[----:B------:R-:W-:-:S03]  /*af20*/  FFMA R36, R28, -4, R71 ;  /* 0xc08000001c247823 */ /* 0x000fc60000000047 */
        /* <DEDUP_REMOVED lines=9> */
[----:B------:R-:W-:-:S04]  /*afc0*/  FFMA R36, R6, -4, R37 ;  /* 0xc080000006247823 */ /* 0x000fc80000000025 */
[----:B------:R-:W-:Y:S01]  /*afd0*/  FADD R37, R5, R36 ;  /* 0x0000002405257221 */ /* 0x000fe20000000000 */
[----:B------:R-:W-:Y:S01]  /*afe0*/  FFMA R11, -R11, UR11, R8 ;  /* 0x0000000b0b0b7c23 */ /* 0x000fe20008000108 */
[----:B------:R-:W-:Y:S02]  /*aff0*/  FADD R8, R13, R39 ;  /* 0x000000270d087221 */ /* 0x000fe40000000000 */
[----:B------:R-:W-:Y:S01]  /*b000*/  FFMA R34, R37, UR10, R34 ;  /* 0x0000000a25227c23 */ /* 0x000fe20008000022 */
[----:B------:R-:W-:-:S04]  /*b010*/  FADD R37, R28, R28 ;  /* 0x0000001c1c257221 */ /* 0x000fc80000000000 */
[----:B------:R-:W-:Y:S01]  /*b020*/  FADD R37, R8, -R37 ;  /* 0x8000002508257221 */ /* 0x000fe20000000000 */
[----:B------:R-:W-:-:S03]  /*b030*/  FMUL R8, R13, R13 ;  /* 0x0000000d0d087220 */ /* 0x000fc60000400000 */
[----:B------:R-:W-:Y:S01]  /*b040*/  FMUL R37, R37, UR9 ;  /* 0x0000000925257c20 */ /* 0x000fe20008400000 */
[----:B------:R-:W-:Y:S01]  /*b050*/  FFMA R8, R39, R39, -R8 ;  /* 0x0000002727087223 */ /* 0x000fe20000000808 */
[----:B------:R-:W-:Y:S01]  /*b060*/  FFMA R71, R13, -4, R30 ;  /* 0xc08000000d477823 */ /* 0x000fe2000000001e */
[----:B------:R-:W-:Y:S01]  /*b070*/  FFMA R30, -R34, R32, R9 ;  /* 0x00000020221e7223 */ /* 0x000fe20000000109 */
[----:B------:R-:W-:Y:S01]  /*b080*/  FADD R34, R9, R5 ;  /* 0x0000000509227221 */ /* 0x000fe20000000000 */
[----:B------:R-:W-:Y:S01]  /*b090*/  FFMA R8, R8, UR8, R37 ;  /* 0x0000000808087c23 */ /* 0x000fe20008000025 */
[----:B------:R-:W-:-:S04]  /*b0a0*/  FADD R37, R6, R6 ;  /* 0x0000000606257221 */ /* 0x000fc80000000000 */
[----:B------:R-:W-:Y:S01]  /*b0b0*/  FADD R37, R34, -R37 ;  /* 0x8000002522257221 */ /* 0x000fe20000000000 */
[----:B------:R-:W-:-:S03]  /*b0c0*/  FMUL R34, R9, R9 ;  /* 0x0000000909227220 */ /* 0x000fc60000400000 */
[----:B------:R-:W-:Y:S01]  /*b0d0*/  FMUL R37, R37, UR9 ;  /* 0x0000000925257c20 */ /* 0x000fe20008400000 */
[----:B------:R-:W-:Y:S01]  /*b0e0*/  FFMA R34, R5, R5, -R34 ;  /* 0x0000000505227223 */ /* 0x000fe20000000822 */
[----:B------:R-:W-:-:S03]  /*b0f0*/  FFMA R36, R28, 6, R71 ;  /* 0x40c000001c247823 */ /* 0x000fc60000000047 */
[----:B------:R-:W-:Y:S01]  /*b100*/  FFMA R34, R34, UR8, R37 ;  /* 0x0000000822227c23 */ /* 0x000fe20008000025 */
[----:B------:R-:W-:Y:S01]  /*b110*/  FFMA R37, R9, -4, R0 ;  /* 0xc080000009257823 */ /* 0x000fe20000000000 */
[----:B------:R-:W-:-:S03]  /*b120*/  FFMA R71, R39, -4, R36 ;  /* 0xc080000027477823 */ /* 0x000fc60000000024 */
[----:B------:R-:W-:Y:S01]  /*b130*/  FFMA R36, R6, 6, R37 ;  /* 0x40c0000006247823 */ /* 0x000fe20000000025 */
[----:B------:R-:W-:-:S03]  /*b140*/  FADD R71, R30, R71 ;  /* 0x000000471e477221 */ /* 0x000fc60000000000 */
[----:B------:R-:W-:Y:S01]  /*b150*/  FFMA R37, R5, -4, R36 ;  /* 0xc080000005257823 */ /* 0x000fe20000000024 */
[----:B------:R-:W-:-:S03]  /*b160*/  FFMA R8, R71, UR10, R8 ;  /* 0x0000000a47087c23 */ /* 0x000fc60008000008 */
[----:B------:R-:W-:Y:S01]  /*b170*/  FADD R37, R4, R37 ;  /* 0x0000002504257221 */ /* 0x000fe20000000000 */
[----:B------:R-:W-:Y:S01]  /*b180*/  FFMA R8, -R8, UR11, R7 ;  /* 0x0000000b08087c23 */ /* 0x000fe20008000107 */
[----:B------:R-:W-:Y:S02]  /*b190*/  FADD R7, R28, R30 ;  /* 0x0000001e1c077221 */ /* 0x000fe40000000000 */
[----:B------:R-:W-:Y:S01]  /*b1a0*/  FFMA R37, R37, UR10, R34 ;  /* 0x0000000a25257c23 */ /* 0x000fe20008000022 */
[----:B------:R-:W-:-:S04]  /*b1b0*/  FADD R34, R39, R39 ;  /* 0x0000002727227221 */ /* 0x000fc80000000000 */
[----:B------:R-:W-:Y:S01]  /*b1c0*/  FADD R36, R7, -R34 ;  /* 0x8000002207247221 */ /* 0x000fe20000000000 */
[C---:B------:R-:W-:Y:S01]  /*b1d0*/  FFMA R34, R28.reuse, -4, R13 ;  /* 0xc08000001c227823 */ /* 0x040fe2000000000d */
[----:B------:R-:W-:-:S03]  /*b1e0*/  FMUL R7, R28, R28 ;  /* 0x0000001c1c077220 */ /* 0x000fc60000400000 */
[----:B------:R-:W-:Y:S01]  /*b1f0*/  FFMA R13, R39, 6, R34 ;  /* 0x40c00000270d7823 */ /* 0x000fe20000000022 */
[----:B------:R-:W-:Y:S01]  /*b200*/  FFMA R7, R30, R30, -R7 ;  /* 0x0000001e1e077223 */ /* 0x000fe20000000807 */
[----:B------:R-:W-:Y:S01]  /*b210*/  FMUL R36, R36, UR9 ;  /* 0x0000000924247c20 */ /* 0x000fe20008400000 */
[----:B------:R-:W-:Y:S01]  /*b220*/  FFMA R34, -R37, R32, R6 ;  /* 0x0000002025227223 */ /* 0x000fe20000000106 */
[----:B------:R-:W-:Y:S02]  /*b230*/  FFMA R13, R30, -4, R13 ;  /* 0xc08000001e0d7823 */ /* 0x000fe4000000000d */
[----:B------:R-:W-:Y:S02]  /*b240*/  FFMA R7, R7, UR8, R36 ;  /* 0x0000000807077c23 */ /* 0x000fe40008000024 */
        /* <DEDUP_REMOVED lines=11> */
[----:B------:R-:W-:-:S04]  /*b300*/  FFMA R36, R4, -4, R37 ;  /* 0xc080000004247823 */ /* 0x000fc80000000025 */
        /* <DEDUP_REMOVED lines=8> */
[----:B------:R-:W-:Y:S01]  /*b390*/  FFMA R71, R30, 6, R37 ;  /* 0x40c000001e477823 */ /* 0x000fe20000000025 */
[----:B------:R-:W-:Y:S01]  /*b3a0*/  FFMA R37, -R36, R32, R5 ;  /* 0x0000002024257223 */ /* 0x000fe20000000105 */
[----:B------:R-:W-:Y:S01]  /*b3b0*/  FMUL R0, R0, UR9 ;  /* 0x0000000900007c20 */ /* 0x000fe20008400000 */
[C---:B------:R-:W-:Y:S01]  /*b3c0*/  FFMA R13, R34.reuse, R34, -R13 ;  /* 0x00000022220d7223 */ /* 0x040fe2000000080d */
        /* <DEDUP_REMOVED lines=13> */
[----:B------:R-:W-:-:S04]  /*b4a0*/  FFMA R28, R31, -4, R28 ;  /* 0xc08000001f1c7823 */ /* 0x000fc8000000001c */
[----:B------:R-:W-:Y:S01]  /*b4b0*/  FADD R28, R29, R28 ;  /* 0x0000001c1d1c7221 */ /* 0x000fe20000000000 */
[----:B------:R-:W-:Y:S01]  /*b4c0*/  FFMA R0, -R0, UR11, R9 ;  /* 0x0000000b00007c23 */ /* 0x000fe20008000109 */
[----:B------:R-:W-:Y:S02]  /*b4d0*/  FADD R9, R30, R37 ;  /* 0x000000251e097221 */ /* 0x000fe40000000000 */
[----:B------:R-:W-:Y:S01]  /*b4e0*/  FFMA R13, R28, UR10, R13 ;  /* 0x0000000a1c0d7c23 */ /* 0x000fe2000800000d */
[----:B------:R-:W-:Y:S01]  /*b4f0*/  FADD R28, R34, R34 ;  /* 0x00000022221c7221 */ /* 0x000fe20000000000 */
[----:B------:R-:W-:Y:S01]  /*b500*/  FFMA R39, R30, -4, R39 ;  /* 0xc08000001e277823 */ /* 0x000fe20000000027 */
[----:B------:R-:W-:Y:S01]  /*b510*/  FFMA R43, -R64, UR11, R43 ;  /* 0x0000000b402b7c23 */ /* 0x000fe2000800012b */
[----:B------:R-:W-:Y:S01]  /*b520*/  FMUL R36, R30, R30 ;  /* 0x0000001e1e247220 */ /* 0x000fe20000400000 */
[----:B------:R-:W-:Y:S01]  /*b530*/  FADD R9, R9, -R28 ;  /* 0x8000001c09097221 */ /* 0x000fe20000000000 */
        /* <DEDUP_REMOVED lines=20> */
[----:B------:R-:W-:Y:S02]  /*b680*/  FADD R6, R34, R28 ;  /* 0x0000001c22067221 */ /* 0x000fe40000000000 */
[----:B------:R-:W-:Y:S01]  /*b690*/  FFMA R36, R36, UR10, R13 ;  /* 0x0000000a24247c23 */ /* 0x000fe2000800000d */
[C---:B------:R-:W-:Y:S01]  /*b6a0*/  FADD R13, R37.reuse, R37 ;  /* 0x00000025250d7221 */ /* 0x040fe20000000000 */
[C---:B------:R-:W-:Y:S01]  /*b6b0*/  FFMA R30, R34.reuse, -4, R30 ;  /* 0xc0800000221e7823 */ /* 0x040fe2000000001e */
[----:B------:R-:W-:Y:S02]  /*b6c0*/  FMUL R39, R34, R34 ;  /* 0x0000002222277220 */ /* 0x000fe40000400000 */
[----:B------:R-:W-:Y:S01]  /*b6d0*/  FADD R6, R6, -R13 ;  /* 0x8000000d06067221 */ /* 0x000fe20000000000 */
[----:B------:R-:W-:Y:S01]  /*b6e0*/  FFMA R71, R37, 6, R30 ;  /* 0x40c0000025477823 */ /* 0x000fe2000000001e */
[----:B------:R-:W-:Y:S01]  /*b6f0*/  FFMA R39, R28, R28, -R39 ;  /* 0x0000001c1c277223 */ /* 0x000fe20000000827 */
[----:B------:R-:W-:Y:S01]  /*b700*/  FFMA R13, -R36, R32, R31 ;  /* 0x00000020240d7223 */ /* 0x000fe2000000011f */
        /* <DEDUP_REMOVED lines=32> */
[----:B------:R-:W-:Y:S01]  /*b910*/  FADD R30, R29, R3 ;  /* 0x000000031d1e7221 */ /* 0x000fe20000000000 */
[----:B------:R-:W-:-:S03]  /*b920*/  FMUL R34, R3, R3 ;  /* 0x0000000303227220 */ /* 0x000fc60000400000 */
[----:B------:R-:W-:Y:S01]  /*b930*/  FADD R30, R30, -R39 ;  /* 0x800000271e1e7221 */ /* 0x000fe20000000000 */
[----:B------:R-:W-:Y:S01]  /*b940*/  FFMA R4, -R71, UR11, R4 ;  /* 0x0000000b47047c23 */ /* 0x000fe20008000104 */
[C---:B------:R-:W-:Y:S02]  /*b950*/  FFMA R71, R29.reuse, -4, R31 ;  /* 0xc08000001d477823 */ /* 0x040fe4000000001f */
[----:B------:R-:W-:Y:S01]  /*b960*/  FMUL R39, R30, UR9 ;  /* 0x000000091e277c20 */ /* 0x000fe20008400000 */
[----:B------:R-:W-:-:S04]  /*b970*/  FFMA R30, -R29, R29, R34 ;  /* 0x0000001d1d1e7223 */ /* 0x000fc80000000122 */
[----:B------:R-:W-:Y:S01]  /*b980*/  FFMA R39, R30, UR8, R39 ;  /* 0x000000081e277c23 */ /* 0x000fe20008000027 */
[----:B------:R-:W-:-:S04]  /*b990*/  FFMA R30, R2, 6, R71 ;  /* 0x40c00000021e7823 */ /* 0x000fc80000000047 */
[----:B------:R-:W-:-:S04]  /*b9a0*/  FFMA R71, R3, -4, R30 ;  /* 0xc080000003477823 */ /* 0x000fc8000000001e */
[----:B------:R-:W-:-:S04]  /*b9b0*/  FADD R30, R50, R71 ;  /* 0x00000047321e7221 */ /* 0x000fc80000000000 */
[----:B------:R-:W-:Y:S01]  /*b9c0*/  FFMA R39, R30, UR10, R39 ;  /* 0x0000000a1e277c23 */ /* 0x000fe20008000027 */
[----:B------:R-:W-:Y:S01]  /*b9d0*/  FFMA R30, R10, -4, R27 ;  /* 0xc08000000a1e7823 */ /* 0x000fe2000000001b */
[----:B------:R-:W-:-:S03]  /*b9e0*/  FFMA R38, -R35, UR11, R38 ;  /* 0x0000000b23267c23 */ /* 0x000fc60008000126 */
[----:B------:R-:W-:Y:S01]  /*b9f0*/  FFMA R30, R55, 6, R30 ;  /* 0x40c00000371e7823 */ /* 0x000fe2000000001e */
[----:B------:R-:W-:-:S03]  /*ba00*/  FFMA R35, R23, -4, R24 ;  /* 0xc080000017237823 */ /* 0x000fc60000000018 */
[----:B------:R-:W-:Y:S01]  /*ba10*/  FFMA R71, R51, -4, R30 ;  /* 0xc080000033477823 */ /* 0x000fe2000000001e */
[C---:B------:R-:W-:Y:S01]  /*ba20*/  FFMA R35, R22.reuse, 6, R35 ;  /* 0x40c0000016237823 */ /* 0x040fe20000000023 */
[----:B------:R-:W-:Y:S01]  /*ba30*/  FADD R22, R22, R22 ;  /* 0x0000001616167221 */ /* 0x000fe20000000000 */
[----:B------:R-:W-:Y:S01]  /*ba40*/  FADD R23, R23, R18 ;  /* 0x0000001217177221 */ /* 0x000fe20000000000 */
[----:B------:R-:W-:Y:S01]  /*ba50*/  FADD R30, R38, R71 ;  /* 0x00000047261e7221 */ /* 0x000fe20000000000 */
[----:B------:R-:W-:Y:S02]  /*ba60*/  FFMA R24, R28, -4, R37 ;  /* 0xc08000001c187823 */ /* 0x000fe40000000025 */
[----:B------:R-:W-:Y:S01]  /*ba70*/  FADD R23, R23, -R22 ;  /* 0x8000001617177221 */ /* 0x000fe20000000000 */
[----:B------:R-:W-:Y:S01]  /*ba80*/  FFMA R30, R30, UR10, R25 ;  /* 0x0000000a1e1e7c23 */ /* 0x000fe20008000019 */
[C---:B------:R-:W-:Y:S01]  /*ba90*/  FADD R25, R13.reuse, R13 ;  /* 0x0000000d0d197221 */ /* 0x040fe20000000000 */
[----:B------:R-:W-:Y:S01]  /*baa0*/  FADD R22, R28, R6 ;  /* 0x000000061c167221 */ /* 0x000fe20000000000 */
[----:B------:R-:W-:-:S03]  /*bab0*/  FFMA R37, R13, 6, R24 ;  /* 0x40c000000d257823 */ /* 0x000fc60000000018 */
[----:B------:R-:W-:Y:S01]  /*bac0*/  FADD R22, R22, -R25 ;  /* 0x8000001916167221 */ /* 0x000fe20000000000 */
[C---:B------:R-:W-:Y:S01]  /*bad0*/  FMUL R25, R6.reuse, R6 ;  /* 0x0000000606197220 */ /* 0x040fe20000400000 */
[----:B------:R-:W-:Y:S02]  /*bae0*/  FFMA R24, R6, -4, R37 ;  /* 0xc080000006187823 */ /* 0x000fe40000000025 */
[----:B------:R-:W-:Y:S01]  /*baf0*/  FMUL R37, R22, UR9 ;  /* 0x0000000916257c20 */ /* 0x000fe20008400000 */
[----:B------:R-:W-:Y:S01]  /*bb00*/  FFMA R22, -R28, R28, R25 ;  /* 0x0000001c1c167223 */ /* 0x000fe20000000119 */
[----:B------:R-:W-:-:S03]  /*bb10*/  FFMA R39, -R39, R32, R2 ;  /* 0x0000002027277223 */ /* 0x000fc60000000102 */
[----:B------:R-:W-:Y:S01]  /*bb20*/  FFMA R22, R22, UR8, R37 ;  /* 0x0000000816167c23 */ /* 0x000fe20008000025 */
[----:B------:R-:W-:-:S04]  /*bb30*/  FADD R37, R39, R24 ;  /* 0x0000001827257221 */ /* 0x000fc80000000000 */
[----:B------:R-:W-:Y:S01]  /*bb40*/  FFMA R22, R37, UR10, R22 ;  /* 0x0000000a25167c23 */ /* 0x000fe20008000016 */
[----:B------:R-:W-:-:S03]  /*bb50*/  FADD R37, R3, R3 ;  /* 0x0000000303257221 */ /* 0x000fc60000000000 */
[----:B------:R-:W-:Y:S01]  /*bb60*/  FFMA R31, -R22, UR11, R31 ;  /* 0x0000000b161f7c23 */ /* 0x000fe2000800011f */
[----:B------:R-:W-:-:S04]  /*bb70*/  FADD R22, R2, R50 ;  /* 0x0000003202167221 */ /* 0x000fc80000000000 */
[----:B------:R-:W-:Y:S01]  /*bb80*/  FADD R37, R22, -R37 ;  /* 0x8000002516257221 */ /* 0x000fe20000000000 */
[----:B------:R-:W-:Y:S01]  /*bb90*/  FMUL R22, R50, R50 ;  /* 0x0000003232167220 */ /* 0x000fe20000400000 */
[C---:B------:R-:W-:Y:S02]  /*bba0*/  FFMA R36, R2.reuse, -4, R29 ;  /* 0xc080000002247823 */ /* 0x040fe4000000001d */
[----:B------:R-:W-:Y:S01]  /*bbb0*/  FMUL R37, R37, UR9 ;  /* 0x0000000925257c20 */ /* 0x000fe20008400000 */
[----:B------:R-:W-:-:S04]  /*bbc0*/  FFMA R24, -R2, R2, R22 ;  /* 0x0000000202187223 */ /* 0x000fc80000000116 */
[----:B------:R-:W-:Y:S01]  /*bbd0*/  FFMA R24, R24, UR8, R37 ;  /* 0x0000000818187c23 */ /* 0x000fe20008000025 */
[----:B------:R-:W-:-:S04]  /*bbe0*/  FFMA R37, R3, 6, R36 ;  /* 0x40c0000003257823 */ /* 0x000fc80000000024 */
[----:B------:R-:W-:Y:S01]  /*bbf0*/  FFMA R36, R50, -4, R37 ;  /* 0xc080000032247823 */ /* 0x000fe20000000025 */
[----:B------:R-:W-:-:S03]  /*bc00*/  FFMA R20, R12, -4, R20 ;  /* 0xc08000000c147823 */ /* 0x000fc60000000014 */
[----:B------:R-:W-:-:S04]  /*bc10*/  FADD R37, R43, R36 ;  /* 0x000000242b257221 */ /* 0x000fc80000000000 */
[----:B------:R-:W-:Y:S01]  /*bc20*/  FFMA R64, R37, UR10, R24 ;  /* 0x0000000a25407c23 */ /* 0x000fe20008000018 */
[----:B------:R-:W-:Y:S01]  /*bc30*/  FFMA R37, R53, 6, R20 ;  /* 0x40c0000035257823 */ /* 0x000fe20000000014 */
[----:B------:R-:W-:-:S03]  /*bc40*/  FFMA R30, -R30, R32, R55 ;  /* 0x000000201e1e7223 */ /* 0x000fc60000000137 */
[----:B------:R-:W-:-:S04]  /*bc50*/  FFMA R37, R48, -4, R37 ;  /* 0xc080000030257823 */ /* 0x000fc80000000025 */
[----:B------:R-:W-:Y:S01]  /*bc60*/  FADD R36, R30, R37 ;  /* 0x000000251e247221 */ /* 0x000fe20000000000 */
[C---:B------:R-:W-:Y:S01]  /*bc70*/  FFMA R20, R18.reuse, R18, -R21 ;  /* 0x0000001212147223 */ /* 0x040fe20000000815 */
[----:B------:R-:W-:Y:S01]  /*bc80*/  FFMA R24, R18, -4, R35 ;  /* 0xc080000012187823 */ /* 0x000fe20000000023 */
[C---:B------:R-:W-:Y:S01]  /*bc90*/  FADD R18, R13.reuse, R39 ;  /* 0x000000270d127221 */ /* 0x040fe20000000000 */
[----:B------:R-:W-:Y:S01]  /*bca0*/  FFMA R36, R36, UR10, R19 ;  /* 0x0000000a24247c23 */ /* 0x000fe20008000013 */
[----:B------:R-:W-:Y:S01]  /*bcb0*/  FADD R19, R6, R6 ;  /* 0x0000000606137221 */ /* 0x000fe20000000000 */
[----:B------:R-:W-:Y:S01]  /*bcc0*/  FFMA R21, R13, -4, R28 ;  /* 0xc08000000d157823 */ /* 0x000fe2000000001c */
[----:B------:R-:W-:Y:S01]  /*bcd0*/  FMUL R23, R23, UR9 ;  /* 0x0000000917177c20 */ /* 0x000fe20008400000 */
[----:B------:R-:W-:Y:S01]  /*bce0*/  FADD R28, R51, R51 ;  /* 0x00000033331c7221 */ /* 0x000fe20000000000 */
[----:B------:R-:W-:Y:S01]  /*bcf0*/  FADD R18, R18, -R19 ;  /* 0x8000001312127221 */ /* 0x000fe20000000000 */
        /* <DEDUP_REMOVED lines=8> */
[----:B------:R-:W-:-:S03]  /*bd80*/  FFMA R18, -R13, R13, R21 ;  /* 0x0000000d0d127223 */ /* 0x000fc60000000115 */
[----:B------:R-:W-:Y:S01]  /*bd90*/  FADD R35, R28, R35 ;  /* 0x000000231c237221 */ /* 0x000fe20000000000 */
[----:B------:R-:W-:Y:S01]  /*bda0*/  FFMA R18, R18, UR8, R23 ;  /* 0x0000000812127c23 */ /* 0x000fe20008000017 */
[----:B------:R-:W-:-:S03]  /*bdb0*/  FADD R23, R50, R50 ;  /* 0x0000003232177221 */ /* 0x000fc60000000000 */
[----:B------:R-:W-:Y:S01]  /*bdc0*/  FFMA R64, R35, UR10, R18 ;  /* 0x0000000a23407c23 */ /* 0x000fe20008000012 */
[----:B------:R-:W-:-:S04]  /*bdd0*/  FADD R18, R3, R43 ;  /* 0x0000002b03127221 */ /* 0x000fc80000000000 */
[----:B------:R-:W-:Y:S01]  /*bde0*/  FADD R18, R18, -R23 ;  /* 0x8000001712127221 */ /* 0x000fe20000000000 */
[----:B------:R-:W-:-:S03]  /*bdf0*/  FFMA R23, R43, R43, -R34 ;  /* 0x0000002b2b177223 */ /* 0x000fc60000000822 */
[----:B------:R-:W-:Y:S01]  /*be00*/  FMUL R18, R18, UR9 ;  /* 0x0000000912127c20 */ /* 0x000fe20008400000 */
[----:B------:R-:W-:-:S03]  /*be10*/  FADD R35, R39, R39 ;  /* 0x0000002727237221 */ /* 0x000fc60000000000 */
[----:B------:R-:W-:Y:S01]  /*be20*/  FFMA R23, R23, UR8, R18 ;  /* 0x0000000817177c23 */ /* 0x000fe20008000012 */
[----:B------:R-:W-:-:S04]  /*be30*/  FADD R18, R6, R28 ;  /* 0x0000001c06127221 */ /* 0x000fc80000000000 */
[----:B------:R-:W-:Y:S01]  /*be40*/  FADD R35, R18, -R35 ;  /* 0x8000002312237221 */ /* 0x000fe20000000000 */
[----:B------:R-:W-:Y:S01]  /*be50*/  FFMA R18, R28, R28, -R25 ;  /* 0x0000001c1c127223 */ /* 0x000fe20000000819 */
[----:B------:R-:W-:Y:S01]  /*be60*/  FFMA R25, R38, R38, -R16 ;  /* 0x0000002626197223 */ /* 0x000fe20000000810 */
[----:B------:R-:W-:Y:S01]  /*be70*/  FMUL R16, R19, UR9 ;  /* 0x0000000913107c20 */ /* 0x000fe20008400000 */
[----:B------:R-:W-:Y:S01]  /*be80*/  FMUL R35, R35, UR9 ;  /* 0x0000000923237c20 */ /* 0x000fe20008400000 */
[----:B------:R-:W-:Y:S02]  /*be90*/  FADD R19, R40, R40 ;  /* 0x0000002828137221 */ /* 0x000fe40000000000 */
[----:B------:R-:W-:Y:S01]  /*bea0*/  FFMA R25, R25, UR8, R16 ;  /* 0x0000000819197c23 */ /* 0x000fe20008000010 */
[----:B------:R-:W-:Y:S01]  /*beb0*/  FADD R16, R42, R41 ;  /* 0x000000292a107221 */ /* 0x000fe20000000000 */
[----:B------:R-:W-:Y:S01]  /*bec0*/  FFMA R27, -R36, UR11, R27 ;  /* 0x0000000b241b7c23 */ /* 0x000fe2000800011b */
[----:B------:R-:W-:Y:S01]  /*bed0*/  FFMA R18, R18, UR8, R35 ;  /* 0x0000000812127c23 */ /* 0x000fe20008000023 */
[----:B------:R-:W-:Y:S01]  /*bee0*/  FADD R35, R53, R30 ;  /* 0x0000001e35237221 */ /* 0x000fe20000000000 */
[----:B------:R-:W-:Y:S01]  /*bef0*/  FADD R36, R16, -R19 ;  /* 0x8000001310247221 */ /* 0x000fe20000000000 */
[----:B------:R-:W-:Y:S01]  /*bf00*/  FADD R16, R48, R48 ;  /* 0x0000003030107221 */ /* 0x000fe20000000000 */
[----:B------:R-:W-:Y:S01]  /*bf10*/  FADD R19, R43, R43 ;  /* 0x0000002b2b137221 */ /* 0x000fe20000000000 */
[----:B------:R-:W-:-:S02]  /*bf20*/  FMUL R34, R41, R41 ;  /* 0x0000002929227220 */ /* 0x000fc40000400000 */
[----:B------:R-:W-:Y:S01]  /*bf30*/  FADD R35, R35, -R16 ;  /* 0x8000001023237221 */ /* 0x000fe20000000000 */
[----:B------:R-:W-:Y:S01]  /*bf40*/  FADD R16, R50, R27 ;  /* 0x0000001b32107221 */ /* 0x000fe20000000000 */
[----:B------:R-:W-:Y:S01]  /*bf50*/  FMUL R36, R36, UR9 ;  /* 0x0000000924247c20 */ /* 0x000fe20008400000 */
[----:B------:R-:W-:Y:S02]  /*bf60*/  FFMA R37, R42, -4, R45 ;  /* 0xc08000002a257823 */ /* 0x000fe4000000002d */
[----:B------:R-:W-:Y:S01]  /*bf70*/  FADD R16, R16, -R19 ;  /* 0x8000001310107221 */ /* 0x000fe20000000000 */
[----:B------:R-:W-:-:S04]  /*bf80*/  FFMA R19, -R42, R42, R34 ;  /* 0x0000002a2a137223 */ /* 0x000fc80000000122 */
[----:B------:R-:W-:Y:S01]  /*bf90*/  FFMA R19, R19, UR8, R36 ;  /* 0x0000000813137c23 */ /* 0x000fe20008000024 */
[----:B------:R-:W-:-:S04]  /*bfa0*/  FFMA R36, R40, 6, R37 ;  /* 0x40c0000028247823 */ /* 0x000fc80000000025 */
[----:B------:R-:W-:-:S04]  /*bfb0*/  FFMA R37, R41, -4, R36 ;  /* 0xc080000029257823 */ /* 0x000fc80000000024 */
[----:B------:R-:W-:Y:S01]  /*bfc0*/  FADD R36, R14, R37 ;  /* 0x000000250e247221 */ /* 0x000fe20000000000 */
[----:B------:R-:W-:-:S03]  /*bfd0*/  FFMA R22, R27, R27, -R22 ;  /* 0x0000001b1b167223 */ /* 0x000fc60000000816 */
[----:B------:R-:W-:Y:S01]  /*bfe0*/  FFMA R19, R36, UR10, R19 ;  /* 0x0000000a24137c23 */ /* 0x000fe20008000013 */
[----:B------:R-:W-:Y:S01]  /*bff0*/  FMUL R36, R35, UR9 ;  /* 0x0000000923247c20 */ /* 0x000fe20008400000 */
[----:B------:R-:W-:-:S04]  /*c000*/  FMUL R35, R16, UR9 ;  /* 0x0000000910237c20 */ /* 0x000fc80008400000 */
[----:B------:R-:W-:Y:S01]  /*c010*/  FFMA R16, R22, UR8, R35 ;  /* 0x0000000816107c23 */ /* 0x000fe20008000023 */
[----:B------:R-:W-:Y:S01]  /*c020*/  FADD R35, R41, R41 ;  /* 0x0000002929237221 */ /* 0x000fe20000000000 */
[----:B------:R-:W-:Y:S01]  /*c030*/  FADD R22, R40, R14 ;  /* 0x0000000e28167221 */ /* 0x000fe20000000000 */
[----:B------:R-:W-:-:S03]  /*c040*/  FFMA R17, R30, R30, -R17 ;  /* 0x0000001e1e117223 */ /* 0x000fc60000000811 */
[----:B------:R-:W-:Y:S01]  /*c050*/  FADD R22, R22, -R35 ;  /* 0x8000002316167221 */ /* 0x000fe20000000000 */
[----:B------:R-:W-:Y:S01]  /*c060*/  FMUL R35, R14, R14 ;  /* 0x0000000e0e237220 */ /* 0x000fe20000400000 */
[----:B------:R-:W-:Y:S02]  /*c070*/  FFMA R17, R17, UR8, R36 ;  /* 0x0000000811117c23 */ /* 0x000fe40008000024 */
[----:B------:R-:W-:Y:S01]  /*c080*/  FMUL R37, R22, UR9 ;  /* 0x0000000916257c20 */ /* 0x000fe20008400000 */
[C---:B------:R-:W-:Y:S01]  /*c090*/  FFMA R22, -R40.reuse, R40, R35 ;  /* 0x0000002828167223 */ /* 0x040fe20000000123 */
[----:B------:R-:W-:-:S03]  /*c0a0*/  FFMA R36, R40, -4, R42 ;  /* 0xc080000028247823 */ /* 0x000fc6000000002a */
[----:B------:R-:W-:Y:S01]  /*c0b0*/  FFMA R22, R22, UR8, R37 ;  /* 0x0000000816167c23 */ /* 0x000fe20008000025 */
[----:B------:R-:W-:-:S04]  /*c0c0*/  FFMA R37, R41, 6, R36 ;  /* 0x40c0000029257823 */ /* 0x000fc80000000024 */
[----:B------:R-:W-:-:S04]  /*c0d0*/  FFMA R36, R14, -4, R37 ;  /* 0xc08000000e247823 */ /* 0x000fc80000000025 */
[----:B------:R-:W-:Y:S01]  /*c0e0*/  FADD R37, R11, R36 ;  /* 0x000000240b257221 */ /* 0x000fe20000000000 */
[----:B------:R-:W-:-:S03]  /*c0f0*/  FFMA R71, R41, -4, R40 ;  /* 0xc080000029477823 */ /* 0x000fc60000000028 */
[----:B------:R-:W-:Y:S01]  /*c100*/  FFMA R22, R37, UR10, R22 ;  /* 0x0000000a25167c23 */ /* 0x000fe20008000016 */
[----:B------:R-:W-:Y:S01]  /*c110*/  FADD R37, R15, R24 ;  /* 0x000000180f257221 */ /* 0x000fe20000000000 */
[----:B------:R-:W-:Y:S01]  /*c120*/  FADD R24, R14, R14 ;  /* 0x0000000e0e187221 */ /* 0x000fe20000000000 */
[----:B------:R-:W-:-:S04]  /*c130*/  FADD R15, R41, R11 ;  /* 0x0000000b290f7221 */ /* 0x000fc80000000000 */
[----:B------:R-:W-:Y:S01]  /*c140*/  FADD R15, R15, -R24 ;  /* 0x800000180f0f7221 */ /* 0x000fe20000000000 */
[----:B------:R-:W-:Y:S01]  /*c150*/  FFMA R24, R14, 6, R71 ;  /* 0x40c000000e187823 */ /* 0x000fe20000000047 */
[----:B------:R-:W-:Y:S02]  /*c160*/  FFMA R34, R11, R11, -R34 ;  /* 0x0000000b0b227223 */ /* 0x000fe40000000822 */
[----:B------:R-:W-:Y:S01]  /*c170*/  FMUL R15, R15, UR9 ;  /* 0x000000090f0f7c20 */ /* 0x000fe20008400000 */
[----:B------:R-:W-:-:S03]  /*c180*/  FFMA R71, R11, -4, R24 ;  /* 0xc08000000b477823 */ /* 0x000fc60000000018 */
[----:B------:R-:W-:Y:S01]  /*c190*/  FFMA R15, R34, UR8, R15 ;  /* 0x00000008220f7c23 */ /* 0x000fe2000800000f */
[----:B------:R-:W-:Y:S01]  /*c1a0*/  FADD R24, R8, R71 ;  /* 0x0000004708187221 */ /* 0x000fe20000000000 */
[----:B------:R-:W-:Y:S01]  /*c1b0*/  FADD R71, R11, R11 ;  /* 0x0000000b0b477221 */ /* 0x000fe20000000000 */
[----:B------:R-:W-:Y:S02]  /*c1c0*/  FFMA R34, R14, -4, R41 ;  /* 0xc08000000e227823 */ /* 0x000fe40000000029 */
[----:B------:R-:W-:Y:S01]  /*c1d0*/  FFMA R15, R24, UR10, R15 ;  /* 0x0000000a180f7c23 */ /* 0x000fe2000800000f */
        /* <DEDUP_REMOVED lines=8> */
[----:B------:R-:W-:Y:S01]  /*c260*/  FFMA R29, -R64, UR11, R29 ;  /* 0x0000000b401d7c23 */ /* 0x000fe2000800011d */
[----:B------:R-:W-:Y:S01]  /*c270*/  FFMA R37, R37, UR10, R20 ;  /* 0x0000000a25257c23 */ /* 0x000fe20008000014 */
[----:B------:R-:W-:Y:S01]  /*c280*/  FADD R20, R11, R7 ;  /* 0x000000070b147221 */ /* 0x000fe20000000000 */
[----:B------:R-:W-:Y:S01]  /*c290*/  FFMA R64, R35, UR10, R24 ;  /* 0x0000000a23407c23 */ /* 0x000fe20008000018 */
        /* <DEDUP_REMOVED lines=10> */
[----:B------:R-:W-:Y:S01]  /*c340*/  FFMA R35, R24, UR8, R35 ;  /* 0x0000000818237c23 */ /* 0x000fe20008000023 */
[----:B------:R-:W-:Y:S01]  /*c350*/  FFMA R26, -R37, UR11, R26 ;  /* 0x0000000b251a7c23 */ /* 0x000fe2000800011a */
[----:B------:R-:W-:Y:S01]  /*c360*/  FFMA R37, R11, -4, R14 ;  /* 0xc08000000b257823 */ /* 0x000fe2000000000e */
[----:B------:R-:W-:Y:S01]  /*c370*/  FFMA R24, -R23, R32, R50 ;  /* 0x0000002017187223 */ /* 0x000fe20000000132 */
[----:B------:R-:W-:Y:S02]  /*c380*/  FADD R23, R28, R28 ;  /* 0x0000001c1c177221 */ /* 0x000fe40000000000 */
[----:B------:R-:W-:Y:S01]  /*c390*/  FFMA R34, R8, 6, R37 ;  /* 0x40c0000008227823 */ /* 0x000fe20000000025 */
[----:B------:R-:W-:-:S04]  /*c3a0*/  FADD R20, R39, R24 ;  /* 0x0000001827147221 */ /* 0x000fc80000000000 */
[----:B------:R-:W-:Y:S01]  /*c3b0*/  FADD R20, R20, -R23 ;  /* 0x8000001714147221 */ /* 0x000fe20000000000 */
[----:B------:R-:W-:Y:S01]  /*c3c0*/  FFMA R23, R7, -4, R34 ;  /* 0xc080000007177823 */ /* 0x000fe20000000022 */
[----:B------:R-:W-:-:S03]  /*c3d0*/  FFMA R34, R55, -4, R10 ;  /* 0xc080000037227823 */ /* 0x000fc6000000000a */
[----:B------:R-:W-:Y:S01]  /*c3e0*/  FADD R36, R0, R23 ;  /* 0x0000001700247221 */ /* 0x000fe20000000000 */
[----:B------:R-:W-:-:S04]  /*c3f0*/  FFMA R23, R51, 6, R34 ;  /* 0x40c0000033177823 */ /* 0x000fc80000000022 */
[----:B------:R-:W-:Y:S01]  /*c400*/  FFMA R23, R38, -4, R23 ;  /* 0xc080000026177823 */ /* 0x000fe20000000017 */
[----:B------:R-:W-:-:S03]  /*c410*/  FFMA R35, R36, UR10, R35 ;  /* 0x0000000a24237c23 */ /* 0x000fc60008000023 */
[----:B------:R-:W-:Y:S01]  /*c420*/  FADD R36, R26, R23 ;  /* 0x000000171a247221 */ /* 0x000fe20000000000 */
[----:B------:R-:W-:-:S03]  /*c430*/  FFMA R23, -R15, R32, R14 ;  /* 0x000000200f177223 */ /* 0x000fc6000000010e */
[----:B------:R-:W-:Y:S01]  /*c440*/  FFMA R36, R36, UR10, R25 ;  /* 0x0000000a24247c23 */ /* 0x000fe20008000019 */
[-C--:B------:R-:W-:Y:S01]  /*c450*/  FFMA R25, -R22, R32.reuse, R41 ;  /* 0x0000002016197223 */ /* 0x080fe20000000129 */
[----:B------:R-:W-:Y:S01]  /*c460*/  FFMA R22, -R64, R32, R11 ;  /* 0x0000002040167223 */ /* 0x000fe2000000010b */
[----:B------:R-:W-:Y:S01]  /*c470*/  FFMA R34, R24, R24, -R21 ;  /* 0x0000001818227223 */ /* 0x000fe20000000815 */
[----:B------:R-:W-:Y:S01]  /*c480*/  FMUL R21, R20, UR9 ;  /* 0x0000000914157c20 */ /* 0x000fe20008400000 */
[----:B------:R-:W-:Y:S01]  /*c490*/  FADD R20, R23, R23 ;  /* 0x0000001717147221 */ /* 0x000fe20000000000 */
[----:B------:R-:W-:Y:S02]  /*c4a0*/  FADD R15, R25, R22 ;  /* 0x00000016190f7221 */ /* 0x000fe40000000000 */
[----:B------:R-:W-:Y:S02]  /*c4b0*/  FFMA R34, R34, UR8, R21 ;  /* 0x0000000822227c23 */ /* 0x000fe40008000015 */
[----:B------:R-:W-:Y:S01]  /*c4c0*/  FADD R21, R15, -R20 ;  /* 0x800000140f157221 */ /* 0x000fe20000000000 */
[----:B------:R-:W-:Y:S01]  /*c4d0*/  FMUL R15, R22, R22 ;  /* 0x00000016160f7220 */ /* 0x000fe20000400000 */
[----:B------:R-:W-:-:S02]  /*c4e0*/  FFMA R20, -R19, R32, R40 ;  /* 0x0000002013147223 */ /* 0x000fc40000000128 */
        /* <DEDUP_REMOVED lines=8> */
[----:B------:R-:W-:-:S04]  /*c570*/  FFMA R19, R64, UR10, R19 ;  /* 0x0000000a40137c23 */ /* 0x000fc80008000013 */
[----:B------:R-:W-:Y:S01]  /*c580*/  FFMA R21, -R19, UR11, R14 ;  /* 0x0000000b13157c23 */ /* 0x000fe2000800010e */
        /* <DEDUP_REMOVED lines=11> */
[----:B------:R-:W-:Y:S01]  /*c640*/  FFMA R64, R6, -4, R13 ;  /* 0xc080000006407823 */ /* 0x000fe2000000000d */
[----:B------:R-:W-:-:S04]  /*c650*/  FFMA R13, R53, -4, R12 ;  /* 0xc0800000350d7823 */ /* 0x000fc8000000000c */
[----:B------:R-:W-:Y:S01]  /*c660*/  FFMA R13, R48, 6, R13 ;  /* 0x40c00000300d7823 */ /* 0x000fe2000000000d */
[----:B------:R-:W-:Y:S01]  /*c670*/  FFMA R14, R19, UR10, R14 ;  /* 0x0000000a130e7c23 */ /* 0x000fe2000800000e */
[----:B------:R-:W-:Y:S01]  /*c680*/  FFMA R37, R39, 6, R64 ;  /* 0x40c0000027257823 */ /* 0x000fe20000000040 */
[----:B------:R-:W-:Y:S01]  /*c690*/  FFMA R19, -R36, R32, R51 ;  /* 0x0000002024137223 */ /* 0x000fe20000000133 */
[----:B------:R-:W-:Y:S02]  /*c6a0*/  FFMA R12, R30, -4, R13 ;  /* 0xc08000001e0c7823 */ /* 0x000fe4000000000d */
[----:B------:R-:W-:Y:S02]  /*c6b0*/  FFMA R37, R28, -4, R37 ;  /* 0xc08000001c257823 */ /* 0x000fe40000000025 */
[----:B------:R-:W-:Y:S02]  /*c6c0*/  FADD R12, R19, R12 ;  /* 0x0000000c130c7221 */ /* 0x000fe40000000000 */
[----:B------:R-:W-:Y:S01]  /*c6d0*/  FADD R13, R24, R37 ;  /* 0x00000025180d7221 */ /* 0x000fe20000000000 */
[----:B------:R-:W-:Y:S01]  /*c6e0*/  FADD R37, R22, R22 ;  /* 0x0000001616257221 */ /* 0x000fe20000000000 */
[----:B------:R-:W-:Y:S01]  /*c6f0*/  FFMA R17, R12, UR10, R17 ;  /* 0x0000000a0c117c23 */ /* 0x000fe20008000011 */
[----:B------:R-:W-:-:S04]  /*c700*/  FADD R12, R23, R35 ;  /* 0x00000023170c7221 */ /* 0x000fc80000000000 */
[----:B------:R-:W-:Y:S01]  /*c710*/  FADD R37, R12, -R37 ;  /* 0x800000250c257221 */ /* 0x000fe20000000000 */
[----:B------:R-:W-:Y:S01]  /*c720*/  FMUL R12, R35, R35 ;  /* 0x00000023230c7220 */ /* 0x000fe20000400000 */
[----:B------:R-:W-:Y:S02]  /*c730*/  FFMA R13, R13, UR10, R18 ;  /* 0x0000000a0d0d7c23 */ /* 0x000fe40008000012 */
        /* <DEDUP_REMOVED lines=14> */
[----:B------:R-:W-:-:S03]  /*c820*/  FFMA R17, -R17, UR11, R10 ;  /* 0x0000000b11117c23 */ /* 0x000fc6000800010a */
[----:B------:R-:W-:Y:S01]  /*c830*/  FFMA R11, R9, R9, -R14 ;  /* 0x00000009090b7223 */ /* 0x000fe2000000080e */
[----:B------:R-:W-:Y:S01]  /*c840*/  FMUL R14, R37, UR9 ;  /* 0x00000009250e7c20 */ /* 0x000fe20008400000 */
[----:B------:R-:W-:Y:S01]  /*c850*/  FFMA R37, R7, -4, R8 ;  /* 0xc080000007257823 */ /* 0x000fe20000000008 */
[----:B------:R-:W-:Y:S02]  /*c860*/  FFMA R10, R50, -4, R3 ;  /* 0xc0800000320a7823 */ /* 0x000fe40000000003 */
[----:B------:R-:W-:Y:S01]  /*c870*/  FFMA R11, R11, UR8, R14 ;  /* 0x000000080b0b7c23 */ /* 0x000fe2000800000e */
[----:B------:R-:W-:Y:S01]  /*c880*/  FFMA R14, R0, 6, R37 ;  /* 0x40c00000000e7823 */ /* 0x000fe20000000025 */
[----:B------:R-:W-:-:S03]  /*c890*/  FFMA R10, R43, 6, R10 ;  /* 0x40c000002b0a7823 */ /* 0x000fc6000000000a */
[----:B------:R-:W-:Y:S01]  /*c8a0*/  FFMA R14, R9, -4, R14 ;  /* 0xc0800000090e7823 */ /* 0x000fe2000000000e */
[----:B------:R-:W-:-:S03]  /*c8b0*/  FFMA R10, R27, -4, R10 ;  /* 0xc08000001b0a7823 */ /* 0x000fc6000000000a */
[----:B------:R-:W-:Y:S01]  /*c8c0*/  FADD R14, R5, R14 ;  /* 0x0000000e050e7221 */ /* 0x000fe20000000000 */
[----:B------:R-:W-:Y:S01]  /*c8d0*/  FADD R37, R17, R10 ;  /* 0x0000000a11257221 */ /* 0x000fe20000000000 */
[----:B------:R-:W-:Y:S02]  /*c8e0*/  FADD R10, R22, R36 ;  /* 0x00000024160a7221 */ /* 0x000fe40000000000 */
[----:B------:R-:W-:Y:S01]  /*c8f0*/  FFMA R11, R14, UR10, R11 ;  /* 0x0000000a0e0b7c23 */ /* 0x000fe2000800000b */
[----:B------:R-:W-:Y:S01]  /*c900*/  FFMA R14, R37, UR10, R16 ;  /* 0x0000000a250e7c23 */ /* 0x000fe20008000010 */
[----:B------:R-:W-:Y:S01]  /*c910*/  FADD R37, R35, R35 ;  /* 0x0000002323257221 */ /* 0x000fe20000000000 */
[----:B------:R-:W-:-:S03]  /*c920*/  FFMA R16, R22, -4, R23 ;  /* 0xc080000016107823 */ /* 0x000fc60000000017 */
[----:B------:R-:W-:Y:S01]  /*c930*/  FADD R10, R10, -R37 ;  /* 0x800000250a0a7221 */ /* 0x000fe20000000000 */
[----:B------:R-:W-:Y:S01]  /*c940*/  FFMA R71, R35, 6, R16 ;  /* 0x40c0000023477823 */ /* 0x000fe20000000010 */
[----:B------:R-:W-:Y:S02]  /*c950*/  FFMA R15, R36, R36, -R15 ;  /* 0x00000024240f7223 */ /* 0x000fe4000000080f */
[----:B------:R-:W-:Y:S01]  /*c960*/  FMUL R10, R10, UR9 ;  /* 0x000000090a0a7c20 */ /* 0x000fe20008400000 */
[----:B------:R-:W-:Y:S01]  /*c970*/  FFMA R37, -R11, R32, R0 ;  /* 0x000000200b257223 */ /* 0x000fe20000000100 */
[----:B------:R-:W-:Y:S01]  /*c980*/  FFMA R16, R36, -4, R71 ;  /* 0xc080000024107823 */ /* 0x000fe20000000047 */
[----:B------:R-:W-:Y:S01]  /*c990*/  FADD R11, R9, R9 ;  /* 0x00000009090b7221 */ /* 0x000fe20000000000 */
[----:B------:R-:W-:Y:S01]  /*c9a0*/  FFMA R15, R15, UR8, R10 ;  /* 0x000000080f0f7c23 */ /* 0x000fe2000800000a */
[----:B------:R-:W-:Y:S01]  /*c9b0*/  FADD R10, R0, R5 ;  /* 0x00000005000a7221 */ /* 0x000fe20000000000 */
[----:B------:R-:W-:-:S03]  /*c9c0*/  FADD R16, R37, R16 ;  /* 0x0000001025107221 */ /* 0x000fc60000000000 */
[----:B------:R-:W-:Y:S01]  /*c9d0*/  FADD R11, R10, -R11 ;  /* 0x8000000b0a0b7221 */ /* 0x000fe20000000000 */
[----:B------:R-:W-:Y:S01]  /*c9e0*/  FFMA R15, R16, UR10, R15 ;  /* 0x0000000a100f7c23 */ /* 0x000fe2000800000f */
[C---:B------:R-:W-:Y:S01]  /*c9f0*/  FMUL R10, R0.reuse, R0 ;  /* 0x00000000000a7220 */ /* 0x040fe20000400000 */
[----:B------:R-:W-:Y:S01]  /*ca00*/  FFMA R16, R0, -4, R7 ;  /* 0xc080000000107823 */ /* 0x000fe20000000007 */
[----:B------:R-:W-:Y:S02]  /*ca10*/  FMUL R11, R11, UR9 ;  /* 0x000000090b0b7c20 */ /* 0x000fe40008400000 */
[----:B------:R-:W-:Y:S01]  /*ca20*/  FFMA R10, R5, R5, -R10 ;  /* 0x00000005050a7223 */ /* 0x000fe2000000080a */
[----:B------:R-:W-:-:S03]  /*ca30*/  FFMA R16, R9, 6, R16 ;  /* 0x40c0000009107823 */ /* 0x000fc60000000010 */
[----:B------:R-:W-:Y:S01]  /*ca40*/  FFMA R10, R10, UR8, R11 ;  /* 0x000000080a0a7c23 */ /* 0x000fe2000800000b */
[----:B------:R-:W-:-:S04]  /*ca50*/  FFMA R11, R5, -4, R16 ;  /* 0xc0800000050b7823 */ /* 0x000fc80000000010 */
[----:B------:R-:W-:Y:S01]  /*ca60*/  FADD R11, R4, R11 ;  /* 0x0000000b040b7221 */ /* 0x000fe20000000000 */
[----:B------:R-:W-:Y:S01]  /*ca70*/  FFMA R15, -R15, UR11, R8 ;  /* 0x0000000b0f0f7c23 */ /* 0x000fe20008000108 */
[----:B------:R-:W-:Y:S02]  /*ca80*/  FADD R8, R35, R37 ;  /* 0x0000002523087221 */ /* 0x000fe40000000000 */
[----:B------:R-:W-:Y:S01]  /*ca90*/  FFMA R10, R11, UR10, R10 ;  /* 0x0000000a0b0a7c23 */ /* 0x000fe2000800000a */
[----:B------:R-:W-:-:S04]  /*caa0*/  FADD R11, R36, R36 ;  /* 0x00000024240b7221 */ /* 0x000fc80000000000 */
[----:B------:R-:W-:Y:S01]  /*cab0*/  FADD R8, R8, -R11 ;  /* 0x8000000b08087221 */ /* 0x000fe20000000000 */
[----:B------:R-:W-:-:S04]  /*cac0*/  FFMA R11, R35, -4, R22 ;  /* 0xc0800000230b7823 */ /* 0x000fc80000000016 */
[----:B------:R-:W-:Y:S01]  /*cad0*/  FFMA R16, R36, 6, R11 ;  /* 0x40c0000024107823 */ /* 0x000fe2000000000b */
[----:B------:R-:W-:Y:S01]  /*cae0*/  FFMA R71, -R10, R32, R9 ;  /* 0x000000200a477223 */ /* 0x000fe20000000109 */
[C---:B------:R-:W-:Y:S01]  /*caf0*/  FFMA R12, R37.reuse, R37, -R12 ;  /* 0x00000025250c7223 */ /* 0x040fe2000000080c */
[----:B------:R-:W-:Y:S01]  /*cb00*/  FMUL R11, R8, UR9 ;  /* 0x00000009080b7c20 */ /* 0x000fe20008400000 */
[----:B------:R-:W-:-:S03]  /*cb10*/  FFMA R16, R37, -4, R16 ;  /* 0xc080000025107823 */ /* 0x000fc60000000010 */
[----:B------:R-:W-:Y:S01]  /*cb20*/  FFMA R11, R12, UR8, R11 ;  /* 0x000000080c0b7c23 */ /* 0x000fe2000800000b */
[----:B------:R-:W-:-:S04]  /*cb30*/  FADD R16, R71, R16 ;  /* 0x0000001047107221 */ /* 0x000fc80000000000 */
[----:B------:R-:W-:Y:S01]  /*cb40*/  FFMA R16, R16, UR10, R11 ;  /* 0x0000000a10107c23 */ /* 0x000fe2000800000b */
[----:B------:R-:W-:-:S03]  /*cb50*/  FADD R8, R5, R5 ;  /* 0x0000000505087221 */ /* 0x000fc60000000000 */
[----:B------:R-:W-:Y:S01]  /*cb60*/  FFMA R16, -R16, UR11, R7 ;  /* 0x0000000b10107c23 */ /* 0x000fe20008000107 */
[----:B------:R-:W-:Y:S01]  /*cb70*/  FADD R7, R9, R4 ;  /* 0x0000000409077221 */ /* 0x000fe20000000000 */
[----:B------:R-:W-:-:S03]  /*cb80*/  FMUL R64, R4, R4 ;  /* 0x0000000404407220 */ /* 0x000fc60000400000 */
[----:B------:R-:W-:-:S04]  /*cb90*/  FADD R7, R7, -R8 ;  /* 0x8000000807077221 */ /* 0x000fc80000000000 */
[----:B------:R-:W-:Y:S01]  /*cba0*/  FMUL R8, R7, UR9 ;  /* 0x0000000907087c20 */ /* 0x000fe20008400000 */
[----:B------:R-:W-:-:S04]  /*cbb0*/  FFMA R7, -R9, R9, R64 ;  /* 0x0000000909077223 */ /* 0x000fc80000000140 */
[----:B------:R-:W-:Y:S01]  /*cbc0*/  FFMA R7, R7, UR8, R8 ;  /* 0x0000000807077c23 */ /* 0x000fe20008000008 */
[----:B------:R-:W-:Y:S01]  /*cbd0*/  FFMA R8, R9, -4, R0 ;  /* 0xc080000009087823 */ /* 0x000fe20000000000 */
[----:B------:R-:W-:-:S03]  /*cbe0*/  FFMA R11, R39, -4, R6 ;  /* 0xc0800000270b7823 */ /* 0x000fc60000000006 */
[----:B------:R-:W-:-:S04]  /*cbf0*/  FFMA R73, R5, 6, R8 ;  /* 0x40c0000005497823 */ /* 0x000fc80000000008 */
[----:B------:R-:W-:Y:S01]  /*cc00*/  FFMA R6, R4, -4, R73 ;  /* 0xc080000004067823 */ /* 0x000fe20000000049 */
[----:B------:R-:W-:-:S03]  /*cc10*/  FFMA R11, R28, 6, R11 ;  /* 0x40c000001c0b7823 */ /* 0x000fc6000000000b */
[----:B------:R-:W-:Y:S01]  /*cc20*/  FADD R6, R31, R6 ;  /* 0x000000061f067221 */ /* 0x000fe20000000000 */
[-C--:B------:R-:W-:Y:S01]  /*cc30*/  FFMA R14, -R14, R32.reuse, R43 ;  /* 0x000000200e0e7223 */ /* 0x080fe2000000012b */
[----:B------:R-:W-:Y:S01]  /*cc40*/  FFMA R11, R24, -4, R11 ;  /* 0xc0800000180b7823 */ /* 0x000fe2000000000b */
[----:B------:R-:W-:Y:S01]  /*cc50*/  FFMA R13, -R13, UR11, R2 ;  /* 0x0000000b0d0d7c23 */ /* 0x000fe20008000102 */
[----:B------:R-:W-:Y:S01]  /*cc60*/  FFMA R12, R6, UR10, R7 ;  /* 0x0000000a060c7c23 */ /* 0x000fe20008000007 */
[C---:B------:R-:W-:Y:S01]  /*cc70*/  FADD R7, R37.reuse, R37 ;  /* 0x0000002525077221 */ /* 0x040fe20000000000 */
[C---:B------:R-:W-:Y:S01]  /*cc80*/  FADD R2, R36.reuse, R71 ;  /* 0x0000004724027221 */ /* 0x040fe20000000000 */
[----:B------:R-:W-:Y:S01]  /*cc90*/  FFMA R6, R36, -4, R35 ;  /* 0xc080000024067823 */ /* 0x000fe20000000023 */
[----:B------:R-:W-:Y:S02]  /*cca0*/  FADD R11, R14, R11 ;  /* 0x0000000b0e0b7221 */ /* 0x000fe40000000000 */
[----:B------:R-:W-:Y:S01]  /*ccb0*/  FADD R2, R2, -R7 ;  /* 0x8000000702027221 */ /* 0x000fe20000000000 */
[----:B------:R-:W-:Y:S01]  /*ccc0*/  FFMA R6, R37, 6, R6 ;  /* 0x40c0000025067823 */ /* 0x000fe20000000006 */
[----:B------:R-:W-:Y:S01]  /*ccd0*/  FMUL R7, R71, R71 ;  /* 0x0000004747077220 */ /* 0x000fe20000400000 */
[----:B------:R-:W-:Y:S01]  /*cce0*/  FFMA R10, R11, UR10, R34 ;  /* 0x0000000a0b0a7c23 */ /* 0x000fe20008000022 */
[----:B------:R-:W-:Y:S01]  /*ccf0*/  FMUL R11, R2, UR9 ;  /* 0x00000009020b7c20 */ /* 0x000fe20008400000 */
[----:B------:R-:W-:Y:S01]  /*cd00*/  FFMA R12, -R12, R32, R5 ;  /* 0x000000200c0c7223 */ /* 0x000fe20000000105 */
[----:B------:R-:W-:Y:S01]  /*cd10*/  FFMA R35, R71, -4, R6 ;  /* 0xc080000047237823 */ /* 0x000fe20000000006 */
[----:B------:R-:W-:-:S03]  /*cd20*/  FFMA R2, -R36, R36, R7 ;  /* 0x0000002424027223 */ /* 0x000fc60000000107 */
[----:B------:R-:W-:Y:S01]  /*cd30*/  FADD R35, R12, R35 ;  /* 0x000000230c237221 */ /* 0x000fe20000000000 */
[----:B------:R-:W-:-:S04]  /*cd40*/  FFMA R2, R2, UR8, R11 ;  /* 0x0000000802027c23 */ /* 0x000fc8000800000b */
[----:B------:R-:W-:Y:S01]  /*cd50*/  FFMA R11, R35, UR10, R2 ;  /* 0x0000000a230b7c23 */ /* 0x000fe20008000002 */
[----:B------:R-:W-:-:S03]  /*cd60*/  FADD R35, R4, R4 ;  /* 0x0000000404237221 */ /* 0x000fc60000000000 */
[----:B------:R-:W-:Y:S01]  /*cd70*/  FFMA R11, -R11, UR11, R0 ;  /* 0x0000000b0b0b7c23 */ /* 0x000fe20008000100 */
[----:B------:R-:W-:-:S04]  /*cd80*/  FADD R0, R5, R31 ;  /* 0x0000001f05007221 */ /* 0x000fc80000000000 */
[----:B------:R-:W-:Y:S01]  /*cd90*/  FADD R35, R0, -R35 ;  /* 0x8000002300237221 */ /* 0x000fe20000000000 */
[----:B------:R-:W-:Y:S01]  /*cda0*/  FMUL R0, R31, R31 ;  /* 0x0000001f1f007220 */ /* 0x000fe20000400000 */
[----:B------:R-:W-:Y:S02]  /*cdb0*/  FFMA R73, R5, -4, R9 ;  /* 0xc080000005497823 */ /* 0x000fe40000000009 */
[----:B------:R-:W-:Y:S01]  /*cdc0*/  FMUL R35, R35, UR9 ;  /* 0x0000000923237c20 */ /* 0x000fe20008400000 */
[----:B------:R-:W-:-:S04]  /*cdd0*/  FFMA R2, -R5, R5, R0 ;  /* 0x0000000505027223 */ /* 0x000fc80000000100 */
[----:B------:R-:W-:Y:S01]  /*cde0*/  FFMA R35, R2, UR8, R35 ;  /* 0x0000000802237c23 */ /* 0x000fe20008000023 */
[----:B------:R-:W-:-:S04]  /*cdf0*/  FFMA R2, R4, 6, R73 ;  /* 0x40c0000004027823 */ /* 0x000fc80000000049 */
[----:B------:R-:W-:-:S04]  /*ce00*/  FFMA R2, R31, -4, R2 ;  /* 0xc08000001f027823 */ /* 0x000fc80000000002 */
[----:B------:R-:W-:Y:S01]  /*ce10*/  FADD R2, R29, R2 ;  /* 0x000000021d027221 */ /* 0x000fe20000000000 */
[----:B------:R-:W-:Y:S01]  /*ce20*/  FFMA R10, -R10, UR11, R3 ;  /* 0x0000000b0a0a7c23 */ /* 0x000fe20008000103 */
[----:B------:R-:W-:Y:S02]  /*ce30*/  FADD R3, R71, R71 ;  /* 0x0000004747037221 */ /* 0x000fe40000000000 */
[----:B------:R-:W-:Y:S01]  /*ce40*/  FFMA R35, R2, UR10, R35 ;  /* 0x0000000a02237c23 */ /* 0x000fe20008000023 */
[C---:B------:R-:W-:Y:S01]  /*ce50*/  FADD R2, R37.reuse, R12 ;  /* 0x0000000c25027221 */ /* 0x040fe20000000000 */
[----:B------:R-:W-:-:S03]  /*ce60*/  FFMA R36, R37, -4, R36 ;  /* 0xc080000025247823 */ /* 0x000fc60000000024 */
[----:B------:R-:W-:Y:S01]  /*ce70*/  FADD R3, R2, -R3 ;  /* 0x8000000302037221 */ /* 0x000fe20000000000 */
[C---:B------:R-:W-:Y:S01]  /*ce80*/  FMUL R2, R12.reuse, R12 ;  /* 0x0000000c0c027220 */ /* 0x040fe20000400000 */
[----:B------:R-:W-:Y:S02]  /*ce90*/  FFMA R73, R71, 6, R36 ;  /* 0x40c0000047497823 */ /* 0x000fe40000000024 */
[----:B------:R-:W-:Y:S01]  /*cea0*/  FMUL R6, R3, UR9 ;  /* 0x0000000903067c20 */ /* 0x000fe20008400000 */
[----:B------:R-:W-:Y:S01]  /*ceb0*/  FFMA R3, -R37, R37, R2 ;  /* 0x0000002525037223 */ /* 0x000fe20000000102 */
[----:B------:R-:W-:Y:S01]  /*cec0*/  FFMA R8, -R35, R32, R4 ;  /* 0x0000002023087223 */ /* 0x000fe20000000104 */
[----:B------:R-:W-:Y:S02]  /*ced0*/  FFMA R73, R12, -4, R73 ;  /* 0xc08000000c497823 */ /* 0x000fe40000000049 */
[----:B------:R-:W-:Y:S02]  /*cee0*/  FFMA R3, R3, UR8, R6 ;  /* 0x0000000803037c23 */ /* 0x000fe40008000006 */
[----:B------:R-:W-:-:S04]  /*cef0*/  FADD R6, R8, R73 ;  /* 0x0000004908067221 */ /* 0x000fc80000000000 */
[----:B------:R-:W-:Y:S01]  /*cf00*/  FFMA R6, R6, UR10, R3 ;  /* 0x0000000a06067c23 */ /* 0x000fe20008000003 */
[----:B------:R-:W-:-:S03]  /*cf10*/  FADD R3, R4, R29 ;  /* 0x0000001d04037221 */ /* 0x000fc60000000000 */
[----:B------:R-:W-:Y:S01]  /*cf20*/  FFMA R9, -R6, UR11, R9 ;  /* 0x0000000b06097c23 */ /* 0x000fe20008000109 */
[----:B------:R-:W-:-:S04]  /*cf30*/  FADD R6, R31, R31 ;  /* 0x0000001f1f067221 */ /* 0x000fc80000000000 */
[----:B------:R-:W-:Y:S01]  /*cf40*/  FADD R3, R3, -R6 ;  /* 0x8000000603037221 */ /* 0x000fe20000000000 */
[----:B------:R-:W-:-:S04]  /*cf50*/  FFMA R6, R4, -4, R5 ;  /* 0xc080000004067823 */ /* 0x000fc80000000005 */
[----:B------:R-:W-:Y:S01]  /*cf60*/  FFMA R6, R31, 6, R6 ;  /* 0x40c000001f067823 */ /* 0x000fe20000000006 */
[----:B------:R-:W-:Y:S01]  /*cf70*/  FFMA R64, R29, R29, -R64 ;  /* 0x0000001d1d407223 */ /* 0x000fe20000000840 */
[----:B------:R-:W-:Y:S02]  /*cf80*/  FMUL R3, R3, UR9 ;  /* 0x0000000903037c20 */ /* 0x000fe40008400000 */
[----:B------:R-:W-:Y:S02]  /*cf90*/  FFMA R6, R29, -4, R6 ;  /* 0xc08000001d067823 */ /* 0x000fe40000000006 */
[----:B------:R-:W-:Y:S02]  /*cfa0*/  FFMA R3, R64, UR8, R3 ;  /* 0x0000000840037c23 */ /* 0x000fe40008000003 */
[----:B------:R-:W-:Y:S01]  /*cfb0*/  FADD R6, R13, R6 ;  /* 0x000000060d067221 */ /* 0x000fe20000000000 */
        /* <DEDUP_REMOVED lines=10> */
[----:B------:R-:W-:-:S04]  /*d060*/  FFMA R34, R31, -4, R4 ;  /* 0xc08000001f227823 */ /* 0x000fc80000000004 */
[----:B------:R-:W-:Y:S01]  /*d070*/  FFMA R34, R29, 6, R34 ;  /* 0x40c000001d227823 */ /* 0x000fe20000000022 */
[----:B------:R-:W-:Y:S01]  /*d080*/  FFMA R0, R13, R13, -R0 ;  /* 0x0000000d0d007223 */ /* 0x000fe20000000800 */
[----:B------:R-:W-:Y:S02]  /*d090*/  FMUL R7, R7, UR9 ;  /* 0x0000000907077c20 */ /* 0x000fe40008400000 */
[----:B------:R-:W-:Y:S02]  /*d0a0*/  FFMA R35, R13, -4, R34 ;  /* 0xc08000000d237823 */ /* 0x000fe40000000022 */
[----:B------:R-:W-:Y:S01]  /*d0b0*/  FFMA R0, R0, UR8, R7 ;  /* 0x0000000800007c23 */ /* 0x000fe20008000007 */
[----:B------:R-:W-:Y:S01]  /*d0c0*/  FFMA R7, -R6, R32, R31 ;  /* 0x0000002006077223 */ /* 0x000fe2000000011f */
[----:B------:R-:W-:Y:S01]  /*d0d0*/  FADD R35, R10, R35 ;  /* 0x000000230a237221 */ /* 0x000fe20000000000 */
[----:B------:R-:W-:Y:S02]  /*d0e0*/  FFMA R37, R71, -4, R37 ;  /* 0xc080000047257823 */ /* 0x000fe40000000025 */
[----:B------:R-:W-:Y:S01]  /*d0f0*/  FADD R6, R12, R7 ;  /* 0x000000070c067221 */ /* 0x000fe20000000000 */
[----:B------:R-:W-:Y:S01]  /*d100*/  FFMA R0, R35, UR10, R0 ;  /* 0x0000000a23007c23 */ /* 0x000fe20008000000 */
[----:B------:R-:W-:Y:S01]  /*d110*/  FADD R35, R8, R8 ;  /* 0x0000000808237221 */ /* 0x000fe20000000000 */
[----:B------:R-:W-:-:S03]  /*d120*/  FFMA R37, R12, 6, R37 ;  /* 0x40c000000c257823 */ /* 0x000fc60000000025 */
[----:B------:R-:W-:-:S04]  /*d130*/  FADD R6, R6, -R35 ;  /* 0x8000002306067221 */ /* 0x000fc80000000000 */
[----:B------:R-:W-:Y:S01]  /*d140*/  FMUL R35, R6, UR9 ;  /* 0x0000000906237c20 */ /* 0x000fe20008400000 */
[----:B------:R-:W-:Y:S01]  /*d150*/  FFMA R6, -R0, R32, R29 ;  /* 0x0000002000067223 */ /* 0x000fe2000000011d */
[----:B------:R-:W-:-:S04]  /*d160*/  FFMA R0, R8, -4, R37 ;  /* 0xc080000008007823 */ /* 0x000fc80000000025 */
[----:B------:R-:W-:Y:S01]  /*d170*/  FADD R0, R7, R0 ;  /* 0x0000000007007221 */ /* 0x000fe20000000000 */
[----:B------:R-:W-:-:S03]  /*d180*/  FFMA R71, R12, -4, R71 ;  /* 0xc08000000c477823 */ /* 0x000fc60000000047 */
[----:B------:R-:W-:Y:S01]  /*d190*/  FFMA R0, R0, UR10, R3 ;  /* 0x0000000a00007c23 */ /* 0x000fe20008000003 */
[----:B------:R-:W-:Y:S01]  /*d1a0*/  FFMA R2, R7, R7, -R2 ;  /* 0x0000000707027223 */ /* 0x000fe20000000802 */
[----:B------:R-:W-:Y:S02]  /*d1b0*/  FADD R3, R15, R15 ;  /* 0x0000000f0f037221 */ /* 0x000fe40000000000 */
[----:B------:R-:W-:Y:S01]  /*d1c0*/  FFMA R5, -R0, UR11, R5 ;  /* 0x0000000b00057c23 */ /* 0x000fe20008000105 */
[----:B------:R-:W-:Y:S01]  /*d1d0*/  FADD R0, R18, R16 ;  /* 0x0000001012007221 */ /* 0x000fe20000000000 */
[----:B------:R-:W-:Y:S01]  /*d1e0*/  FFMA R34, R8, 6, R71 ;  /* 0x40c0000008227823 */ /* 0x000fe20000000047 */
[----:B------:R-:W-:Y:S02]  /*d1f0*/  FFMA R2, R2, UR8, R35 ;  /* 0x0000000802027c23 */ /* 0x000fe40008000023 */
[----:B------:R-:W-:Y:S01]  /*d200*/  FADD R3, R0, -R3 ;  /* 0x8000000300037221 */ /* 0x000fe20000000000 */
[----:B------:R-:W-:Y:S01]  /*d210*/  FFMA R35, R7, -4, R34 ;  /* 0xc080000007237823 */ /* 0x000fe20000000022 */
[----:B------:R-:W-:-:S02]  /*d220*/  FMUL R0, R16, R16 ;  /* 0x0000001010007220 */ /* 0x000fc40000400000 */
[----:B------:R-:W-:Y:S01]  /*d230*/  FMUL R3, R3, UR9 ;  /* 0x0000000903037c20 */ /* 0x000fe20008400000 */
[----:B------:R-:W-:Y:S01]  /*d240*/  FADD R35, R6, R35 ;  /* 0x0000002306237221 */ /* 0x000fe20000000000 */
[----:B------:R-:W-:-:S03]  /*d250*/  FFMA R36, -R18, R18, R0 ;  /* 0x0000001212247223 */ /* 0x000fc60000000100 */
[----:B------:R-:W-:Y:S01]  /*d260*/  FFMA R35, R35, UR10, R2 ;  /* 0x0000000a23237c23 */ /* 0x000fe20008000002 */
[----:B------:R-:W-:Y:S01]  /*d270*/  FFMA R36, R36, UR8, R3 ;  /* 0x0000000824247c23 */ /* 0x000fe20008000003 */
[----:B------:R-:W-:Y:S01]  /*d280*/  FADD R3, R9, R9 ;  /* 0x0000000909037221 */ /* 0x000fe20000000000 */
[----:B------:R-:W-:-:S04]  /*d290*/  FADD R2, R11, R5 ;  /* 0x000000050b027221 */ /* 0x000fc80000000000 */
[----:B------:R-:W-:Y:S01]  /*d2a0*/  FADD R3, R2, -R3 ;  /* 0x8000000302037221 */ /* 0x000fe20000000000 */
[----:B------:R-:W-:Y:S01]  /*d2b0*/  FMUL R2, R11, R11 ;  /* 0x0000000b0b027220 */ /* 0x000fe20000400000 */
[----:B------:R-:W-:Y:S02]  /*d2c0*/  FFMA R64, R18, -4, R21 ;  /* 0xc080000012407823 */ /* 0x000fe40000000015 */
[----:B------:R-:W-:Y:S01]  /*d2d0*/  FMUL R3, R3, UR9 ;  /* 0x0000000903037c20 */ /* 0x000fe20008400000 */
[----:B------:R-:W-:Y:S01]  /*d2e0*/  FFMA R34, R5, R5, -R2 ;  /* 0x0000000505227223 */ /* 0x000fe20000000802 */
[----:B------:R-:W-:-:S03]  /*d2f0*/  FFMA R66, R11, -4, R16 ;  /* 0xc08000000b427823 */ /* 0x000fc60000000010 */
[----:B------:R-:W-:Y:S01]  /*d300*/  FFMA R34, R34, UR8, R3 ;  /* 0x0000000822227c23 */ /* 0x000fe20008000003 */
[----:B------:R-:W-:Y:S01]  /*d310*/  FFMA R3, R15, 6, R64 ;  /* 0x40c000000f037823 */ /* 0x000fe20000000040 */
[----:B------:R-:W-:Y:S01]  /*d320*/  FFMA R66, R9, 6, R66 ;  /* 0x40c0000009427823 */ /* 0x000fe20000000042 */
[----:B------:R-:W-:Y:S02]  /*d330*/  FFMA R4, -R35, UR11, R4 ;  /* 0x0000000b23047c23 */ /* 0x000fe40008000104 */
[----:B------:R-:W-:Y:S01]  /*d340*/  FFMA R64, R16, -4, R3 ;  /* 0xc080000010407823 */ /* 0x000fe20000000003 */
[----:B------:R-:W-:-:S03]  /*d350*/  FFMA R35, R5, -4, R66 ;  /* 0xc080000005237823 */ /* 0x000fc60000000042 */
[----:B------:R-:W-:Y:S01]  /*d360*/  FADD R3, R11, R64 ;  /* 0x000000400b037221 */ /* 0x000fe20000000000 */
[----:B------:R-:W-:Y:S01]  /*d370*/  FADD R35, R4, R35 ;  /* 0x0000002304237221 */ /* 0x000fe20000000000 */
[----:B------:R-:W-:Y:S02]  /*d380*/  FADD R64, R16, R16 ;  /* 0x0000001010407221 */ /* 0x000fe40000000000 */
[----:B------:R-:W-:Y:S01]  /*d390*/  FFMA R36, R3, UR10, R36 ;  /* 0x0000000a03247c23 */ /* 0x000fe20008000024 */
[----:B------:R-:W-:Y:S01]  /*d3a0*/  FFMA R34, R35, UR10, R34 ;  /* 0x0000000a23227c23 */ /* 0x000fe20008000022 */
[C---:B------:R-:W-:Y:S01]  /*d3b0*/  FADD R3, R15.reuse, R11 ;  /* 0x0000000b0f037221 */ /* 0x040fe20000000000 */
[----:B------:R-:W-:-:S03]  /*d3c0*/  FFMA R35, R15, -4, R18 ;  /* 0xc08000000f237823 */ /* 0x000fc60000000012 */
[----:B------:R-:W-:Y:S01]  /*d3d0*/  FADD R3, R3, -R64 ;  /* 0x8000004003037221 */ /* 0x000fe20000000000 */
[----:B------:R-:W-:Y:S01]  /*d3e0*/  FFMA R64, R16, 6, R35 ;  /* 0x40c0000010407823 */ /* 0x000fe20000000023 */
[----:B------:R-:W-:Y:S02]  /*d3f0*/  FFMA R2, -R15, R15, R2 ;  /* 0x0000000f0f027223 */ /* 0x000fe40000000102 */
[----:B------:R-:W-:Y:S01]  /*d400*/  FMUL R3, R3, UR9 ;  /* 0x0000000903037c20 */ /* 0x000fe20008400000 */
[----:B------:R-:W-:-:S03]  /*d410*/  FFMA R64, R11, -4, R64 ;  /* 0xc08000000b407823 */ /* 0x000fc60000000040 */
[----:B------:R-:W-:Y:S01]  /*d420*/  FFMA R2, R2, UR8, R3 ;  /* 0x0000000802027c23 */ /* 0x000fe20008000003 */
[----:B------:R-:W-:Y:S01]  /*d430*/  FADD R35, R9, R64 ;  /* 0x0000004009237221 */ /* 0x000fe20000000000 */
[----:B------:R-:W-:Y:S01]  /*d440*/  FADD R3, R11, R11 ;  /* 0x0000000b0b037221 */ /* 0x000fe20000000000 */
[C---:B------:R-:W-:Y:S02]  /*d450*/  FFMA R64, R16.reuse, -4, R15 ;  /* 0xc080000010407823 */ /* 0x040fe4000000000f */
[----:B------:R-:W-:Y:S01]  /*d460*/  FFMA R35, R35, UR10, R2 ;  /* 0x0000000a23237c23 */ /* 0x000fe20008000002 */
[----:B------:R-:W-:Y:S01]  /*d470*/  FADD R2, R16, R9 ;  /* 0x0000000910027221 */ /* 0x000fe20000000000 */
[----:B------:R-:W-:-:S03]  /*d480*/  FFMA R64, R11, 6, R64 ;  /* 0x40c000000b407823 */ /* 0x000fc60000000040 */
[----:B------:R-:W-:Y:S01]  /*d490*/  FADD R2, R2, -R3 ;  /* 0x8000000302027221 */ /* 0x000fe20000000000 */
[----:B------:R-:W-:Y:S01]  /*d4a0*/  UPRMT UR4, UR4, 0x8880, URZ ;  /* 0x0000888004047896 */ /* 0x000fe200080000ff */
[C---:B------:R-:W-:Y:S01]  /*d4b0*/  FFMA R0, R9.reuse, R9, -R0 ;  /* 0x0000000909007223 */ /* 0x040fe20000000800 */
[----:B------:R-:W-:Y:S01]  /*d4c0*/  FFMA R64, R9, -4, R64 ;  /* 0xc080000009407823 */ /* 0x000fe20000000040 */
[----:B------:R-:W-:Y:S01]  /*d4d0*/  FMUL R3, R2, UR9 ;  /* 0x0000000902037c20 */ /* 0x000fe20008400000 */
[----:B------:R-:W-:-:S03]  /*d4e0*/  UISETP.NE.AND UP0, UPT, UR4, URZ, UPT ;  /* 0x000000ff0400728c */ /* 0x000fc6000bf05270 */
[----:B------:R-:W-:Y:S01]  /*d4f0*/  FFMA R0, R0, UR8, R3 ;  /* 0x0000000800007c23 */ /* 0x000fe20008000003 */
[----:B------:R-:W-:-:S04]  /*d500*/  FADD R3, R5, R64 ;  /* 0x0000004005037221 */ /* 0x000fc80000000000 */
[----:B------:R-:W-:Y:S01]  /*d510*/  FFMA R0, R3, UR10, R0 ;  /* 0x0000000a03007c23 */ /* 0x000fe20008000000 */
[-C--:B------:R-:W-:Y:S01]  /*d520*/  FFMA R3, -R36, R32.reuse, R15 ;  /* 0x0000002024037223 */ /* 0x080fe2000000010f */
[-C--:B------:R-:W-:Y:S02]  /*d530*/  FFMA R2, -R35, R32.reuse, R16 ;  /* 0x0000002023027223 */ /* 0x080fe40000000110 */
[-C--:B------:R-:W-:Y:S01]  /*d540*/  FFMA R0, -R0, R32.reuse, R11 ;  /* 0x0000002000007223 */ /* 0x080fe2000000010b */
[----:B------:R-:W-:Y:S01]  /*d550*/  FFMA R32, -R34, R32, R9 ;  /* 0x0000002022207223 */ /* 0x000fe20000000109 */
[----:B------:R-:W-:Y:S06]  /*d560*/  BRA.U !UP0, `(.L_x_0) ;  /* 0x0000000908147547 */ /* 0x000fec000b800000 */
[----:B------:R-:W0:Y:S01]  /*d570*/  LDC.64 R34, c[0x0][0x398] ;  /* 0x0000e600ff227b82 */ /* 0x000e220000000a00 */
[----:B------:R-:W-:-:S04]  /*d580*/  IADD3 R36, PT, PT, R67, -0x1, RZ ;  /* 0xffffffff43247810 */ /* 0x000fc80007ffe0ff */
[----:B------:R-:W-:-:S05]  /*d590*/  LOP3.LUT R37, R36, R33, RZ, 0xc0, !PT ;  /* 0x0000002124257212 */ /* 0x000fca00078ec0ff */
[----:B0-----:R-:W-:Y:S02]  /*d5a0*/  IMAD.WIDE R34, R37, 0x4, R34 ;  /* 0x0000000425227825 */ /* 0x001fe400078e0222 */
[----:B------:R-:W0:Y:S03]  /*d5b0*/  LDC.64 R36, c[0x0][0x390] ;  /* 0x0000e400ff247b82 */ /* 0x000e260000000a00 */
[----:B------:R-:W-:Y:S01]  /*d5c0*/  STG.E desc[UR6][R34.64], R69 ;  /* 0x0000004522007986 */ /* 0x000fe2000c101906 */
[----:B0-----:R-:W-:-:S04]  /*d5d0*/  IMAD.WIDE R36, R67, 0x4, R36 ;  /* 0x0000000443247825 */ /* 0x001fc800078e0224 */
[C---:B------:R-:W-:Y:S01]  /*d5e0*/  IMAD.WIDE R66, R33.reuse, 0x4, R34 ;  /* 0x0000000421427825 */ /* 0x040fe200078e0222 */
[----:B------:R0:W-:Y:S04]  /*d5f0*/  STG.E desc[UR6][R36.64], R11 ;  /* 0x0000000b24007986 */ /* 0x0001e8000c101906 */
[----:B------:R1:W-:Y:S01]  /*d600*/  STG.E desc[UR6][R66.64], R62 ;  /* 0x0000003e42007986 */ /* 0x0003e2000c101906 */
[----:B0-----:R-:W-:-:S04]  /*d610*/  IMAD.WIDE R36, R33, 0x4, R36 ;  /* 0x0000000421247825 */ /* 0x001fc800078e0224 */
[C---:B-1----:R-:W-:Y:S01]  /*d620*/  IMAD.WIDE R66, R33.reuse, 0x4, R66 ;  /* 0x0000000421427825 */ /* 0x042fe200078e0242 */
[----:B------:R-:W-:Y:S03]  /*d630*/  STG.E desc[UR6][R36.64], R9 ;  /* 0x0000000924007986 */ /* 0x000fe6000c101906 */
[C---:B------:R-:W-:Y:S01]  /*d640*/  IMAD.WIDE R34, R33.reuse, 0x4, R36 ;  /* 0x0000000421227825 */ /* 0x040fe200078e0224 */
[----:B------:R0:W-:Y:S04]  /*d650*/  STG.E desc[UR6][R66.64], R60 ;  /* 0x0000003c42007986 */ /* 0x0001e8000c101906 */
[----:B------:R1:W-:Y:S01]  /*d660*/  STG.E desc[UR6][R34.64], R5 ;  /* 0x0000000522007986 */ /* 0x0003e2000c101906 */
[----:B------:R-:W-:-:S04]  /*d670*/  IMAD.WIDE R68, R33, 0x4, R34 ;  /* 0x0000000421447825 */ /* 0x000fc800078e0222 */
[----:B0-----:R-:W-:-:S04]  /*d680*/  IMAD.WIDE R66, R33, 0x4, R66 ;  /* 0x0000000421427825 */ /* 0x001fc800078e0242 */
[C---:B-1----:R-:W-:Y:S01]  /*d690*/  IMAD.WIDE R34, R33.reuse, 0x4, R68 ;  /* 0x0000000421227825 */ /* 0x042fe200078e0244 */
[----:B------:R0:W-:Y:S03]  /*d6a0*/  STG.E desc[UR6][R66.64], R65 ;  /* 0x0000004142007986 */ /* 0x0001e6000c101906 */
[C---:B------:R-:W-:Y:S01]  /*d6b0*/  IMAD.WIDE R36, R33.reuse, 0x4, R66 ;  /* 0x0000000421247825 */ /* 0x040fe200078e0242 */
[----:B------:R1:W-:Y:S04]  /*d6c0*/  STG.E desc[UR6][R68.64], R4 ;  /* 0x0000000444007986 */ /* 0x0003e8000c101906 */
[----:B------:R2:W-:Y:S01]  /*d6d0*/  STG.E desc[UR6][R36.64], R59 ;  /* 0x0000003b24007986 */ /* 0x0005e2000c101906 */
[----:B0-----:R-:W-:-:S03]  /*d6e0*/  IMAD.WIDE R64, R33, 0x4, R34 ;  /* 0x0000000421407825 */ /* 0x001fc600078e0222 */
[----:B------:R0:W-:Y:S01]  /*d6f0*/  STG.E desc[UR6][R34.64], R31 ;  /* 0x0000001f22007986 */ /* 0x0001e2000c101906 */
[----:B-1----:R-:W-:-:S04]  /*d700*/  IMAD.WIDE R68, R33, 0x4, R36 ;  /* 0x0000000421447825 */ /* 0x002fc800078e0224 */
[C---:B--2---:R-:W-:Y:S01]  /*d710*/  IMAD.WIDE R36, R33.reuse, 0x4, R64 ;  /* 0x0000000421247825 */ /* 0x044fe200078e0240 */
[----:B------:R-:W-:Y:S03]  /*d720*/  STG.E desc[UR6][R68.64], R54 ;  /* 0x0000003644007986 */ /* 0x000fe6000c101906 */
[C---:B------:R-:W-:Y:S01]  /*d730*/  IMAD.WIDE R66, R33.reuse, 0x4, R68 ;  /* 0x0000000421427825 */ /* 0x040fe200078e0244 */
[----:B------:R1:W-:Y:S03]  /*d740*/  STG.E desc[UR6][R64.64], R29 ;  /* 0x0000001d40007986 */ /* 0x0003e6000c101906 */
[C---:B------:R-:W-:Y:S01]  /*d750*/  IMAD.WIDE R4, R33.reuse, 0x4, R36 ;  /* 0x0000000421047825 */ /* 0x040fe200078e0224 */
[----:B------:R2:W-:Y:S03]  /*d760*/  STG.E desc[UR6][R66.64], R52 ;  /* 0x0000003442007986 */ /* 0x0005e6000c101906 */
[C---:B0-----:R-:W-:Y:S01]  /*d770*/  IMAD.WIDE R34, R33.reuse, 0x4, R66 ;  /* 0x0000000421227825 */ /* 0x041fe200078e0242 */
[----:B------:R-:W-:Y:S03]  /*d780*/  STG.E desc[UR6][R36.64], R13 ;  /* 0x0000000d24007986 */ /* 0x000fe6000c101906 */
[C---:B-1----:R-:W-:Y:S01]  /*d790*/  IMAD.WIDE R64, R33.reuse, 0x4, R4 ;  /* 0x0000000421407825 */ /* 0x042fe200078e0204 */
[----:B------:R-:W-:Y:S03]  /*d7a0*/  STG.E desc[UR6][R34.64], R57 ;  /* 0x0000003922007986 */ /* 0x000fe6000c101906 */
[C---:B------:R-:W-:Y:S01]  /*d7b0*/  IMAD.WIDE R68, R33.reuse, 0x4, R34 ;  /* 0x0000000421447825 */ /* 0x040fe200078e0222 */
[----:B------:R0:W-:Y:S03]  /*d7c0*/  STG.E desc[UR6][R4.64], R10 ;  /* 0x0000000a04007986 */ /* 0x0001e6000c101906 */
[C---:B--2---:R-:W-:Y:S01]  /*d7d0*/  IMAD.WIDE R66, R33.reuse, 0x4, R64 ;  /* 0x0000000421427825 */ /* 0x044fe200078e0240 */
[----:B------:R-:W-:Y:S03]  /*d7e0*/  STG.E desc[UR6][R68.64], R45 ;  /* 0x0000002d44007986 */ /* 0x000fe6000c101906 */
[C---:B------:R-:W-:Y:S01]  /*d7f0*/  IMAD.WIDE R70, R33.reuse, 0x4, R68 ;  /* 0x0000000421467825 */ /* 0x040fe200078e0244 */
[----:B------:R1:W-:Y:S03]  /*d800*/  STG.E desc[UR6][R64.64], R50 ;  /* 0x0000003240007986 */ /* 0x0003e6000c101906 */
[C---:B------:R-:W-:Y:S01]  /*d810*/  IMAD.WIDE R72, R33.reuse, 0x4, R66 ;  /* 0x0000000421487825 */ /* 0x040fe200078e0242 */
[----:B------:R-:W-:Y:S03]  /*d820*/  STG.E desc[UR6][R70.64], R42 ;  /* 0x0000002a46007986 */ /* 0x000fe6000c101906 */
[C---:B------:R-:W-:Y:S01]  /*d830*/  IMAD.WIDE R74, R33.reuse, 0x4, R70 ;  /* 0x00000004214a7825 */ /* 0x040fe200078e0246 */
[----:B------:R2:W-:Y:S03]  /*d840*/  STG.E desc[UR6][R66.64], R43 ;  /* 0x0000002b42007986 */ /* 0x0005e6000c101906 */
[C---:B------:R-:W-:Y:S01]  /*d850*/  IMAD.WIDE R76, R33.reuse, 0x4, R72 ;  /* 0x00000004214c7825 */ /* 0x040fe200078e0248 */
[----:B------:R-:W-:Y:S03]  /*d860*/  STG.E desc[UR6][R74.64], R40 ;  /* 0x000000284a007986 */ /* 0x000fe6000c101906 */
[C---:B0-----:R-:W-:Y:S01]  /*d870*/  IMAD.WIDE R4, R33.reuse, 0x4, R74 ;  /* 0x0000000421047825 */ /* 0x041fe200078e024a */
[----:B------:R0:W-:Y:S03]  /*d880*/  STG.E desc[UR6][R72.64], R27 ;  /* 0x0000001b48007986 */ /* 0x0001e6000c101906 */
[C---:B------:R-:W-:Y:S01]  /*d890*/  IMAD.WIDE R10, R33.reuse, 0x4, R76 ;  /* 0x00000004210a7825 */ /* 0x040fe200078e024c */
[----:B------:R3:W-:Y:S03]  /*d8a0*/  STG.E desc[UR6][R4.64], R41 ;  /* 0x0000002904007986 */ /* 0x0007e6000c101906 */
[C---:B------:R-:W-:Y:S01]  /*d8b0*/  IMAD.WIDE R36, R33.reuse, 0x4, R4 ;  /* 0x0000000421247825 */ /* 0x040fe200078e0204 */
[----:B------:R4:W-:Y:S03]  /*d8c0*/  STG.E desc[UR6][R76.64], R17 ;  /* 0x000000114c007986 */ /* 0x0009e6000c101906 */
[C---:B------:R-:W-:Y:S01]  /*d8d0*/  IMAD.WIDE R34, R33.reuse, 0x4, R10 ;  /* 0x0000000421227825 */ /* 0x040fe200078e020a */
[----:B------:R5:W-:Y:S03]  /*d8e0*/  STG.E desc[UR6][R36.64], R21 ;  /* 0x0000001524007986 */ /* 0x000be6000c101906 */
[C---:B-1----:R-:W-:Y:S01]  /*d8f0*/  IMAD.WIDE R64, R33.reuse, 0x4, R36 ;  /* 0x0000000421407825 */ /* 0x042fe200078e0224 */
[----:B------:R1:W-:Y:S03]  /*d900*/  STG.E desc[UR6][R10.64], R55 ;  /* 0x000000370a007986 */ /* 0x0003e6000c101906 */
[C---:B--2---:R-:W-:Y:S01]  /*d910*/  IMAD.WIDE R66, R33.reuse, 0x4, R34 ;  /* 0x0000000421427825 */ /* 0x044fe200078e0222 */
[----:B------:R-:W-:Y:S03]  /*d920*/  STG.E desc[UR6][R64.64], R18 ;  /* 0x0000001240007986 */ /* 0x000fe6000c101906 */
[C---:B------:R-:W-:Y:S01]  /*d930*/  IMAD.WIDE R68, R33.reuse, 0x4, R64 ;  /* 0x0000000421447825 */ /* 0x040fe200078e0240 */
[----:B------:R2:W-:Y:S03]  /*d940*/  STG.E desc[UR6][R34.64], R51 ;  /* 0x0000003322007986 */ /* 0x0005e6000c101906 */
[C---:B------:R-:W-:Y:S01]  /*d950*/  IMAD.WIDE R70, R33.reuse, 0x4, R66 ;  /* 0x0000000421467825 */ /* 0x040fe200078e0242 */
[----:B------:R-:W-:Y:S03]  /*d960*/  STG.E desc[UR6][R68.64], R15 ;  /* 0x0000000f44007986 */ /* 0x000fe6000c101906 */
[C---:B0-----:R-:W-:Y:S01]  /*d970*/  IMAD.WIDE R72, R33.reuse, 0x4, R68 ;  /* 0x0000000421487825 */ /* 0x041fe200078e0244 */
[----:B------:R0:W-:Y:S03]  /*d980*/  STG.E desc[UR6][R66.64], R38 ;  /* 0x0000002642007986 */ /* 0x0001e6000c101906 */
[C---:B---3--:R-:W-:Y:S01]  /*d990*/  IMAD.WIDE R4, R33.reuse, 0x4, R70 ;  /* 0x0000000421047825 */ /* 0x048fe200078e0246 */
[----:B------:R3:W-:Y:S03]  /*d9a0*/  STG.E desc[UR6][R72.64], R16 ;  /* 0x0000001048007986 */ /* 0x0007e6000c101906 */
[C---:B------:R-:W-:Y:S01]  /*d9b0*/  IMAD.WIDE R42, R33.reuse, 0x4, R72 ;  /* 0x00000004212a7825 */ /* 0x040fe200078e0248 */
[----:B------:R3:W-:Y:S03]  /*d9c0*/  STG.E desc[UR6][R70.64], R26 ;  /* 0x0000001a46007986 */ /* 0x0007e6000c101906 */
[C---:B------:R-:W-:Y:S01]  /*d9d0*/  IMAD.WIDE R74, R33.reuse, 0x4, R4 ;  /* 0x00000004214a7825 */ /* 0x040fe200078e0204 */
[----:B------:R3:W-:Y:S03]  /*d9e0*/  STG.E desc[UR6][R42.64], R56 ;  /* 0x000000382a007986 */ /* 0x0007e6000c101906 */
[C---:B----4-:R-:W-:Y:S01]  /*d9f0*/  IMAD.WIDE R76, R33.reuse, 0x4, R42 ;  /* 0x00000004214c7825 */ /* 0x050fe200078e022a */
[----:B------:R4:W-:Y:S03]  /*da00*/  STG.E desc[UR6][R4.64], R3 ;  /* 0x0000000304007986 */ /* 0x0009e6000c101906 */
[C---:B-----5:R-:W-:Y:S01]  /*da10*/  IMAD.WIDE R36, R33.reuse, 0x4, R74 ;  /* 0x0000000421247825 */ /* 0x060fe200078e024a */
[----:B------:R-:W-:Y:S03]  /*da20*/  STG.E desc[UR6][R76.64], R63 ;  /* 0x0000003f4c007986 */ /* 0x000fe6000c101906 */
[C---:B-1----:R-:W-:Y:S01]  /*da30*/  IMAD.WIDE R10, R33.reuse, 0x4, R76 ;  /* 0x00000004210a7825 */ /* 0x042fe200078e024c */
[----:B------:R-:W-:Y:S03]  /*da40*/  STG.E desc[UR6][R74.64], R2 ;  /* 0x000000024a007986 */ /* 0x000fe6000c101906 */
[C---:B------:R-:W-:Y:S01]  /*da50*/  IMAD.WIDE R40, R33.reuse, 0x4, R36 ;  /* 0x0000000421287825 */ /* 0x040fe200078e0224 */
[----:B------:R1:W-:Y:S03]  /*da60*/  STG.E desc[UR6][R10.64], R61 ;  /* 0x0000003d0a007986 */ /* 0x0003e6000c101906 */
[C---:B------:R-:W-:Y:S01]  /*da70*/  IMAD.WIDE R54, R33.reuse, 0x4, R10 ;  /* 0x0000000421367825 */ /* 0x040fe200078e020a */
[----:B------:R5:W-:Y:S03]  /*da80*/  STG.E desc[UR6][R36.64], R0 ;  /* 0x0000000024007986 */ /* 0x000be6000c101906 */
[C---:B--2---:R-:W-:Y:S01]  /*da90*/  IMAD.WIDE R34, R33.reuse, 0x4, R40 ;  /* 0x0000000421227825 */ /* 0x044fe200078e0228 */
[----:B------:R2:W-:Y:S03]  /*daa0*/  STG.E desc[UR6][R54.64], R58 ;  /* 0x0000003a36007986 */ /* 0x0005e6000c101906 */
[C---:B------:R-:W-:Y:S01]  /*dab0*/  IMAD.WIDE R50, R33.reuse, 0x4, R54 ;  /* 0x0000000421327825 */ /* 0x040fe200078e0236 */
[----:B------:R-:W-:Y:S03]  /*dac0*/  STG.E desc[UR6][R40.64], R32 ;  /* 0x0000002028007986 */ /* 0x000fe6000c101906 */
[C---:B------:R-:W-:Y:S01]  /*dad0*/  IMAD.WIDE R64, R33.reuse, 0x4, R34 ;  /* 0x0000000421407825 */ /* 0x040fe200078e0222 */
[----:B------:R-:W-:Y:S03]  /*dae0*/  STG.E desc[UR6][R50.64], R44 ;  /* 0x0000002c32007986 */ /* 0x000fe6000c101906 */
[C---:B0-----:R-:W-:Y:S01]  /*daf0*/  IMAD.WIDE R66, R33.reuse, 0x4, R50 ;  /* 0x0000000421427825 */ /* 0x041fe200078e0232 */
[----:B------:R0:W-:Y:S03]  /*db00*/  STG.E desc[UR6][R34.64], R12 ;  /* 0x0000000c22007986 */ /* 0x0001e6000c101906 */
[C---:B---3--:R-:W-:Y:S01]  /*db10*/  IMAD.WIDE R16, R33.reuse, 0x4, R64 ;  /* 0x0000000421107825 */ /* 0x048fe200078e0240 */
[----:B------:R-:W-:Y:S03]  /*db20*/  STG.E desc[UR6][R66.64], R49 ;  /* 0x0000003142007986 */ /* 0x000fe6000c101906 */
[C---:B------:R-:W-:Y:S01]  /*db30*/  IMAD.WIDE R68, R33.reuse, 0x4, R66 ;  /* 0x0000000421447825 */ /* 0x040fe200078e0242 */
[----:B------:R3:W-:Y:S03]  /*db40*/  STG.E desc[UR6][R64.64], R8 ;  /* 0x0000000840007986 */ /* 0x0007e6000c101906 */
[C---:B------:R-:W-:Y:S01]  /*db50*/  IMAD.WIDE R26, R33.reuse, 0x4, R16 ;  /* 0x00000004211a7825 */ /* 0x040fe200078e0210 */
[----:B------:R-:W-:Y:S03]  /*db60*/  STG.E desc[UR6][R68.64], R47 ;  /* 0x0000002f44007986 */ /* 0x000fe6000c101906 */
[C---:B------:R-:W-:Y:S01]  /*db70*/  IMAD.WIDE R70, R33.reuse, 0x4, R68 ;  /* 0x0000000421467825 */ /* 0x040fe200078e0244 */
[----:B------:R-:W-:Y:S03]  /*db80*/  STG.E desc[UR6][R16.64], R7 ;  /* 0x0000000710007986 */ /* 0x000fe6000c101906 */
[C---:B------:R-:W-:Y:S01]  /*db90*/  IMAD.WIDE R42, R33.reuse, 0x4, R26 ;  /* 0x00000004212a7825 */ /* 0x040fe200078e021a */
[----:B------:R-:W-:Y:S03]  /*dba0*/  STG.E desc[UR6][R70.64], R46 ;  /* 0x0000002e46007986 */ /* 0x000fe6000c101906 */
[C---:B----4-:R-:W-:Y:S01]  /*dbb0*/  IMAD.WIDE R4, R33.reuse, 0x4, R70 ;  /* 0x0000000421047825 */ /* 0x050fe200078e0246 */
[----:B------:R-:W-:Y:S03]  /*dbc0*/  STG.E desc[UR6][R26.64], R6 ;  /* 0x000000061a007986 */ /* 0x000fe6000c101906 */
[C---:B------:R-:W-:Y:S01]  /*dbd0*/  IMAD.WIDE R72, R33.reuse, 0x4, R42 ;  /* 0x0000000421487825 */ /* 0x040fe200078e022a */
[----:B------:R-:W-:Y:S03]  /*dbe0*/  STG.E desc[UR6][R4.64], R20 ;  /* 0x0000001404007986 */ /* 0x000fe6000c101906 */
[C---:B------:R-:W-:Y:S01]  /*dbf0*/  IMAD.WIDE R56, R33.reuse, 0x4, R4 ;  /* 0x0000000421387825 */ /* 0x040fe200078e0204 */
[----:B------:R-:W-:Y:S03]  /*dc00*/  STG.E desc[UR6][R42.64], R39 ;  /* 0x000000272a007986 */ /* 0x000fe6000c101906 */
[C---:B-1----:R-:W-:Y:S01]  /*dc10*/  IMAD.WIDE R10, R33.reuse, 0x4, R72 ;  /* 0x00000004210a7825 */ /* 0x042fe200078e0248 */
[----:B------:R-:W-:Y:S03]  /*dc20*/  STG.E desc[UR6][R56.64], R25 ;  /* 0x0000001938007986 */ /* 0x000fe6000c101906 */
[C---:B------:R-:W-:Y:S01]  /*dc30*/  IMAD.WIDE R60, R33.reuse, 0x4, R56 ;  /* 0x00000004213c7825 */ /* 0x040fe200078e0238 */
[----:B------:R-:W-:Y:S03]  /*dc40*/  STG.E desc[UR6][R72.64], R28 ;  /* 0x0000001c48007986 */ /* 0x000fe6000c101906 */
[C---:B-----5:R-:W-:Y:S01]  /*dc50*/  IMAD.WIDE R36, R33.reuse, 0x4, R10 ;  /* 0x0000000421247825 */ /* 0x060fe200078e020a */
[----:B------:R-:W-:Y:S03]  /*dc60*/  STG.E desc[UR6][R60.64], R23 ;  /* 0x000000173c007986 */ /* 0x000fe6000c101906 */
[C---:B--2---:R-:W-:Y:S01]  /*dc70*/  IMAD.WIDE R54, R33.reuse, 0x4, R60 ;  /* 0x0000000421367825 */ /* 0x044fe200078e023c */
[----:B------:R-:W-:Y:S03]  /*dc80*/  STG.E desc[UR6][R10.64], R24 ;  /* 0x000000180a007986 */ /* 0x000fe6000c101906 */
[C---:B------:R-:W-:Y:S01]  /*dc90*/  IMAD.WIDE R62, R33.reuse, 0x4, R36 ;  /* 0x00000004213e7825 */ /* 0x040fe200078e0224 */
[----:B------:R-:W-:Y:S03]  /*dca0*/  STG.E desc[UR6][R54.64], R22 ;  /* 0x0000001636007986 */ /* 0x000fe6000c101906 */
[C---:B------:R-:W-:Y:S01]  /*dcb0*/  IMAD.WIDE R76, R33.reuse, 0x4, R54 ;  /* 0x00000004214c7825 */ /* 0x040fe200078e0236 */
[----:B------:R-:W-:Y:S03]  /*dcc0*/  STG.E desc[UR6][R36.64], R14 ;  /* 0x0000000e24007986 */ /* 0x000fe6000c101906 */
[C---:B------:R-:W-:Y:S01]  /*dcd0*/  IMAD.WIDE R74, R33.reuse, 0x4, R62 ;  /* 0x00000004214a7825 */ /* 0x040fe200078e023e */
[----:B------:R-:W-:Y:S03]  /*dce0*/  STG.E desc[UR6][R76.64], R3 ;  /* 0x000000034c007986 */ /* 0x000fe6000c101906 */
[C---:B0-----:R-:W-:Y:S01]  /*dcf0*/  IMAD.WIDE R12, R33.reuse, 0x4, R76 ;  /* 0x00000004210c7825 */ /* 0x041fe200078e024c */
[----:B------:R-:W-:Y:S03]  /*dd00*/  STG.E desc[UR6][R62.64], R53 ;  /* 0x000000353e007986 */ /* 0x000fe6000c101906 */
[C---:B------:R-:W-:Y:S01]  /*dd10*/  IMAD.WIDE R34, R33.reuse, 0x4, R74 ;  /* 0x0000000421227825 */ /* 0x040fe200078e024a */
[----:B------:R-:W-:Y:S03]  /*dd20*/  STG.E desc[UR6][R12.64], R2 ;  /* 0x000000020c007986 */ /* 0x000fe6000c101906 */
[C---:B------:R-:W-:Y:S01]  /*dd30*/  IMAD.WIDE R58, R33.reuse, 0x4, R12 ;  /* 0x00000004213a7825 */ /* 0x040fe200078e020c */
[----:B------:R-:W-:Y:S03]  /*dd40*/  STG.E desc[UR6][R74.64], R48 ;  /* 0x000000304a007986 */ /* 0x000fe6000c101906 */
[C---:B------:R-:W-:Y:S01]  /*dd50*/  IMAD.WIDE R40, R33.reuse, 0x4, R34 ;  /* 0x0000000421287825 */ /* 0x040fe200078e0222 */
[----:B------:R-:W-:Y:S03]  /*dd60*/  STG.E desc[UR6][R58.64], R0 ;  /* 0x000000003a007986 */ /* 0x000fe6000c101906 */
[----:B---3--:R-:W-:Y:S01]  /*dd70*/  IMAD.WIDE R8, R33, 0x4, R58 ;  /* 0x0000000421087825 */ /* 0x008fe200078e023a */
[----:B------:R-:W-:Y:S04]  /*dd80*/  STG.E desc[UR6][R34.64], R30 ;  /* 0x0000001e22007986 */ /* 0x000fe8000c101906 */
[----:B------:R-:W-:Y:S04]  /*dd90*/  STG.E desc[UR6][R8.64], R32 ;  /* 0x0000002008007986 */ /* 0x000fe8000c101906 */
[----:B------:R-:W-:Y:S01]  /*dda0*/  STG.E desc[UR6][R40.64], R19 ;  /* 0x0000001328007986 */ /* 0x000fe2000c101906 */
[----:B------:R-:W-:Y:S05]  /*ddb0*/  EXIT ;  /* 0x000000000000794d */ /* 0x000fea0003800000 */
.L_x_0:
[----:B------:R-:W0:Y:S01]  /*ddc0*/  LDC.64 R34, c[0x0][0x398] ;  /* 0x0000e600ff227b82 */ /* 0x000e220000000a00 */
[----:B------:R-:W-:-:S07]  /*ddd0*/  IADD3 R64, PT, PT, R67, 0x1, RZ ;  /* 0x0000000143407810 */ /* 0x000fce0007ffe0ff */
[----:B------:R-:W1:Y:S01]  /*dde0*/  LDC.64 R36, c[0x0][0x390] ;  /* 0x0000e400ff247b82 */ /* 0x000e620000000a00 */
[----:B0-----:R-:W-:Y:S01]  /*ddf0*/  IMAD.WIDE R34, R67, 0x4, R34 ;  /* 0x0000000443227825 */ /* 0x001fe200078e0222 */
[----:B------:R-:W-:-:S04]  /*de00*/  LOP3.LUT R67, R64, R33, RZ, 0xc0, !PT ;  /* 0x0000002140437212 */ /* 0x000fc800078ec0ff */
[----:B------:R-:W-:Y:S01]  /*de10*/  STG.E desc[UR6][R34.64], R69 ;  /* 0x0000004522007986 */ /* 0x000fe2000c101906 */
[----:B-1----:R-:W-:-:S04]  /*de20*/  IMAD.WIDE R36, R67, 0x4, R36 ;  /* 0x0000000443247825 */ /* 0x002fc800078e0224 */
[C---:B------:R-:W-:Y:S01]  /*de30*/  IMAD.WIDE R66, R33.reuse, 0x4, R34 ;  /* 0x0000000421427825 */ /* 0x040fe200078e0222 */
[----:B------:R0:W-:Y:S04]  /*de40*/  STG.E desc[UR6][R36.64], R11 ;  /* 0x0000000b24007986 */ /* 0x0001e8000c101906 */
[----:B------:R1:W-:Y:S01]  /*de50*/  STG.E desc[UR6][R66.64], R62 ;  /* 0x0000003e42007986 */ /* 0x0003e2000c101906 */
[----:B0-----:R-:W-:-:S04]  /*de60*/  IMAD.WIDE R36, R33, 0x4, R36 ;  /* 0x0000000421247825 */ /* 0x001fc800078e0224 */
[C---:B-1----:R-:W-:Y:S01]  /*de70*/  IMAD.WIDE R66, R33.reuse, 0x4, R66 ;  /* 0x0000000421427825 */ /* 0x042fe200078e0242 */
[----:B------:R-:W-:Y:S03]  /*de80*/  STG.E desc[UR6][R36.64], R9 ;  /* 0x0000000924007986 */ /* 0x000fe6000c101906 */
[C---:B------:R-:W-:Y:S01]  /*de90*/  IMAD.WIDE R34, R33.reuse, 0x4, R36 ;  /* 0x0000000421227825 */ /* 0x040fe200078e0224 */
[----:B------:R-:W-:Y:S03]  /*dea0*/  STG.E desc[UR6][R66.64], R60 ;  /* 0x0000003c42007986 */ /* 0x000fe6000c101906 */
[C---:B------:R-:W-:Y:S01]  /*deb0*/  IMAD.WIDE R68, R33.reuse, 0x4, R66 ;  /* 0x0000000421447825 */ /* 0x040fe200078e0242 */
[----:B------:R0:W-:Y:S04]  /*dec0*/  STG.E desc[UR6][R34.64], R5 ;  /* 0x0000000522007986 */ /* 0x0001e8000c101906 */
[----:B------:R1:W-:Y:S01]  /*ded0*/  STG.E desc[UR6][R68.64], R65 ;  /* 0x0000004144007986 */ /* 0x0003e2000c101906 */
[----:B0-----:R-:W-:-:S04]  /*dee0*/  IMAD.WIDE R34, R33, 0x4, R34 ;  /* 0x0000000421227825 */ /* 0x001fc800078e0222 */
[C---:B-1----:R-:W-:Y:S01]  /*def0*/  IMAD.WIDE R68, R33.reuse, 0x4, R68 ;  /* 0x0000000421447825 */ /* 0x042fe200078e0244 */
[----:B------:R0:W-:Y:S03]  /*df00*/  STG.E desc[UR6][R34.64], R4 ;  /* 0x0000000422007986 */ /* 0x0001e6000c101906 */
[C---:B------:R-:W-:Y:S01]  /*df10*/  IMAD.WIDE R36, R33.reuse, 0x4, R34 ;  /* 0x0000000421247825 */ /* 0x040fe200078e0222 */
[----:B------:R-:W-:Y:S03]  /*df20*/  STG.E desc[UR6][R68.64], R59 ;  /* 0x0000003b44007986 */ /* 0x000fe6000c101906 */
[C---:B------:R-:W-:Y:S01]  /*df30*/  IMAD.WIDE R66, R33.reuse, 0x4, R68 ;  /* 0x0000000421427825 */ /* 0x040fe200078e0244 */
[----:B------:R-:W-:Y:S03]  /*df40*/  STG.E desc[UR6][R36.64], R31 ;  /* 0x0000001f24007986 */ /* 0x000fe6000c101906 */
[C---:B------:R-:W-:Y:S01]  /*df50*/  IMAD.WIDE R64, R33.reuse, 0x4, R36 ;  /* 0x0000000421407825 */ /* 0x040fe200078e0224 */
[----:B------:R1:W-:Y:S03]  /*df60*/  STG.E desc[UR6][R66.64], R54 ;  /* 0x0000003642007986 */ /* 0x0003e6000c101906 */
[C---:B0-----:R-:W-:Y:S01]  /*df70*/  IMAD.WIDE R4, R33.reuse, 0x4, R66 ;  /* 0x0000000421047825 */ /* 0x041fe200078e0242 */
[----:B------:R0:W-:Y:S03]  /*df80*/  STG.E desc[UR6][R64.64], R29 ;  /* 0x0000001d40007986 */ /* 0x0001e6000c101906 */
[C---:B------:R-:W-:Y:S01]  /*df90*/  IMAD.WIDE R34, R33.reuse, 0x4, R64 ;  /* 0x0000000421227825 */ /* 0x040fe200078e0240 */
[----:B------:R2:W-:Y:S03]  /*dfa0*/  STG.E desc[UR6][R4.64], R52 ;  /* 0x0000003404007986 */ /* 0x0005e6000c101906 */
[C---:B-1----:R-:W-:Y:S01]  /*dfb0*/  IMAD.WIDE R66, R33.reuse, 0x4, R4 ;  /* 0x0000000421427825 */ /* 0x042fe200078e0204 */
[----:B------:R1:W-:Y:S03]  /*dfc0*/  STG.E desc[UR6][R34.64], R13 ;  /* 0x0000000d22007986 */ /* 0x0003e6000c101906 */
[C---:B------:R-:W-:Y:S01]  /*dfd0*/  IMAD.WIDE R36, R33.reuse, 0x4, R34 ;  /* 0x0000000421247825 */ /* 0x040fe200078e0222 */
[----:B------:R3:W-:Y:S03]  /*dfe0*/  STG.E desc[UR6][R66.64], R57 ;  /* 0x0000003942007986 */ /* 0x0007e6000c101906 */
[C---:B------:R-:W-:Y:S01]  /*dff0*/  IMAD.WIDE R68, R33.reuse, 0x4, R66 ;  /* 0x0000000421447825 */ /* 0x040fe200078e0242 */
[----:B------:R4:W-:Y:S03]  /*e000*/  STG.E desc[UR6][R36.64], R10 ;  /* 0x0000000a24007986 */ /* 0x0009e6000c101906 */
[C---:B0-----:R-:W-:Y:S01]  /*e010*/  IMAD.WIDE R64, R33.reuse, 0x4, R36 ;  /* 0x0000000421407825 */ /* 0x041fe200078e0224 */
[----:B------:R-:W-:Y:S03]  /*e020*/  STG.E desc[UR6][R68.64], R45 ;  /* 0x0000002d44007986 */ /* 0x000fe6000c101906 */
[C---:B--2---:R-:W-:Y:S01]  /*e030*/  IMAD.WIDE R4, R33.reuse, 0x4, R68 ;  /* 0x0000000421047825 */ /* 0x044fe200078e0244 */
[----:B------:R-:W-:Y:S03]  /*e040*/  STG.E desc[UR6][R64.64], R50 ;  /* 0x0000003240007986 */ /* 0x000fe6000c101906 */
[C---:B-1----:R-:W-:Y:S01]  /*e050*/  IMAD.WIDE R34, R33.reuse, 0x4, R64 ;  /* 0x0000000421227825 */ /* 0x042fe200078e0240 */
[----:B------:R0:W-:Y:S03]  /*e060*/  STG.E desc[UR6][R4.64], R42 ;  /* 0x0000002a04007986 */ /* 0x0001e6000c101906 */
[C---:B------:R-:W-:Y:S01]  /*e070*/  IMAD.WIDE R70, R33.reuse, 0x4, R4 ;  /* 0x0000000421467825 */ /* 0x040fe200078e0204 */
[----:B------:R1:W-:Y:S03]  /*e080*/  STG.E desc[UR6][R34.64], R43 ;  /* 0x0000002b22007986 */ /* 0x0003e6000c101906 */
[C---:B---3--:R-:W-:Y:S01]  /*e090*/  IMAD.WIDE R66, R33.reuse, 0x4, R34 ;  /* 0x0000000421427825 */ /* 0x048fe200078e0222 */
[----:B------:R-:W-:Y:S03]  /*e0a0*/  STG.E desc[UR6][R70.64], R40 ;  /* 0x0000002846007986 */ /* 0x000fe6000c101906 */
[C---:B------:R-:W-:Y:S01]  /*e0b0*/  IMAD.WIDE R74, R33.reuse, 0x4, R70 ;  /* 0x00000004214a7825 */ /* 0x040fe200078e0246 */
[----:B------:R2:W-:Y:S03]  /*e0c0*/  STG.E desc[UR6][R66.64], R27 ;  /* 0x0000001b42007986 */ /* 0x0005e6000c101906 */
[C---:B------:R-:W-:Y:S01]  /*e0d0*/  IMAD.WIDE R72, R33.reuse, 0x4, R66 ;  /* 0x0000000421487825 */ /* 0x040fe200078e0242 */
[----:B------:R3:W-:Y:S03]  /*e0e0*/  STG.E desc[UR6][R74.64], R41 ;  /* 0x000000294a007986 */ /* 0x0007e6000c101906 */
[C---:B------:R-:W-:Y:S01]  /*e0f0*/  IMAD.WIDE R76, R33.reuse, 0x4, R74 ;  /* 0x00000004214c7825 */ /* 0x040fe200078e024a */
[----:B------:R5:W-:Y:S03]  /*e100*/  STG.E desc[UR6][R72.64], R17 ;  /* 0x0000001148007986 */ /* 0x000be6000c101906 */
[C---:B----4-:R-:W-:Y:S01]  /*e110*/  IMAD.WIDE R10, R33.reuse, 0x4, R72 ;  /* 0x00000004210a7825 */ /* 0x050fe200078e0248 */
        /* <DEDUP_REMOVED lines=8> */
[----:B------:R-:W-:Y:S03]  /*e1a0*/  STG.E desc[UR6][R64.64], R15 ;  /* 0x0000000f40007986 */ /* 0x000fe6000c101906 */
[C---:B------:R-:W-:Y:S01]  /*e1b0*/  IMAD.WIDE R68, R33.reuse, 0x4, R64 ;  /* 0x0000000421447825 */ /* 0x040fe200078e0240 */
[----:B------:R1:W-:Y:S03]  /*e1c0*/  STG.E desc[UR6][R34.64], R38 ;  /* 0x0000002622007986 */ /* 0x0003e6000c101906 */
[C---:B--2---:R-:W-:Y:S01]  /*e1d0*/  IMAD.WIDE R66, R33.reuse, 0x4, R34 ;  /* 0x0000000421427825 */ /* 0x044fe200078e0222 */
[----:B------:R2:W-:Y:S03]  /*e1e0*/  STG.E desc[UR6][R68.64], R16 ;  /* 0x0000001044007986 */ /* 0x0005e6000c101906 */
[C---:B------:R-:W-:Y:S01]  /*e1f0*/  IMAD.WIDE R70, R33.reuse, 0x4, R68 ;  /* 0x0000000421467825 */ /* 0x040fe200078e0244 */
[----:B------:R2:W-:Y:S03]  /*e200*/  STG.E desc[UR6][R66.64], R26 ;  /* 0x0000001a42007986 */ /* 0x0005e6000c101906 */
[C---:B------:R-:W-:Y:S01]  /*e210*/  IMAD.WIDE R42, R33.reuse, 0x4, R66 ;  /* 0x00000004212a7825 */ /* 0x040fe200078e0242 */
[----:B------:R2:W-:Y:S03]  /*e220*/  STG.E desc[UR6][R70.64], R56 ;  /* 0x0000003846007986 */ /* 0x0005e6000c101906 */
[C---:B---3--:R-:W-:Y:S01]  /*e230*/  IMAD.WIDE R74, R33.reuse, 0x4, R70 ;  /* 0x00000004214a7825 */ /* 0x048fe200078e0246 */
[----:B------:R3:W-:Y:S03]  /*e240*/  STG.E desc[UR6][R42.64], R3 ;  /* 0x000000032a007986 */ /* 0x0007e6000c101906 */
[C---:B-----5:R-:W-:Y:S01]  /*e250*/  IMAD.WIDE R72, R33.reuse, 0x4, R42 ;  /* 0x0000000421487825 */ /* 0x060fe200078e022a */
[----:B------:R5:W-:Y:S03]  /*e260*/  STG.E desc[UR6][R74.64], R63 ;  /* 0x0000003f4a007986 */ /* 0x000be6000c101906 */
[C---:B------:R-:W-:Y:S01]  /*e270*/  IMAD.WIDE R40, R33.reuse, 0x4, R74 ;  /* 0x0000000421287825 */ /* 0x040fe200078e024a */
[----:B------:R-:W-:Y:S03]  /*e280*/  STG.E desc[UR6][R72.64], R2 ;  /* 0x0000000248007986 */ /* 0x000fe6000c101906 */
[C---:B----4-:R-:W-:Y:S01]  /*e290*/  IMAD.WIDE R10, R33.reuse, 0x4, R72 ;  /* 0x00000004210a7825 */ /* 0x050fe200078e0248 */
[----:B------:R4:W-:Y:S03]  /*e2a0*/  STG.E desc[UR6][R40.64], R61 ;  /* 0x0000003d28007986 */ /* 0x0009e6000c101906 */
[C---:B------:R-:W-:Y:S01]  /*e2b0*/  IMAD.WIDE R54, R33.reuse, 0x4, R40 ;  /* 0x0000000421367825 */ /* 0x040fe200078e0228 */
[----:B------:R4:W-:Y:S03]  /*e2c0*/  STG.E desc[UR6][R10.64], R0 ;  /* 0x000000000a007986 */ /* 0x0009e6000c101906 */
[C---:B0-----:R-:W-:Y:S01]  /*e2d0*/  IMAD.WIDE R36, R33.reuse, 0x4, R10 ;  /* 0x0000000421247825 */ /* 0x041fe200078e020a */
[----:B------:R-:W-:Y:S03]  /*e2e0*/  STG.E desc[UR6][R54.64], R58 ;  /* 0x0000003a36007986 */ /* 0x000fe6000c101906 */
[C---:B------:R-:W-:Y:S01]  /*e2f0*/  IMAD.WIDE R50, R33.reuse, 0x4, R54 ;  /* 0x0000000421327825 */ /* 0x040fe200078e0236 */
[----:B------:R0:W-:Y:S03]  /*e300*/  STG.E desc[UR6][R36.64], R32 ;  /* 0x0000002024007986 */ /* 0x0001e6000c101906 */
[C---:B------:R-:W-:Y:S01]  /*e310*/  IMAD.WIDE R4, R33.reuse, 0x4, R36 ;  /* 0x0000000421047825 */ /* 0x040fe200078e0224 */
[----:B------:R-:W-:Y:S03]  /*e320*/  STG.E desc[UR6][R50.64], R44 ;  /* 0x0000002c32007986 */ /* 0x000fe6000c101906 */
[C---:B------:R-:W-:Y:S01]  /*e330*/  IMAD.WIDE R76, R33.reuse, 0x4, R50 ;  /* 0x00000004214c7825 */ /* 0x040fe200078e0232 */
[----:B------:R0:W-:Y:S03]  /*e340*/  STG.E desc[UR6][R4.64], R12 ;  /* 0x0000000c04007986 */ /* 0x0001e6000c101906 */
[C---:B-1----:R-:W-:Y:S01]  /*e350*/  IMAD.WIDE R34, R33.reuse, 0x4, R4 ;  /* 0x0000000421227825 */ /* 0x042fe200078e0204 */
[----:B------:R-:W-:Y:S03]  /*e360*/  STG.E desc[UR6][R76.64], R49 ;  /* 0x000000314c007986 */ /* 0x000fe6000c101906 */
[C---:B------:R-:W-:Y:S01]  /*e370*/  IMAD.WIDE R64, R33.reuse, 0x4, R76 ;  /* 0x0000000421407825 */ /* 0x040fe200078e024c */
[----:B------:R1:W-:Y:S03]  /*e380*/  STG.E desc[UR6][R34.64], R8 ;  /* 0x0000000822007986 */ /* 0x0003e6000c101906 */
        /* <DEDUP_REMOVED lines=8> */
[C---:B---3--:R-:W-:Y:S01]  /*e410*/  IMAD.WIDE R42, R33.reuse, 0x4, R26 ;  /* 0x00000004212a7825 */ /* 0x048fe200078e021a */
[----:B------:R-:W-:Y:S03]  /*e420*/  STG.E desc[UR6][R56.64], R20 ;  /* 0x0000001438007986 */ /* 0x000fe6000c101906 */
[C---:B-----5:R-:W-:Y:S01]  /*e430*/  IMAD.WIDE R62, R33.reuse, 0x4, R56 ;  /* 0x00000004213e7825 */ /* 0x060fe200078e0238 */
        /* <DEDUP_REMOVED lines=25> */
[----:B-1----:R-:W-:Y:S01]  /*e5d0*/  IMAD.WIDE R8, R33, 0x4, R54 ;  /* 0x0000000421087825 */ /* 0x002fe200078e0236 */
[----:B------:R-:W-:Y:S04]  /*e5e0*/  STG.E desc[UR6][R58.64], R32 ;  /* 0x000000203a007986 */ /* 0x000fe8000c101906 */
[----:B------:R-:W-:Y:S01]  /*e5f0*/  STG.E desc[UR6][R8.64], R19 ;  /* 0x0000001308007986 */ /* 0x000fe2000c101906 */
[----:B------:R-:W-:Y:S05]  /*e600*/  EXIT ;  /* 0x000000000000794d */ /* 0x000fea0003800000 */
.L_x_1:
[----:B------:R-:W-:-:S00]  /*e610*/  BRA `(.L_x_1) ;  /* 0xfffffffc00fc7947 */ /* 0x000fc0000383ffff */
[----:B------:R-:W-:-:S00]  /*e620*/  NOP ;  /* 0x0000000000007918 */ /* 0x000fc00000000000 */
        /* <DEDUP_REMOVED lines=13> */
.L_x_4:


//--------------------- .text._Z12downTrianglePfPKfS1_ --------------------------
	.section	.text._Z12downTrianglePfPKfS1_,"ax",@progbits
	.align	128
        .global         _Z12downTrianglePfPKfS1_
        .type           _Z12downTrianglePfPKfS1_,@function
        .size           _Z12downTrianglePfPKfS1_,(.L_x_5 - _Z12downTrianglePfPKfS1_)
        .other          _Z12downTrianglePfPKfS1_,@"STO_CUDA_ENTRY STV_DEFAULT"
_Z12downTrianglePfPKfS1_:
.text._Z12downTrianglePfPKfS1_:
[----:B------:R-:W-:Y:S01]  /*0000*/  LDC R1, c[0x0][0x37c] ;  /* 0x0000df00ff017b82 */ /* 0x000fe20000000800 */
[----:B------:R-:W0:Y:S01]  /*0010*/  S2R R32, SR_CTAID.X ;  /* 0x0000000000207919 */ /* 0x000e220000002500 */
[----:B------:R-:W1:Y:S06]  /*0020*/  LDCU.128 UR12, c[0x0][0x380] ;  /* 0x00007000ff0c77ac */ /* 0x000e6c0008000c00 */
[----:B------:R-:W2:Y:S01]  /*0030*/  LDC.64 R16, c[0x0][0x390] ;  /* 0x0000e400ff107b82 */ /* 0x000ea20000000a00 */
[----:B------:R-:W0:Y:S01]  /*0040*/  S2R R3, SR_TID.X ;  /* 0x0000000000037919 */ /* 0x000e220000002100 */
[----:B------:R-:W0:Y:S01]  /*0050*/  LDCU UR4, c[0x0][0x360] ;  /* 0x00006c00ff0477ac */ /* 0x000e220008000800 */
[----:B------:R-:W3:Y:S01]  /*0060*/  LDCU.64 UR6, c[0x3][0x10] ;  /* 0x00c00200ff0677ac */ /* 0x000ee20008000a00 */
[----:B------:R-:W4:Y:S01]  /*0070*/  LDCU.128 UR8, c[0x3][URZ] ;  /* 0x00c00000ff0877ac */ /* 0x000f220008000c00 */
[----:B-1----:R-:W-:-:S02]  /*0080*/  MOV R60, UR14 ;  /* 0x0000000e003c7c02 */ /* 0x002fc40008000f00 */
[----:B------:R-:W-:Y:S02]  /*0090*/  MOV R61, UR15 ;  /* 0x0000000f003d7c02 */ /* 0x000fe40008000f00 */
[----:B---3--:R-:W-:Y:S02]  /*00a0*/  MOV R31, UR7 ;  /* 0x00000007001f7c02 */ /* 0x008fe40008000f00 */
[----:B------:R-:W-:Y:S02]  /*00b0*/  MOV R15, UR7 ;  /* 0x00000007000f7c02 */ /* 0x000fe40008000f00 */
[----:B------:R-:W-:Y:S02]  /*00c0*/  MOV R49, UR7 ;  /* 0x0000000700317c02 */ /* 0x000fe40008000f00 */
[----:B------:R-:W-:Y:S02]  /*00d0*/  MOV R27, UR7 ;  /* 0x00000007001b7c02 */ /* 0x000fe40008000f00 */
[----:B------:R-:W-:Y:S01]  /*00e0*/  MOV R39, UR7 ;  /* 0x0000000700277c02 */ /* 0x000fe20008000f00 */
[----:B0-----:R-:W-:Y:S01]  /*00f0*/  IMAD R32, R32, UR4, R3 ;  /* 0x0000000420207c24 */ /* 0x001fe2000f8e0203 */
[----:B------:R-:W-:Y:S01]  /*0100*/  MOV R9, UR7 ;  /* 0x0000000700097c02 */ /* 0x000fe20008000f00 */
[----:B------:R-:W0:Y:S01]  /*0110*/  LDCU.64 UR4, c[0x0][0x358] ;  /* 0x00006b00ff0477ac */ /* 0x000e220008000a00 */
[----:B------:R-:W-:Y:S01]  /*0120*/  SHF.L.U32 R39, R39, 0x4, RZ ;  /* 0x0000000427277819 */ /* 0x000fe200000006ff */
[----:B------:R-:W-:Y:S01]  /*0130*/  IMAD.WIDE R60, R32, 0x4, R60 ;  /* 0x00000004203c7825 */ /* 0x000fe200078e023c */
[----:B------:R-:W-:-:S02]  /*0140*/  MOV R59, UR7 ;  /* 0x00000007003b7c02 */ /* 0x000fc40008000f00 */
[----:B------:R-:W-:Y:S02]  /*0150*/  MOV R37, UR7 ;  /* 0x0000000700257c02 */ /* 0x000fe40008000f00 */
[----:B------:R-:W-:Y:S01]  /*0160*/  MOV R7, UR7 ;  /* 0x0000000700077c02 */ /* 0x000fe20008000f00 */
[--C-:B------:R-:W-:Y:S01]  /*0170*/  IMAD.WIDE R30, R31, 0x4, R60.reuse ;  /* 0x000000041f1e7825 */ /* 0x100fe200078e023c */
[----:B------:R-:W-:Y:S02]  /*0180*/  MOV R23, UR7 ;  /* 0x0000000700177c02 */ /* 0x000fe40008000f00 */
[----:B------:R-:W-:Y:S01]  /*0190*/  MOV R41, UR7 ;  /* 0x0000000700297c02 */ /* 0x000fe20008000f00 */
[----:B------:R-:W-:Y:S01]  /*01a0*/  IMAD.WIDE R18, R39, 0x4, R60 ;  /* 0x0000000427127825 */ /* 0x000fe200078e023c */
[----:B------:R-:W-:Y:S02]  /*01b0*/  MOV R69, UR7 ;  /* 0x0000000700457c02 */ /* 0x000fe40008000f00 */
[----:B------:R-:W-:Y:S01]  /*01c0*/  MOV R65, UR7 ;  /* 0x0000000700417c02 */ /* 0x000fe20008000f00 */
[----:B------:R-:W-:Y:S01]  /*01d0*/  IMAD.WIDE R14, R15, 0x4, R30 ;  /* 0x000000040f0e7825 */ /* 0x000fe200078e021e */
[----:B------:R-:W-:Y:S01]  /*01e0*/  MOV R29, UR7 ;  /* 0x00000007001d7c02 */ /* 0x000fe20008000f00 */
[----:B0-----:R-:W3:Y:S01]  /*01f0*/  LDG.E R31, desc[UR4][R30.64] ;  /* 0x000000041e1f7981 */ /* 0x001ee2000c1e1900 */
[----:B------:R-:W-:Y:S01]  /*0200*/  MOV R13, UR7 ;  /* 0x00000007000d7c02 */ /* 0x000fe20008000f00 */
[----:B------:R-:W-:Y:S01]  /*0210*/  IMAD.WIDE R58, R59, 0x4, R18 ;  /* 0x000000043b3a7825 */ /* 0x000fe200078e0212 */
[----:B------:R-:W-:Y:S01]  /*0220*/  MOV R3, UR7 ;  /* 0x0000000700037c02 */ /* 0x000fe20008000f00 */
[----:B------:R-:W5:Y:S01]  /*0230*/  LDG.E R19, desc[UR4][R18.64] ;  /* 0x0000000412137981 */ /* 0x000f62000c1e1900 */
[----:B------:R-:W-:Y:S01]  /*0240*/  MOV R21, UR7 ;  /* 0x0000000700157c02 */ /* 0x000fe20008000f00 */
[----:B------:R-:W-:Y:S01]  /*0250*/  IMAD.WIDE R48, R49, 0x4, R14 ;  /* 0x0000000431307825 */ /* 0x000fe200078e020e */
[----:B------:R-:W-:Y:S01]  /*0260*/  MOV R55, UR7 ;  /* 0x0000000700377c02 */ /* 0x000fe20008000f00 */
[----:B------:R-:W3:Y:S01]  /*0270*/  LDG.E R14, desc[UR4][R14.64] ;  /* 0x000000040e0e7981 */ /* 0x000ee2000c1e1900 */
[----:B------:R-:W-:Y:S01]  /*0280*/  MOV R77, UR7 ;  /* 0x00000007004d7c02 */ /* 0x000fe20008000f00 */
[----:B------:R-:W-:Y:S01]  /*0290*/  IMAD.WIDE R6, R7, 0x4, R58 ;  /* 0x0000000407067825 */ /* 0x000fe200078e023a */
[----:B------:R-:W-:Y:S01]  /*02a0*/  MOV R11, UR7 ;  /* 0x00000007000b7c02 */ /* 0x000fe20008000f00 */
[----:B------:R-:W5:Y:S01]  /*02b0*/  LDG.E R58, desc[UR4][R58.64] ;  /* 0x000000043a3a7981 */ /* 0x000f62000c1e1900 */
        /* <DEDUP_REMOVED lines=11> */
[----:B------:R0:W5:Y:S01]  /*0370*/  LDG.E R60, desc[UR4][R60.64] ;  /* 0x000000043c3c7981 */ /* 0x000162000c1e1900 */
[----:B------:R-:W-:Y:S01]  /*0380*/  MOV R71, UR7 ;  /* 0x0000000700477c02 */ /* 0x000fe20008000f00 */
[----:B------:R-:W-:Y:S01]  /*0390*/  IMAD.WIDE R64, R65, 0x4, R40 ;  /* 0x0000000441407825 */ /* 0x000fe200078e0228 */
[----:B------:R-:W-:Y:S01]  /*03a0*/  MOV R25, UR7 ;  /* 0x0000000700197c02 */ /* 0x000fe20008000f00 */
[----:B------:R-:W3:Y:S02]  /*03b0*/  LDG.E R15, desc[UR4][R8.64] ;  /* 0x00000004080f7981 */ /* 0x000ee4000c1e1900 */
[----:B------:R-:W-:-:S04]  /*03c0*/  IMAD.WIDE R36, R37, 0x4, R8 ;  /* 0x0000000425247825 */ /* 0x000fc800078e0208 */
[----:B------:R-:W-:Y:S01]  /*03d0*/  IMAD.WIDE R12, R13, 0x4, R64 ;  /* 0x000000040d0c7825 */ /* 0x000fe200078e0240 */
[----:B------:R-:W-:Y:S01]  /*03e0*/  MOV R35, UR7 ;  /* 0x0000000700237c02 */ /* 0x000fe20008000f00 */
[----:B------:R-:W5:Y:S02]  /*03f0*/  LDG.E R18, desc[UR4][R36.64] ;  /* 0x0000000424127981 */ /* 0x000f64000c1e1900 */
[----:B------:R-:W-:Y:S01]  /*0400*/  IMAD.WIDE R22, R23, 0x4, R36 ;  /* 0x0000000417167825 */ /* 0x000fe200078e0224 */
[----:B------:R-:W-:Y:S01]  /*0410*/  MOV R33, UR7 ;  /* 0x0000000700217c02 */ /* 0x000fe20008000f00 */
[----:B------:R-:W3:Y:S02]  /*0420*/  LDG.E R64, desc[UR4][R64.64] ;  /* 0x0000000440407981 */ /* 0x000ee4000c1e1900 */
[----:B------:R-:W-:Y:S01]  /*0430*/  IMAD.WIDE R20, R21, 0x4, R12 ;  /* 0x0000000415147825 */ /* 0x000fe200078e020c */
[----:B------:R-:W-:Y:S01]  /*0440*/  MOV R45, UR7 ;  /* 0x00000007002d7c02 */ /* 0x000fe20008000f00 */
[----:B------:R-:W3:Y:S02]  /*0450*/  LDG.E R13, desc[UR4][R12.64] ;  /* 0x000000040c0d7981 */ /* 0x000ee4000c1e1900 */
[----:B------:R-:W-:Y:S01]  /*0460*/  IMAD.WIDE R68, R69, 0x4, R22 ;  /* 0x0000000445447825 */ /* 0x000fe200078e0216 */
[----:B------:R-:W-:Y:S01]  /*0470*/  MOV R67, UR7 ;  /* 0x0000000700437c02 */ /* 0x000fe20008000f00 */
[----:B------:R-:W3:Y:S02]  /*0480*/  LDG.E R62, desc[UR4][R20.64] ;  /* 0x00000004143e7981 */ /* 0x000ee4000c1e1900 */
[----:B------:R-:W-:-:S02]  /*0490*/  IMAD.WIDE R76, R77, 0x4, R20 ;  /* 0x000000044d4c7825 */ /* 0x000fc400078e0214 */
[----:B------:R-:W3:Y:S02]  /*04a0*/  LDG.E R23, desc[UR4][R22.64] ;  /* 0x0000000416177981 */ /* 0x000ee4000c1e1900 */
[----:B------:R-:W-:-:S04]  /*04b0*/  IMAD.WIDE R28, R29, 0x4, R68 ;  /* 0x000000041d1c7825 */ /* 0x000fc800078e0244 */
[----:B------:R-:W-:Y:S01]  /*04c0*/  IMAD.WIDE R56, R57, 0x4, R76 ;  /* 0x0000000439387825 */ /* 0x000fe200078e024c */
[----:B------:R-:W5:Y:S03]  /*04d0*/  LDG.E R7, desc[UR4][R28.64] ;  /* 0x000000041c077981 */ /* 0x000f66000c1e1900 */
[----:B------:R-:W-:-:S04]  /*04e0*/  IMAD.WIDE R2, R3, 0x4, R28 ;  /* 0x0000000403027825 */ /* 0x000fc800078e021c */
[----:B------:R-:W-:Y:S02]  /*04f0*/  IMAD.WIDE R74, R75, 0x4, R56 ;  /* 0x000000044b4a7825 */ /* 0x000fe400078e0238 */
[----:B------:R-:W3:Y:S02]  /*0500*/  LDG.E R56, desc[UR4][R56.64] ;  /* 0x0000000438387981 */ /* 0x000ee4000c1e1900 */
[----:B------:R-:W-:Y:S01]  /*0510*/  IMAD.WIDE R54, R55, 0x4, R2 ;  /* 0x0000000437367825 */ /* 0x000fe200078e0202 */
[----:B------:R-:W-:Y:S01]  /*0520*/  MOV R53, UR7 ;  /* 0x0000000700357c02 */ /* 0x000fe20008000f00 */
[----:B------:R-:W3:Y:S02]  /*0530*/  LDG.E R59, desc[UR4][R74.64] ;  /* 0x000000044a3b7981 */ /* 0x000ee4000c1e1900 */
[----:B------:R-:W-:Y:S02]  /*0540*/  IMAD.WIDE R72, R73, 0x4, R74 ;  /* 0x0000000449487825 */ /* 0x000fe400078e024a */
[----:B------:R-:W5:Y:S02]  /*0550*/  LDG.E R29, desc[UR4][R54.64] ;  /* 0x00000004361d7981 */ /* 0x000f64000c1e1900 */
[----:B------:R-:W-:-:S04]  /*0560*/  IMAD.WIDE R10, R11, 0x4, R54 ;  /* 0x000000040b0a7825 */ /* 0x000fc800078e0236 */
[----:B--2---:R-:W-:Y:S01]  /*0570*/  IMAD.WIDE R16, R32, 0x4, R16 ;  /* 0x0000000420107825 */ /* 0x004fe200078e0210 */
[----:B------:R-:W2:Y:S03]  /*0580*/  LDG.E R65, desc[UR4][R72.64] ;  /* 0x0000000448417981 */ /* 0x000ea6000c1e1900 */
[----:B------:R-:W-:Y:S01]  /*0590*/  IMAD.WIDE R46, R47, 0x4, R10 ;  /* 0x000000042f2e7825 */ /* 0x000fe200078e020a */
[----:B------:R-:W3:Y:S03]  /*05a0*/  LDG.E R51, desc[UR4][R16.64] ;  /* 0x0000000410337981 */ /* 0x000ee6000c1e1900 */
[----:B------:R-:W-:Y:S01]  /*05b0*/  IMAD.WIDE R70, R71, 0x4, R72 ;  /* 0x0000000447467825 */ /* 0x000fe200078e0248 */
[----:B------:R-:W5:Y:S03]  /*05c0*/  LDG.E R11, desc[UR4][R10.64] ;  /* 0x000000040a0b7981 */ /* 0x000f66000c1e1900 */
[----:B------:R-:W-:Y:S01]  /*05d0*/  IMAD.WIDE R4, R5, 0x4, R46 ;  /* 0x0000000405047825 */ /* 0x000fe200078e022e */
[----:B------:R-:W2:Y:S04]  /*05e0*/  LDG.E R20, desc[UR4][R70.64] ;  /* 0x0000000446147981 */ /* 0x000ea8000c1e1900 */
[----:B------:R-:W4:Y:S01]  /*05f0*/  LDG.E R46, desc[UR4][R46.64] ;  /* 0x000000042e2e7981 */ /* 0x000f22000c1e1900 */
[----:B------:R-:W-:-:S03]  /*0600*/  IMAD.WIDE R42, R43, 0x4, R4 ;  /* 0x000000042b2a7825 */ /* 0x000fc600078e0204 */
[----:B------:R1:W3:Y:S04]  /*0610*/  LDG.E R63, desc[UR4][R4.64] ;  /* 0x00000004043f7981 */ /* 0x0002e8000c1e1900 */
[----:B------:R1:W4:Y:S01]  /*0620*/  LDG.E R0, desc[UR4][R42.64] ;  /* 0x000000042a007981 */ /* 0x000322000c1e1900 */
[----:B------:R-:W-:-:S03]  /*0630*/  IMAD.WIDE R24, R25, 0x4, R70 ;  /* 0x0000000419187825 */ /* 0x000fc600078e0246 */
[----:B------:R-:W2:Y:S01]  /*0640*/  LDG.E R10, desc[UR4][R26.64] ;  /* 0x000000041a0a7981 */ /* 0x000ea2000c1e1900 */
[----:B------:R-:W-:Y:S01]  /*0650*/  IMAD.WIDE R34, R35, 0x4, R24 ;  /* 0x0000000423227825 */ /* 0x000fe200078e0218 */
[----:B0-----:R-:W-:Y:S02]  /*0660*/  MOV R61, UR7 ;  /* 0x00000007003d7c02 */ /* 0x001fe40008000f00 */
[----:B------:R-:W2:Y:S01]  /*0670*/  LDG.E R25, desc[UR4][R24.64] ;  /* 0x0000000418197981 */ /* 0x000ea2000c1e1900 */
[----:B-1----:R-:W-:-:S03]  /*0680*/  IMAD.WIDE R4, R33, 0x4, R34 ;  /* 0x0000000421047825 */ /* 0x002fc600078e0222 */
[----:B------:R-:W2:Y:S04]  /*0690*/  LDG.E R52, desc[UR4][R34.64] ;  /* 0x0000000422347981 */ /* 0x000ea8000c1e1900 */
[----:B------:R-:W2:Y:S01]  /*06a0*/  LDG.E R28, desc[UR4][R76.64] ;  /* 0x000000044c1c7981 */ /* 0x000ea2000c1e1900 */
[----:B------:R-:W-:-:S03]  /*06b0*/  IMAD.WIDE R44, R45, 0x4, R4 ;  /* 0x000000042d2c7825 */ /* 0x000fc600078e0204 */
[----:B------:R-:W2:Y:S04]  /*06c0*/  LDG.E R5, desc[UR4][R4.64] ;  /* 0x0000000404057981 */ /* 0x000ea8000c1e1900 */
[----:B------:R-:W2:Y:S01]  /*06d0*/  LDG.E R44, desc[UR4][R44.64] ;  /* 0x000000042c2c7981 */ /* 0x000ea2000c1e1900 */
[----:B------:R-:W-:Y:S01]  /*06e0*/  IMAD.WIDE R66, R67, 0x4, R16 ;  /* 0x0000000443427825 */ /* 0x000fe200078e0210 */
[----:B------:R-:W-:Y:S02]  /*06f0*/  MOV R43, UR7 ;  /* 0x00000007002b7c02 */ /* 0x000fe40008000f00 */
[----:B------:R-:W2:Y:S04]  /*0700*/  LDG.E R34, desc[UR4][R68.64] ;  /* 0x0000000444227981 */ /* 0x000ea8000c1e1900 */
[----:B------:R-:W2:Y:S01]  /*0710*/  LDG.E R35, desc[UR4][R66.64] ;  /* 0x0000000442237981 */ /* 0x000ea2000c1e1900 */
[----:B------:R-:W-:-:S05]  /*0720*/  IMAD.WIDE R42, R43, 0x4, R66 ;  /* 0x000000042b2a7825 */ /* 0x000fca00078e0242 */
[----:B------:R0:W2:Y:S01]  /*0730*/  LDG.E R4, desc[UR4][R42.64] ;  /* 0x000000042a047981 */ /* 0x0000a2000c1e1900 */
[----:B------:R-:W-:-:S03]  /*0740*/  IMAD.WIDE R38, R39, 0x4, R16 ;  /* 0x0000000427267825 */ /* 0x000fc600078e0210 */
[----:B------:R-:W2:Y:S04]  /*0750*/  LDG.E R66, desc[UR4][R2.64] ;  /* 0x0000000402427981 */ /* 0x000ea8000c1e1900 */
[----:B------:R1:W2:Y:S01]  /*0760*/  LDG.E R16, desc[UR4][R38.64] ;  /* 0x0000000426107981 */ /* 0x0002a2000c1e1900 */
[----:B0-----:R-:W-:Y:S01]  /*0770*/  IMAD.WIDE R42, R33, 0x4, R42 ;  /* 0x00000004212a7825 */ /* 0x001fe200078e022a */
[----:B------:R-:W-:Y:S02]  /*0780*/  MOV R17, UR7 ;  /* 0x0000000700117c02 */ /* 0x000fe40008000f00 */
[----:B------:R-:W2:Y:S04]  /*0790*/  LDG.E R33, desc[UR4][R40.64] ;  /* 0x0000000428217981 */ /* 0x000ea8000c1e1900 */
[----:B------:R0:W2:Y:S01]  /*07a0*/  LDG.E R24, desc[UR4][R42.64] ;  /* 0x000000042a187981 */ /* 0x0000a2000c1e1900 */
[----:B-1----:R-:W-:-:S05]  /*07b0*/  IMAD.WIDE R38, R17, 0x4, R38 ;  /* 0x0000000411267825 */ /* 0x002fca00078e0226 */
[----:B------:R1:W2:Y:S01]  /*07c0*/  LDG.E R67, desc[UR4][R38.64] ;  /* 0x0000000426437981 */ /* 0x0002a2000c1e1900 */
[----:B0-----:R-:W-:Y:S01]  /*07d0*/  IMAD.WIDE R42, R17, 0x4, R42 ;  /* 0x00000004112a7825 */ /* 0x001fe200078e022a */
[----:B------:R-:W-:-:S04]  /*07e0*/  MOV R45, UR7 ;  /* 0x00000007002d7c02 */ /* 0x000fc80008000f00 */
[----:B------:R0:W2:Y:S01]  /*07f0*/  LDG.E R57, desc[UR4][R42.64] ;  /* 0x000000042a397981 */ /* 0x0000a2000c1e1900 */
[----:B------:R-:W-:-:S04]  /*0800*/  IMAD.WIDE R8, R17, 0x4, R42 ;  /* 0x0000000411087825 */ /* 0x000fc800078e022a */
[C---:B------:R-:W-:Y:S02]  /*0810*/  IMAD.WIDE R36, R17.reuse, 0x4, R8 ;  /* 0x0000000411247825 */ /* 0x040fe400078e0208 */
[----:B------:R-:W2:Y:S02]  /*0820*/  LDG.E R9, desc[UR4][R8.64] ;  /* 0x0000000408097981 */ /* 0x000ea4000c1e1900 */
[----:B-1----:R-:W-:-:S04]  /*0830*/  IMAD.WIDE R38, R17, 0x4, R38 ;  /* 0x0000000411267825 */ /* 0x002fc800078e0226 */
[C---:B------:R-:W-:Y:S01]  /*0840*/  IMAD.WIDE R40, R17.reuse, 0x4, R36 ;  /* 0x0000000411287825 */ /* 0x040fe200078e0224 */
[----:B------:R-:W2:Y:S04]  /*0850*/  LDG.E R27, desc[UR4][R38.64] ;  /* 0x00000004261b7981 */ /* 0x000ea8000c1e1900 */
[----:B------:R1:W2:Y:S01]  /*0860*/  LDG.E R8, desc[UR4][R36.64] ;  /* 0x0000000424087981 */ /* 0x0002a2000c1e1900 */
[----:B------:R-:W-:-:S03]  /*0870*/  IMAD.WIDE R2, R17, 0x4, R40 ;  /* 0x0000000411027825 */ /* 0x000fc600078e0228 */
[----:B------:R-:W2:Y:S01]  /*0880*/  LDG.E R48, desc[UR4][R40.64] ;  /* 0x0000000428307981 */ /* 0x000ea2000c1e1900 */
[----:B------:R-:W-:-:S04]  /*0890*/  IMAD.WIDE R54, R17, 0x4, R2 ;  /* 0x0000000411367825 */ /* 0x000fc800078e0202 */
[C---:B------:R-:W-:Y:S02]  /*08a0*/  IMAD.WIDE R68, R45.reuse, 0x4, R54 ;  /* 0x000000042d447825 */ /* 0x040fe400078e0236 */
[----:B------:R-:W2:Y:S02]  /*08b0*/  LDG.E R55, desc[UR4][R54.64] ;  /* 0x0000000436377981 */ /* 0x000ea4000c1e1900 */
[----:B0-----:R-:W-:-:S05]  /*08c0*/  IMAD.WIDE R42, R45, 0x4, R68 ;  /* 0x000000042d2a7825 */ /* 0x001fca00078e0244 */
[----:B------:R-:W2:Y:S01]  /*08d0*/  LDG.E R50, desc[UR4][R42.64] ;  /* 0x000000042a327981 */ /* 0x000ea2000c1e1900 */
[----:B-1----:R-:W-:-:S05]  /*08e0*/  IMAD.WIDE R36, R45, 0x4, R42 ;  /* 0x000000042d247825 */ /* 0x002fca00078e022a */
[----:B------:R-:W2:Y:S01]  /*08f0*/  LDG.E R47, desc[UR4][R36.64] ;  /* 0x00000004242f7981 */ /* 0x000ea2000c1e1900 */
[----:B---3--:R-:W-:Y:S01]  /*0900*/  FADD R17, R63, R63 ;  /* 0x0000003f3f117221 */ /* 0x008fe20000000000 */
[----:B----4-:R-:W-:Y:S01]  /*0910*/  FADD R12, R46, R0 ;  /* 0x000000002e0c7221 */ /* 0x010fe20000000000 */
[----:B------:R-:W-:-:S03]  /*0920*/  FMUL R21, R0, R0 ;  /* 0x0000000000157220 */ /* 0x000fc60000400000 */
[----:B------:R-:W-:Y:S01]  /*0930*/  FADD R12, R12, -R17 ;  /* 0x800000110c0c7221 */ /* 0x000fe20000000000 */
[----:B------:R-:W-:-:S03]  /*0940*/  FFMA R22, -R46, R46, R21 ;  /* 0x0000002e2e167223 */ /* 0x000fc60000000115 */
[----:B------:R-:W-:Y:S01]  /*0950*/  FMUL R17, R12, UR9 ;  /* 0x000000090c117c20 */ /* 0x000fe20008400000 */
[----:B-----5:R-:W-:Y:S01]  /*0960*/  FFMA R26, R46, -4, R11 ;  /* 0xc08000002e1a7823 */ /* 0x020fe2000000000b */
[----:B------:R-:W3:Y:S02]  /*0970*/  LDG.E R12, desc[UR4][R68.64] ;  /* 0x00000004440c7981 */ /* 0x000ee4000c1e1900 */
[----:B------:R-:W-:Y:S02]  /*0980*/  FFMA R22, R22, UR8, R17 ;  /* 0x0000000816167c23 */ /* 0x000fe40008000011 */
[----:B------:R0:W3:Y:S02]  /*0990*/  LDG.E R17, desc[UR4][R2.64] ;  /* 0x0000000402117981 */ /* 0x0000e4000c1e1900 */
[----:B0-----:R-:W-:-:S04]  /*09a0*/  IMAD.WIDE R2, R45, 0x4, R36 ;  /* 0x000000042d027825 */ /* 0x001fc800078e0224 */
[----:B------:R-:W-:-:S04]  /*09b0*/  IMAD.WIDE R40, R53, 0x4, R2 ;  /* 0x0000000435287825 */ /* 0x000fc800078e0202 */
[----:B------:R-:W-:Y:S01]  /*09c0*/  FFMA R53, R63, 6, R26 ;  /* 0x40c000003f357823 */ /* 0x000fe2000000001a */
[C---:B--2---:R-:W-:Y:S01]  /*09d0*/  FFMA R42, R52.reuse, -4, R25 ;  /* 0xc0800000342a7823 */ /* 0x044fe20000000019 */
[----:B------:R-:W-:Y:S01]  /*09e0*/  FADD R30, R5, R5 ;  /* 0x00000005051e7221 */ /* 0x000fe20000000000 */
[----:B------:R-:W-:Y:S01]  /*09f0*/  FADD R45, R52, R44 ;  /* 0x0000002c342d7221 */ /* 0x000fe20000000000 */
[----:B------:R-:W-:Y:S01]  /*0a00*/  FFMA R26, R0, -4, R53 ;  /* 0xc0800000001a7823 */ /* 0x000fe20000000035 */
[----:B------:R-:W-:Y:S01]  /*0a10*/  FMUL R43, R44, R44 ;  /* 0x0000002c2c2b7220 */ /* 0x000fe20000400000 */
[----:B------:R0:W2:Y:S02]  /*0a20*/  LDG.E R2, desc[UR4][R2.64] ;  /* 0x0000000402027981 */ /* 0x0000a4000c1e1900 */
[----:B------:R-:W-:Y:S01]  /*0a30*/  FADD R25, R51, R26 ;  /* 0x0000001a33197221 */ /* 0x000fe20000000000 */
[----:B------:R-:W-:Y:S01]  /*0a40*/  FADD R45, R45, -R30 ;  /* 0x8000001e2d2d7221 */ /* 0x000fe20000000000 */
[----:B------:R-:W-:Y:S01]  /*0a50*/  FFMA R53, R5, 6, R42 ;  /* 0x40c0000005357823 */ /* 0x000fe2000000002a */
[----:B------:R-:W-:-:S04]  /*0a60*/  IMAD.WIDE R36, R61, 0x4, R40 ;  /* 0x000000043d247825 */ /* 0x000fc800078e0228 */
[----:B------:R-:W-:Y:S01]  /*0a70*/  FFMA R22, R25, UR10, R22 ;  /* 0x0000000a19167c23 */ /* 0x000fe20008000016 */
[----:B------:R-:W-:Y:S01]  /*0a80*/  FFMA R54, -R52, R52, R43 ;  /* 0x0000003434367223 */ /* 0x000fe2000000012b */
[----:B------:R-:W-:Y:S01]  /*0a90*/  FFMA R53, R44, -4, R53 ;  /* 0xc08000002c357823 */ /* 0x000fe20000000035 */
[----:B------:R-:W-:Y:S01]  /*0aa0*/  FMUL R45, R45, UR9 ;  /* 0x000000092d2d7c20 */ /* 0x000fe20008400000 */
[--C-:B------:R-:W-:Y:S01]  /*0ab0*/  FFMA R42, -R22, UR6, R63.reuse ;  /* 0x00000006162a7c23 */ /* 0x100fe2000800013f */
[----:B------:R1:W4:Y:S01]  /*0ac0*/  LDG.E R30, desc[UR4][R40.64] ;  /* 0x00000004281e7981 */ /* 0x000322000c1e1900 */
[----:B0-----:R-:W-:Y:S01]  /*0ad0*/  FADD R3, R51, R63 ;  /* 0x0000003f33037221 */ /* 0x001fe20000000000 */
[----:B------:R-:W-:Y:S01]  /*0ae0*/  FADD R22, R0, R0 ;  /* 0x0000000000167221 */ /* 0x000fe20000000000 */
[----:B------:R-:W-:Y:S01]  /*0af0*/  FFMA R45, R54, UR8, R45 ;  /* 0x00000008362d7c23 */ /* 0x000fe2000800002d */
[----:B------:R0:W5:Y:S02]  /*0b00*/  LDG.E R26, desc[UR4][R36.64] ;  /* 0x00000004241a7981 */ /* 0x000164000c1e1900 */
[----:B------:R-:W-:Y:S01]  /*0b10*/  FADD R25, R3, -R22 ;  /* 0x8000001603197221 */ /* 0x000fe20000000000 */
[----:B-1----:R-:W-:Y:S01]  /*0b20*/  FADD R40, R42, R53 ;  /* 0x000000352a287221 */ /* 0x002fe20000000000 */
[----:B0-----:R-:W-:-:S03]  /*0b30*/  FFMA R37, R63, -4, R46 ;  /* 0xc08000003f257823 */ /* 0x001fc6000000002e */
[----:B------:R-:W-:Y:S01]  /*0b40*/  FFMA R22, R40, UR10, R45 ;  /* 0x0000000a28167c23 */ /* 0x000fe2000800002d */
[----:B------:R-:W-:Y:S01]  /*0b50*/  FMUL R3, R51, R51 ;  /* 0x0000003333037220 */ /* 0x000fe20000400000 */
[----:B------:R-:W-:Y:S01]  /*0b60*/  FFMA R40, R0, 6, R37 ;  /* 0x40c0000000287823 */ /* 0x000fe20000000025 */
[----:B------:R-:W-:Y:S02]  /*0b70*/  FMUL R36, R25, UR9 ;  /* 0x0000000919247c20 */ /* 0x000fe40008400000 */
[----:B------:R-:W-:Y:S01]  /*0b80*/  FFMA R25, -R63, R63, R3 ;  /* 0x0000003f3f197223 */ /* 0x000fe20000000103 */
[----:B------:R-:W-:Y:S01]  /*0b90*/  FFMA R40, R51, -4, R40 ;  /* 0xc080000033287823 */ /* 0x000fe20000000028 */
[----:B------:R-:W-:Y:S02]  /*0ba0*/  MOV R37, UR7 ;  /* 0x0000000700257c02 */ /* 0x000fe40008000f00 */
[----:B------:R-:W-:Y:S01]  /*0bb0*/  FFMA R25, R25, UR8, R36 ;  /* 0x0000000819197c23 */ /* 0x000fe20008000024 */
[----:B------:R-:W-:-:S02]  /*0bc0*/  FADD R40, R35, R40 ;  /* 0x0000002823287221 */ /* 0x000fc40000000000 */
[----:B------:R-:W-:-:S04]  /*0bd0*/  IMAD.WIDE R38, R37, 0x4, R38 ;  /* 0x0000000425267825 */ /* 0x000fc800078e0226 */
[----:B------:R-:W-:Y:S01]  /*0be0*/  FFMA R25, R40, UR10, R25 ;  /* 0x0000000a28197c23 */ /* 0x000fe20008000019 */
[----:B------:R-:W-:-:S03]  /*0bf0*/  FFMA R22, -R22, UR11, R11 ;  /* 0x0000000b16167c23 */ /* 0x000fc6000800010b */
[--C-:B------:R-:W-:Y:S02]  /*0c00*/  FFMA R11, -R25, UR6, R0.reuse ;  /* 0x00000006190b7c23 */ /* 0x100fe40008000100 */
[----:B------:R0:W3:Y:S01]  /*0c10*/  LDG.E R25, desc[UR4][R38.64] ;  /* 0x0000000426197981 */ /* 0x0000e2000c1e1900 */
[----:B------:R-:W-:Y:S01]  /*0c20*/  FADD R37, R51, R51 ;  /* 0x0000003333257221 */ /* 0x000fe20000000000 */
[----:B------:R-:W-:Y:S01]  /*0c30*/  FADD R36, R35, R0 ;  /* 0x0000000023247221 */ /* 0x000fe20000000000 */
[----:B------:R-:W-:-:S03]  /*0c40*/  FADD R40, R42, R42 ;  /* 0x0000002a2a287221 */ /* 0x000fc60000000000 */
[----:B------:R-:W-:Y:S01]  /*0c50*/  FADD R36, R36, -R37 ;  /* 0x8000002524247221 */ /* 0x000fe20000000000 */
[----:B------:R-:W-:Y:S01]  /*0c60*/  FADD R37, R44, R11 ;  /* 0x0000000b2c257221 */ /* 0x000fe20000000000 */
[----:B------:R-:W-:-:S03]  /*0c70*/  FFMA R21, R35, R35, -R21 ;  /* 0x0000002323157223 */ /* 0x000fc60000000815 */
[----:B------:R-:W-:Y:S01]  /*0c80*/  FADD R37, R37, -R40 ;  /* 0x8000002825257221 */ /* 0x000fe20000000000 */
[----:B------:R-:W-:Y:S01]  /*0c90*/  FMUL R36, R36, UR9 ;  /* 0x0000000924247c20 */ /* 0x000fe20008400000 */
[----:B------:R-:W-:Y:S02]  /*0ca0*/  FFMA R43, R11, R11, -R43 ;  /* 0x0000000b0b2b7223 */ /* 0x000fe4000000082b */
[----:B------:R-:W-:Y:S01]  /*0cb0*/  FMUL R40, R37, UR9 ;  /* 0x0000000925287c20 */ /* 0x000fe20008400000 */
[----:B------:R-:W-:Y:S01]  /*0cc0*/  FFMA R21, R21, UR8, R36 ;  /* 0x0000000815157c23 */ /* 0x000fe20008000024 */
[----:B------:R-:W-:Y:S02]  /*0cd0*/  FADD R37, R5, R42 ;  /* 0x0000002a05257221 */ /* 0x000fe40000000000 */
[----:B------:R-:W-:Y:S01]  /*0ce0*/  FFMA R36, R43, UR8, R40 ;  /* 0x000000082b247c23 */ /* 0x000fe20008000028 */
[----:B------:R-:W-:Y:S01]  /*0cf0*/  FADD R40, R44, R44 ;  /* 0x0000002c2c287221 */ /* 0x000fe20000000000 */
[----:B------:R-:W-:-:S03]  /*0d00*/  FFMA R41, R5, -4, R52 ;  /* 0xc080000005297823 */ /* 0x000fc60000000034 */
[----:B------:R-:W-:Y:S01]  /*0d10*/  FADD R37, R37, -R40 ;  /* 0x8000002825257221 */ /* 0x000fe20000000000 */
[----:B------:R-:W-:Y:S01]  /*0d20*/  FFMA R40, R0, -4, R63 ;  /* 0xc080000000287823 */ /* 0x000fe2000000003f */
[----:B------:R-:W-:-:S03]  /*0d30*/  FFMA R41, R44, 6, R41 ;  /* 0x40c000002c297823 */ /* 0x000fc60000000029 */
[----:B------:R-:W-:Y:S01]  /*0d40*/  FFMA R52, R51, 6, R40 ;  /* 0x40c0000033347823 */ /* 0x000fe20000000028 */
[C---:B------:R-:W-:Y:S01]  /*0d50*/  FMUL R40, R42.reuse, R42 ;  /* 0x0000002a2a287220 */ /* 0x040fe20000400000 */
[----:B------:R-:W-:Y:S01]  /*0d60*/  FFMA R54, R42, -4, R41 ;  /* 0xc08000002a367823 */ /* 0x000fe20000000029 */
[----:B------:R-:W-:Y:S01]  /*0d70*/  FMUL R41, R37, UR9 ;  /* 0x0000000925297c20 */ /* 0x000fe20008400000 */
[----:B------:R-:W-:Y:S01]  /*0d80*/  FFMA R37, R35, -4, R52 ;  /* 0xc080000023257823 */ /* 0x000fe20000000034 */
[----:B------:R-:W-:Y:S01]  /*0d90*/  FFMA R68, -R5, R5, R40 ;  /* 0x0000000505447223 */ /* 0x000fe20000000128 */
[----:B------:R-:W-:Y:S02]  /*0da0*/  FADD R54, R11, R54 ;  /* 0x000000360b367221 */ /* 0x000fe40000000000 */
[----:B------:R-:W-:Y:S01]  /*0db0*/  FADD R52, R4, R37 ;  /* 0x0000002504347221 */ /* 0x000fe20000000000 */
[----:B------:R-:W-:-:S03]  /*0dc0*/  FFMA R41, R68, UR8, R41 ;  /* 0x0000000844297c23 */ /* 0x000fc60008000029 */
[----:B------:R-:W-:Y:S01]  /*0dd0*/  FFMA R52, R52, UR10, R21 ;  /* 0x0000000a34347c23 */ /* 0x000fe20008000015 */
[----:B------:R-:W-:Y:S01]  /*0de0*/  FFMA R37, R54, UR10, R41 ;  /* 0x0000000a36257c23 */ /* 0x000fe20008000029 */
[----:B------:R-:W-:Y:S01]  /*0df0*/  FADD R54, R35, R35 ;  /* 0x0000002323367221 */ /* 0x000fe20000000000 */
[----:B------:R-:W-:Y:S01]  /*0e00*/  FADD R21, R51, R4 ;  /* 0x0000000433157221 */ /* 0x000fe20000000000 */
[----:B------:R-:W-:-:S03]  /*0e10*/  FFMA R43, -R52, UR6, R51 ;  /* 0x00000006342b7c23 */ /* 0x000fc60008000133 */
[----:B------:R-:W-:Y:S01]  /*0e20*/  FADD R21, R21, -R54 ;  /* 0x8000003615157221 */ /* 0x000fe20000000000 */
[----:B------:R-:W-:Y:S01]  /*0e30*/  FFMA R3, R4, R4, -R3 ;  /* 0x0000000404037223 */ /* 0x000fe20000000803 */
[----:B------:R-:W-:Y:S01]  /*0e40*/  FADD R54, R11, R11 ;  /* 0x0000000b0b367221 */ /* 0x000fe20000000000 */
[----:B------:R-:W-:Y:S01]  /*0e50*/  FADD R41, R42, R43 ;  /* 0x0000002b2a297221 */ /* 0x000fe20000000000 */
[----:B------:R-:W-:Y:S01]  /*0e60*/  FMUL R52, R21, UR9 ;  /* 0x0000000915347c20 */ /* 0x000fe20008400000 */
[----:B------:R-:W-:Y:S02]  /*0e70*/  FFMA R21, -R37, UR11, R46 ;  /* 0x0000000b25157c23 */ /* 0x000fe4000800012e */
[----:B------:R-:W-:Y:S01]  /*0e80*/  FADD R41, R41, -R54 ;  /* 0x8000003629297221 */ /* 0x000fe20000000000 */
[----:B------:R-:W-:Y:S01]  /*0e90*/  FFMA R37, R3, UR8, R52 ;  /* 0x0000000803257c23 */ /* 0x000fe20008000034 */
[----:B------:R-:W-:Y:S01]  /*0ea0*/  FFMA R3, R43, R43, -R40 ;  /* 0x0000002b2b037223 */ /* 0x000fe20000000828 */
[----:B------:R-:W-:Y:S01]  /*0eb0*/  FFMA R40, R51, -4, R0 ;  /* 0xc080000033287823 */ /* 0x000fe20000000000 */
[----:B------:R-:W-:-:S03]  /*0ec0*/  FMUL R46, R41, UR9 ;  /* 0x00000009292e7c20 */ /* 0x000fc60008400000 */
[----:B------:R-:W-:Y:S01]  /*0ed0*/  FFMA R41, R35, 6, R40 ;  /* 0x40c0000023297823 */ /* 0x000fe20000000028 */
[----:B------:R-:W-:Y:S01]  /*0ee0*/  FFMA R5, R44, -4, R5 ;  /* 0xc08000002c057823 */ /* 0x000fe20000000005 */
[----:B------:R-:W-:Y:S02]  /*0ef0*/  FFMA R3, R3, UR8, R46 ;  /* 0x0000000803037c23 */ /* 0x000fe4000800002e */
[----:B------:R-:W-:Y:S01]  /*0f00*/  FFMA R41, R4, -4, R41 ;  /* 0xc080000004297823 */ /* 0x000fe20000000029 */
[----:B------:R-:W-:-:S03]  /*0f10*/  FFMA R46, R42, 6, R5 ;  /* 0x40c000002a2e7823 */ /* 0x000fc60000000005 */
[----:B------:R-:W-:Y:S01]  /*0f20*/  FADD R40, R24, R41 ;  /* 0x0000002918287221 */ /* 0x000fe20000000000 */
[----:B------:R-:W-:Y:S01]  /*0f30*/  FFMA R44, R42, -4, R44 ;  /* 0xc08000002a2c7823 */ /* 0x000fe2000000002c */
[C---:B------:R-:W-:Y:S02]  /*0f40*/  FFMA R46, R11.reuse, -4, R46 ;  /* 0xc08000000b2e7823 */ /* 0x040fe4000000002e */
[----:B------:R-:W-:Y:S01]  /*0f50*/  FFMA R40, R40, UR10, R37 ;  /* 0x0000000a28287c23 */ /* 0x000fe20008000025 */
[----:B------:R-:W-:Y:S01]  /*0f60*/  FFMA R44, R11, 6, R44 ;  /* 0x40c000000b2c7823 */ /* 0x000fe2000000002c */
[C---:B------:R-:W-:Y:S02]  /*0f70*/  FADD R5, R43.reuse, R46 ;  /* 0x0000002e2b057221 */ /* 0x040fe40000000000 */
[----:B------:R-:W-:Y:S01]  /*0f80*/  FFMA R45, -R40, UR6, R35 ;  /* 0x00000006282d7c23 */ /* 0x000fe20008000123 */
[----:B------:R-:W-:Y:S01]  /*0f90*/  FFMA R44, R43, -4, R44 ;  /* 0xc08000002b2c7823 */ /* 0x000fe2000000002c */
[----:B------:R-:W-:Y:S01]  /*0fa0*/  FFMA R40, R5, UR10, R36 ;  /* 0x0000000a05287c23 */ /* 0x000fe20008000024 */
[----:B------:R-:W-:Y:S01]  /*0fb0*/  FADD R36, R43, R43 ;  /* 0x0000002b2b247221 */ /* 0x000fe20000000000 */
[C---:B------:R-:W-:Y:S01]  /*0fc0*/  FADD R5, R11.reuse, R45 ;  /* 0x0000002d0b057221 */ /* 0x040fe20000000000 */
[----:B------:R-:W-:Y:S01]  /*0fd0*/  FFMA R46, R11, -4, R42 ;  /* 0xc08000000b2e7823 */ /* 0x000fe2000000002a */
[----:B------:R-:W-:Y:S01]  /*0fe0*/  MOV R37, UR7 ;  /* 0x0000000700257c02 */ /* 0x000fe20008000f00 */
[----:B------:R-:W-:Y:S01]  /*0ff0*/  FADD R44, R45, R44 ;  /* 0x0000002c2d2c7221 */ /* 0x000fe20000000000 */
[----:B------:R-:W-:Y:S01]  /*1000*/  FADD R5, R5, -R36 ;  /* 0x8000002405057221 */ /* 0x000fe20000000000 */
[----:B------:R-:W-:Y:S01]  /*1010*/  FMUL R42, R45, R45 ;  /* 0x0000002d2d2a7220 */ /* 0x000fe20000400000 */
[----:B------:R-:W-:Y:S01]  /*1020*/  FFMA R46, R43, 6, R46 ;  /* 0x40c000002b2e7823 */ /* 0x000fe2000000002e */
[----:B------:R-:W-:Y:S01]  /*1030*/  FFMA R3, R44, UR10, R3 ;  /* 0x0000000a2c037c23 */ /* 0x000fe20008000003 */
[----:B0-----:R-:W-:-:S04]  /*1040*/  IMAD.WIDE R38, R37, 0x4, R38 ;  /* 0x0000000425267825 */ /* 0x001fc800078e0226 */
[----:B------:R-:W-:Y:S01]  /*1050*/  FMUL R44, R5, UR9 ;  /* 0x00000009052c7c20 */ /* 0x000fe20008400000 */
[----:B------:R-:W-:Y:S01]  /*1060*/  FFMA R5, -R11, R11, R42 ;  /* 0x0000000b0b057223 */ /* 0x000fe2000000012a */
[----:B------:R-:W-:Y:S01]  /*1070*/  FFMA R41, R45, -4, R46 ;  /* 0xc08000002d297823 */ /* 0x000fe2000000002e */
[----:B------:R-:W-:Y:S01]  /*1080*/  FFMA R63, -R40, UR11, R63 ;  /* 0x0000000b283f7c23 */ /* 0x000fe2000800013f */
[----:B------:R0:W2:Y:S01]  /*1090*/  LDG.E R61, desc[UR4][R38.64] ;  /* 0x00000004263d7981 */ /* 0x0000a2000c1e1900 */
[----:B------:R-:W-:Y:S01]  /*10a0*/  FFMA R5, R5, UR8, R44 ;  /* 0x0000000805057c23 */ /* 0x000fe2000800002c */
[----:B------:R-:W-:-:S04]  /*10b0*/  IMAD.WIDE R36, R37, 0x4, R38 ;  /* 0x0000000425247825 */ /* 0x000fc800078e0226 */
[----:B------:R-:W-:Y:S01]  /*10c0*/  FADD R44, R16, R41 ;  /* 0x00000029102c7221 */ /* 0x000fe20000000000 */
[----:B------:R-:W-:Y:S01]  /*10d0*/  MOV R41, UR7 ;  /* 0x0000000700297c02 */ /* 0x000fe20008000f00 */
[----:B------:R-:W-:Y:S02]  /*10e0*/  FADD R40, R45, R45 ;  /* 0x0000002d2d287221 */ /* 0x000fe40000000000 */
[----:B------:R-:W-:Y:S01]  /*10f0*/  FFMA R44, R44, UR10, R5 ;  /* 0x0000000a2c2c7c23 */ /* 0x000fe20008000005 */
[----:B------:R-:W-:Y:S01]  /*1100*/  FADD R5, R16, R43 ;  /* 0x0000002b10057221 */ /* 0x000fe20000000000 */
[----:B------:R-:W-:Y:S01]  /*1110*/  FFMA R46, R43, -4, R11 ;  /* 0xc08000002b2e7823 */ /* 0x000fe2000000000b */
[----:B0-----:R-:W-:-:S04]  /*1120*/  IMAD.WIDE R38, R41, 0x4, R36 ;  /* 0x0000000429267825 */ /* 0x001fc800078e0224 */
[----:B------:R-:W-:Y:S01]  /*1130*/  FFMA R0, -R3, UR11, R0 ;  /* 0x0000000b03007c23 */ /* 0x000fe20008000100 */
[----:B------:R-:W-:Y:S01]  /*1140*/  FADD R5, R5, -R40 ;  /* 0x8000002805057221 */ /* 0x000fe20000000000 */
[----:B------:R0:W4:Y:S01]  /*1150*/  LDG.E R3, desc[UR4][R36.64] ;  /* 0x0000000424037981 */ /* 0x000122000c1e1900 */
[C---:B------:R-:W-:Y:S01]  /*1160*/  FMUL R52, R16.reuse, R16 ;  /* 0x0000001010347220 */ /* 0x040fe20000400000 */
[----:B------:R-:W-:Y:S01]  /*1170*/  FFMA R11, R45, 6, R46 ;  /* 0x40c000002d0b7823 */ /* 0x000fe2000000002e */
[----:B------:R-:W-:Y:S01]  /*1180*/  MOV R69, UR7 ;  /* 0x0000000700457c02 */ /* 0x000fe20008000f00 */
[----:B------:R-:W-:Y:S01]  /*1190*/  FMUL R40, R5, UR9 ;  /* 0x0000000905287c20 */ /* 0x000fe20008400000 */
[----:B------:R-:W-:Y:S01]  /*11a0*/  FFMA R5, -R43, R43, R52 ;  /* 0x0000002b2b057223 */ /* 0x000fe20000000134 */
[----:B------:R-:W-:Y:S01]  /*11b0*/  FFMA R46, R16, -4, R11 ;  /* 0xc0800000102e7823 */ /* 0x000fe2000000000b */
[----:B0-----:R-:W-:-:S04]  /*11c0*/  IMAD.WIDE R36, R41, 0x4, R38 ;  /* 0x0000000429247825 */ /* 0x001fc800078e0226 */
[----:B------:R-:W-:Y:S01]  /*11d0*/  FFMA R5, R5, UR8, R40 ;  /* 0x0000000805057c23 */ /* 0x000fe20008000028 */
[----:B------:R-:W-:Y:S01]  /*11e0*/  FADD R46, R67, R46 ;  /* 0x0000002e432e7221 */ /* 0x000fe20000000000 */
[----:B------:R-:W-:Y:S01]  /*11f0*/  MOV R11, UR7 ;  /* 0x00000007000b7c02 */ /* 0x000fe20008000f00 */
[----:B------:R-:W-:Y:S01]  /*1200*/  FFMA R51, -R44, UR11, R51 ;  /* 0x0000000b2c337c23 */ /* 0x000fe20008000133 */
[----:B------:R0:W5:Y:S01]  /*1210*/  LDG.E R53, desc[UR4][R36.64] ;  /* 0x0000000424357981 */ /* 0x000162000c1e1900 */
[----:B------:R-:W-:-:S04]  /*1220*/  IMAD.WIDE R68, R69, 0x4, R36 ;  /* 0x0000000445447825 */ /* 0x000fc800078e0224 */
[----:B------:R-:W-:Y:S01]  /*1230*/  FFMA R46, R46, UR10, R5 ;  /* 0x0000000a2e2e7c23 */ /* 0x000fe20008000005 */
[----:B------:R1:W5:Y:S01]  /*1240*/  LDG.E R44, desc[UR4][R38.64] ;  /* 0x00000004262c7981 */ /* 0x000362000c1e1900 */
[----:B------:R-:W-:-:S04]  /*1250*/  IMAD.WIDE R40, R41, 0x4, R68 ;  /* 0x0000000429287825 */ /* 0x000fc800078e0244 */
[----:B------:R-:W-:Y:S01]  /*1260*/  FFMA R35, -R46, UR11, R35 ;  /* 0x0000000b2e237c23 */ /* 0x000fe20008000123 */
[----:B------:R-:W-:Y:S01]  /*1270*/  FFMA R73, R45, -4, R43 ;  /* 0xc08000002d497823 */ /* 0x000fe2000000002b */
[----:B0-----:R-:W-:Y:S01]  /*1280*/  MOV R37, UR7 ;  /* 0x0000000700257c02 */ /* 0x001fe20008000f00 */
[----:B------:R-:W5:Y:S04]  /*1290*/  LDG.E R5, desc[UR4][R68.64] ;  /* 0x0000000444057981 */ /* 0x000f68000c1e1900 */
[----:B------:R0:W5:Y:S01]  /*12a0*/  LDG.E R46, desc[UR4][R40.64] ;  /* 0x00000004282e7981 */ /* 0x000162000c1e1900 */
[----:B-1----:R-:W-:Y:S01]  /*12b0*/  MOV R39, UR7 ;  /* 0x0000000700277c02 */ /* 0x002fe20008000f00 */
[----:B0-----:R-:W-:-:S04]  /*12c0*/  IMAD.WIDE R40, R11, 0x4, R40 ;  /* 0x000000040b287825 */ /* 0x001fc800078e0228 */
[----:B------:R-:W-:Y:S01]  /*12d0*/  FADD R70, R16, R16 ;  /* 0x0000001010467221 */ /* 0x000fe20000000000 */
[----:B------:R-:W-:Y:S01]  /*12e0*/  FADD R43, R67, R45 ;  /* 0x0000002d432b7221 */ /* 0x000fe20000000000 */
[----:B------:R-:W-:Y:S02]  /*12f0*/  MOV R69, UR7 ;  /* 0x0000000700457c02 */ /* 0x000fe40008000f00 */
[----:B------:R-:W-:Y:S01]  /*1300*/  MOV R71, UR7 ;  /* 0x0000000700477c02 */ /* 0x000fe20008000f00 */
[----:B------:R-:W-:-:S04]  /*1310*/  IMAD.WIDE R38, R39, 0x4, R40 ;  /* 0x0000000427267825 */ /* 0x000fc800078e0228 */
[----:B------:R-:W-:Y:S01]  /*1320*/  FADD R43, R43, -R70 ;  /* 0x800000462b2b7221 */ /* 0x000fe20000000000 */
[----:B------:R-:W-:Y:S01]  /*1330*/  FFMA R42, R67, R67, -R42 ;  /* 0x00000043432a7223 */ /* 0x000fe2000000082a */
[----:B------:R-:W5:Y:S01]  /*1340*/  LDG.E R54, desc[UR4][R40.64] ;  /* 0x0000000428367981 */ /* 0x000f62000c1e1900 */
[----:B------:R-:W-:-:S04]  /*1350*/  IMAD.WIDE R36, R37, 0x4, R38 ;  /* 0x0000000425247825 */ /* 0x000fc800078e0226 */
[----:B------:R-:W-:Y:S01]  /*1360*/  FFMA R70, R16, 6, R73 ;  /* 0x40c0000010467823 */ /* 0x000fe20000000049 */
[----:B------:R-:W5:Y:S04]  /*1370*/  LDG.E R11, desc[UR4][R38.64] ;  /* 0x00000004260b7981 */ /* 0x000f68000c1e1900 */
[----:B------:R0:W5:Y:S01]  /*1380*/  LDG.E R68, desc[UR4][R36.64] ;  /* 0x0000000424447981 */ /* 0x000162000c1e1900 */
[----:B------:R-:W-:Y:S01]  /*1390*/  FMUL R43, R43, UR9 ;  /* 0x000000092b2b7c20 */ /* 0x000fe20008400000 */
[----:B------:R-:W-:Y:S01]  /*13a0*/  FFMA R70, R67, -4, R70 ;  /* 0xc080000043467823 */ /* 0x000fe20000000046 */
[----:B0-----:R-:W-:-:S04]  /*13b0*/  IMAD.WIDE R36, R69, 0x4, R36 ;  /* 0x0000000445247825 */ /* 0x001fc800078e0224 */
[----:B------:R-:W-:Y:S01]  /*13c0*/  FFMA R42, R42, UR8, R43 ;  /* 0x000000082a2a7c23 */ /* 0x000fe2000800002b */
[----:B------:R0:W5:Y:S01]  /*13d0*/  LDG.E R69, desc[UR4][R36.64] ;  /* 0x0000000424457981 */ /* 0x000162000c1e1900 */
[----:B------:R-:W-:Y:S01]  /*13e0*/  IMAD.WIDE R38, R71, 0x4, R36 ;  /* 0x0000000447267825 */ /* 0x000fe200078e0224 */
[----:B------:R-:W-:-:S04]  /*13f0*/  MOV R41, UR7 ;  /* 0x0000000700297c02 */ /* 0x000fc80008000f00 */
[----:B------:R1:W5:Y:S01]  /*1400*/  LDG.E R71, desc[UR4][R38.64] ;  /* 0x0000000426477981 */ /* 0x000362000c1e1900 */
[----:B0-----:R-:W-:-:S04]  /*1410*/  FADD R37, R27, R70 ;  /* 0x000000461b257221 */ /* 0x001fc80000000000 */
[----:B------:R-:W-:Y:S01]  /*1420*/  FFMA R37, R37, UR10, R42 ;  /* 0x0000000a25257c23 */ /* 0x000fe2000800002a */
[----:B------:R-:W-:-:S03]  /*1430*/  FADD R36, R67, R67 ;  /* 0x0000004343247221 */ /* 0x000fc60000000000 */
[----:B------:R-:W-:Y:S01]  /*1440*/  FFMA R4, -R37, UR11, R4 ;  /* 0x0000000b25047c23 */ /* 0x000fe20008000104 */
[----:B------:R-:W-:Y:S01]  /*1450*/  FADD R37, R16, R27 ;  /* 0x0000001b10257221 */ /* 0x000fe20000000000 */
[----:B------:R-:W-:-:S04]  /*1460*/  IMAD.WIDE R40, R41, 0x4, R38 ;  /* 0x0000000429287825 */ /* 0x000fc800078e0226 */
[----:B-1----:R-:W-:Y:S01]  /*1470*/  FADD R39, R66, R66 ;  /* 0x0000004242277221 */ /* 0x002fe20000000000 */
[----:B------:R-:W-:Y:S01]  /*1480*/  FADD R37, R37, -R36 ;  /* 0x8000002425257221 */ /* 0x000fe20000000000 */
[----:B------:R-:W-:Y:S01]  /*1490*/  FADD R36, R7, R29 ;  /* 0x0000001d07247221 */ /* 0x000fe20000000000 */
[----:B------:R-:W-:Y:S01]  /*14a0*/  FFMA R38, R16, -4, R45 ;  /* 0xc080000010267823 */ /* 0x000fe2000000002d */
[----:B------:R0:W5:Y:S02]  /*14b0*/  LDG.E R40, desc[UR4][R40.64] ;  /* 0x0000000428287981 */ /* 0x000164000c1e1900 */
[----:B------:R-:W-:Y:S01]  /*14c0*/  FADD R39, R36, -R39 ;  /* 0x8000002724277221 */ /* 0x000fe20000000000 */
[----:B------:R-:W-:Y:S01]  /*14d0*/  FMUL R36, R29, R29 ;  /* 0x0000001d1d247220 */ /* 0x000fe20000400000 */
[----:B------:R-:W-:Y:S02]  /*14e0*/  FFMA R16, R67, 6, R38 ;  /* 0x40c0000043107823 */ /* 0x000fe40000000026 */
[----:B------:R-:W-:Y:S01]  /*14f0*/  FMUL R39, R39, UR9 ;  /* 0x0000000927277c20 */ /* 0x000fe20008400000 */
[----:B------:R-:W-:-:S04]  /*1500*/  FFMA R38, -R7, R7, R36 ;  /* 0x0000000707267223 */ /* 0x000fc80000000124 */
[----:B------:R-:W-:Y:S01]  /*1510*/  FFMA R38, R38, UR8, R39 ;  /* 0x0000000826267c23 */ /* 0x000fe20008000027 */
[----:B------:R-:W-:-:S04]  /*1520*/  FFMA R39, R7, -4, R34 ;  /* 0xc080000007277823 */ /* 0x000fc80000000022 */
[----:B------:R-:W-:-:S04]  /*1530*/  FFMA R42, R66, 6, R39 ;  /* 0x40c00000422a7823 */ /* 0x000fc80000000027 */
[----:B0-----:R-:W-:Y:S01]  /*1540*/  FFMA R41, R29, -4, R42 ;  /* 0xc08000001d297823 */ /* 0x001fe2000000002a */
[----:B------:R-:W-:-:S03]  /*1550*/  FMUL R42, R37, UR9 ;  /* 0x00000009252a7c20 */ /* 0x000fc60008400000 */
[----:B------:R-:W-:Y:S01]  /*1560*/  FADD R41, R22, R41 ;  /* 0x0000002916297221 */ /* 0x000fe20000000000 */
[----:B------:R-:W-:Y:S01]  /*1570*/  FFMA R39, R27, R27, -R52 ;  /* 0x0000001b1b277223 */ /* 0x000fe20000000834 */
[----:B------:R-:W-:Y:S01]  /*1580*/  FFMA R56, R59, -4, R56 ;  /* 0xc08000003b387823 */ /* 0x000fe20000000038 */
[----:B------:R-:W-:Y:S01]  /*1590*/  FFMA R16, R27, -4, R16 ;  /* 0xc08000001b107823 */ /* 0x000fe20000000010 */
[----:B------:R-:W-:Y:S01]  /*15a0*/  FFMA R37, R41, UR10, R38 ;  /* 0x0000000a29257c23 */ /* 0x000fe20008000026 */
[----:B------:R-:W-:Y:S01]  /*15b0*/  FADD R38, R65, R65 ;  /* 0x0000004141267221 */ /* 0x000fe20000000000 */
[----:B------:R-:W-:Y:S01]  /*15c0*/  FADD R27, R59, R20 ;  /* 0x000000143b1b7221 */ /* 0x000fe20000000000 */
[----:B------:R-:W-:Y:S01]  /*15d0*/  FFMA R41, R65, 6, R56 ;  /* 0x40c0000041297823 */ /* 0x000fe20000000038 */
[----:B------:R-:W-:Y:S02]  /*15e0*/  FFMA R39, R39, UR8, R42 ;  /* 0x0000000827277c23 */ /* 0x000fe4000800002a */
[----:B------:R-:W-:Y:S01]  /*15f0*/  FADD R27, R27, -R38 ;  /* 0x800000261b1b7221 */ /* 0x000fe20000000000 */
[C---:B------:R-:W-:Y:S01]  /*1600*/  FMUL R38, R20.reuse, R20 ;  /* 0x0000001414267220 */ /* 0x040fe20000400000 */
[----:B------:R-:W-:-:S02]  /*1610*/  FFMA R42, R20, -4, R41 ;  /* 0xc0800000142a7823 */ /* 0x000fc40000000029 */
[----:B------:R-:W-:Y:S01]  /*1620*/  FMUL R41, R27, UR9 ;  /* 0x000000091b297c20 */ /* 0x000fe20008400000 */
[----:B------:R-:W-:Y:S01]  /*1630*/  FFMA R27, -R37, UR6, R66 ;  /* 0x00000006251b7c23 */ /* 0x000fe20008000142 */
[----:B------:R-:W-:-:S03]  /*1640*/  FFMA R52, -R59, R59, R38 ;  /* 0x0000003b3b347223 */ /* 0x000fc60000000126 */
[----:B------:R-:W-:Y:S01]  /*1650*/  FADD R42, R27, R42 ;  /* 0x0000002a1b2a7221 */ /* 0x000fe20000000000 */
[----:B------:R-:W-:Y:S01]  /*1660*/  FFMA R41, R52, UR8, R41 ;  /* 0x0000000834297c23 */ /* 0x000fe20008000029 */
[----:B------:R-:W-:-:S03]  /*1670*/  FADD R37, R66, R22 ;  /* 0x0000001642257221 */ /* 0x000fc60000000000 */
[----:B------:R-:W-:Y:S01]  /*1680*/  FFMA R41, R42, UR10, R41 ;  /* 0x0000000a2a297c23 */ /* 0x000fe20008000029 */
[----:B------:R-:W-:-:S04]  /*1690*/  FADD R42, R29, R29 ;  /* 0x0000001d1d2a7221 */ /* 0x000fc80000000000 */
[----:B------:R-:W-:Y:S01]  /*16a0*/  FADD R42, R37, -R42 ;  /* 0x8000002a252a7221 */ /* 0x000fe20000000000 */
[----:B------:R-:W-:Y:S01]  /*16b0*/  FMUL R37, R22, R22 ;  /* 0x0000001616257220 */ /* 0x000fe20000400000 */
[----:B------:R-:W-:Y:S01]  /*16c0*/  FFMA R34, -R41, UR11, R34 ;  /* 0x0000000b29227c23 */ /* 0x000fe20008000122 */
[----:B------:R-:W-:Y:S01]  /*16d0*/  FFMA R52, R66, -4, R7 ;  /* 0xc080000042347823 */ /* 0x000fe20000000007 */
[----:B------:R-:W-:Y:S01]  /*16e0*/  FMUL R42, R42, UR9 ;  /* 0x000000092a2a7c20 */ /* 0x000fe20008400000 */
[----:B------:R-:W-:-:S04]  /*16f0*/  FFMA R41, -R66, R66, R37 ;  /* 0x0000004242297223 */ /* 0x000fc80000000125 */
[----:B------:R-:W-:Y:S01]  /*1700*/  FFMA R42, R41, UR8, R42 ;  /* 0x00000008292a7c23 */ /* 0x000fe2000800002a */
[----:B------:R-:W-:-:S04]  /*1710*/  FFMA R41, R29, 6, R52 ;  /* 0x40c000001d297823 */ /* 0x000fc80000000034 */
[----:B------:R-:W-:Y:S01]  /*1720*/  FFMA R52, R22, -4, R41 ;  /* 0xc080000016347823 */ /* 0x000fe20000000029 */
[----:B------:R-:W-:-:S03]  /*1730*/  FFMA R59, R65, -4, R59 ;  /* 0xc0800000413b7823 */ /* 0x000fc6000000003b */
[----:B------:R-:W-:Y:S01]  /*1740*/  FADD R41, R21, R52 ;  /* 0x0000003415297221 */ /* 0x000fe20000000000 */
[----:B------:R-:W-:-:S03]  /*1750*/  FFMA R52, R20, 6, R59 ;  /* 0x40c0000014347823 */ /* 0x000fc6000000003b */
[----:B------:R-:W-:Y:S01]  /*1760*/  FFMA R42, R41, UR10, R42 ;  /* 0x0000000a292a7c23 */ /* 0x000fe2000800002a */
[----:B------:R-:W-:Y:S01]  /*1770*/  FFMA R43, R27, -4, R52 ;  /* 0xc08000001b2b7823 */ /* 0x000fe20000000034 */
[----:B---3--:R-:W-:-:S04]  /*1780*/  FADD R16, R25, R16 ;  /* 0x0000001019107221 */ /* 0x008fc80000000000 */
[----:B------:R-:W-:Y:S01]  /*1790*/  FFMA R25, R16, UR10, R39 ;  /* 0x0000000a10197c23 */ /* 0x000fe20008000027 */
[----:B------:R-:W-:Y:S01]  /*17a0*/  FADD R39, R20, R20 ;  /* 0x0000001414277221 */ /* 0x000fe20000000000 */
[----:B------:R-:W-:-:S04]  /*17b0*/  FADD R16, R65, R27 ;  /* 0x0000001b41107221 */ /* 0x000fc80000000000 */
[----:B------:R-:W-:Y:S01]  /*17c0*/  FADD R16, R16, -R39 ;  /* 0x8000002710107221 */ /* 0x000fe20000000000 */
[----:B------:R-:W-:-:S03]  /*17d0*/  FMUL R39, R27, R27 ;  /* 0x0000001b1b277220 */ /* 0x000fc60000400000 */
[----:B------:R-:W-:Y:S01]  /*17e0*/  FMUL R41, R16, UR9 ;  /* 0x0000000910297c20 */ /* 0x000fe20008400000 */
[----:B------:R-:W-:Y:S01]  /*17f0*/  FFMA R16, -R42, UR6, R29 ;  /* 0x000000062a107c23 */ /* 0x000fe2000800011d */
[----:B------:R-:W-:-:S04]  /*1800*/  FFMA R42, -R65, R65, R39 ;  /* 0x00000041412a7223 */ /* 0x000fc80000000127 */
[----:B------:R-:W-:Y:S01]  /*1810*/  FFMA R41, R42, UR8, R41 ;  /* 0x000000082a297c23 */ /* 0x000fe20008000029 */
        /* <DEDUP_REMOVED lines=11> */
[----:B------:R-:W-:-:S03]  /*18d0*/  FFMA R38, R16, R16, -R38 ;  /* 0x0000001010267223 */ /* 0x000fc60000000826 */
[----:B------:R-:W-:Y:S01]  /*18e0*/  FMUL R41, R41, UR9 ;  /* 0x0000000929297c20 */ /* 0x000fe20008400000 */
[----:B------:R-:W-:Y:S01]  /*18f0*/  FFMA R7, -R42, UR11, R7 ;  /* 0x0000000b2a077c23 */ /* 0x000fe20008000107 */
[----:B------:R-:W-:Y:S02]  /*1900*/  FADD R42, R21, R21 ;  /* 0x00000015152a7221 */ /* 0x000fe40000000000 */
[----:B------:R-:W-:Y:S01]  /*1910*/  FFMA R38, R38, UR8, R41 ;  /* 0x0000000826267c23 */ /* 0x000fe20008000029 */
[----:B------:R-:W-:-:S04]  /*1920*/  FADD R41, R22, R63 ;  /* 0x0000003f16297221 */ /* 0x000fc80000000000 */
[----:B------:R-:W-:Y:S01]  /*1930*/  FADD R43, R41, -R42 ;  /* 0x8000002a292b7221 */ /* 0x000fe20000000000 */
[----:B------:R-:W-:-:S04]  /*1940*/  FFMA R41, R29, -4, R66 ;  /* 0xc08000001d297823 */ /* 0x000fc80000000042 */
[----:B------:R-:W-:-:S04]  /*1950*/  FFMA R42, R22, 6, R41 ;  /* 0x40c00000162a7823 */ /* 0x000fc80000000029 */
[----:B------:R-:W-:-:S04]  /*1960*/  FFMA R42, R21, -4, R42 ;  /* 0xc0800000152a7823 */ /* 0x000fc8000000002a */
[----:B------:R-:W-:Y:S01]  /*1970*/  FADD R41, R63, R42 ;  /* 0x0000002a3f297221 */ /* 0x000fe20000000000 */
[----:B------:R-:W-:Y:S01]  /*1980*/  FFMA R42, R20, -4, R65 ;  /* 0xc0800000142a7823 */ /* 0x000fe20000000041 */
[----:B------:R-:W-:Y:S02]  /*1990*/  FMUL R52, R43, UR9 ;  /* 0x000000092b347c20 */ /* 0x000fe40008400000 */
[----:B------:R-:W-:Y:S01]  /*19a0*/  FFMA R41, R41, UR10, R36 ;  /* 0x0000000a29297c23 */ /* 0x000fe20008000024 */
[----:B------:R-:W-:Y:S01]  /*19b0*/  FFMA R43, R27, 6, R42 ;  /* 0x40c000001b2b7823 */ /* 0x000fe2000000002a */
[----:B------:R-:W-:Y:S02]  /*19c0*/  FFMA R42, R22, -4, R29 ;  /* 0xc0800000162a7823 */ /* 0x000fe4000000001d */
[----:B------:R-:W-:Y:S01]  /*19d0*/  FFMA R36, -R41, UR6, R22 ;  /* 0x0000000629247c23 */ /* 0x000fe20008000116 */
[----:B------:R-:W-:Y:S01]  /*19e0*/  FFMA R43, R16, -4, R43 ;  /* 0xc0800000102b7823 */ /* 0x000fe2000000002b */
[----:B------:R-:W-:Y:S01]  /*19f0*/  FFMA R42, R21, 6, R42 ;  /* 0x40c00000152a7823 */ /* 0x000fe2000000002a */
[----:B------:R-:W-:-:S02]  /*1a00*/  FFMA R37, R63, R63, -R37 ;  /* 0x0000003f3f257223 */ /* 0x000fc40000000825 */
[----:B------:R-:W-:Y:S01]  /*1a10*/  FADD R43, R36, R43 ;  /* 0x0000002b242b7221 */ /* 0x000fe20000000000 */
[----:B------:R-:W-:Y:S01]  /*1a20*/  FFMA R41, R63, -4, R42 ;  /* 0xc08000003f297823 */ /* 0x000fe2000000002a */
[----:B------:R-:W-:Y:S02]  /*1a30*/  FFMA R37, R37, UR8, R52 ;  /* 0x0000000825257c23 */ /* 0x000fe40008000034 */
[----:B------:R-:W-:Y:S01]  /*1a40*/  FFMA R43, R43, UR10, R38 ;  /* 0x0000000a2b2b7c23 */ /* 0x000fe20008000026 */
[----:B------:R-:W-:Y:S01]  /*1a50*/  FADD R38, R0, R41 ;  /* 0x0000002900267221 */ /* 0x000fe20000000000 */
[----:B------:R-:W-:-:S03]  /*1a60*/  FADD R42, R16, R16 ;  /* 0x00000010102a7221 */ /* 0x000fc60000000000 */
[----:B------:R-:W-:Y:S01]  /*1a70*/  FFMA R38, R38, UR10, R37 ;  /* 0x0000000a26267c23 */ /* 0x000fe20008000025 */
[----:B------:R-:W-:-:S04]  /*1a80*/  FADD R37, R27, R36 ;  /* 0x000000241b257221 */ /* 0x000fc80000000000 */
[----:B------:R-:W-:-:S04]  /*1a90*/  FADD R41, R37, -R42 ;  /* 0x8000002a25297221 */ /* 0x000fc80000000000 */
[----:B------:R-:W-:Y:S01]  /*1aa0*/  FMUL R52, R41, UR9 ;  /* 0x0000000929347c20 */ /* 0x000fe20008400000 */
[----:B------:R-:W-:Y:S01]  /*1ab0*/  FFMA R41, -R38, UR6, R21 ;  /* 0x0000000626297c23 */ /* 0x000fe20008000115 */
[----:B------:R-:W-:Y:S01]  /*1ac0*/  FFMA R66, -R43, UR11, R66 ;  /* 0x0000000b2b427c23 */ /* 0x000fe20008000142 */
[----:B------:R-:W-:Y:S02]  /*1ad0*/  FADD R43, R36, R36 ;  /* 0x00000024242b7221 */ /* 0x000fe40000000000 */
        /* <DEDUP_REMOVED lines=9> */
[----:B------:R-:W-:Y:S01]  /*1b70*/  FFMA R43, R27, -4, R20 ;  /* 0xc08000001b2b7823 */ /* 0x000fe20000000014 */
[----:B------:R-:W-:Y:S01]  /*1b80*/  FFMA R37, R0, R0, -R37 ;  /* 0x0000000000257223 */ /* 0x000fe20000000825 */
[----:B------:R-:W-:Y:S01]  /*1b90*/  FMUL R42, R42, UR9 ;  /* 0x000000092a2a7c20 */ /* 0x000fe20008400000 */
[----:B------:R-:W-:Y:S01]  /*1ba0*/  FFMA R20, R38, UR8, R45 ;  /* 0x0000000826147c23 */ /* 0x000fe2000800002d */
[----:B------:R-:W-:Y:S01]  /*1bb0*/  FFMA R43, R16, 6, R43 ;  /* 0x40c00000102b7823 */ /* 0x000fe2000000002b */
[----:B------:R-:W-:Y:S01]  /*1bc0*/  FFMA R38, R21, -4, R22 ;  /* 0xc080000015267823 */ /* 0x000fe20000000016 */
[----:B------:R-:W-:-:S02]  /*1bd0*/  FFMA R37, R37, UR8, R42 ;  /* 0x0000000825257c23 */ /* 0x000fc4000800002a */
[C---:B------:R-:W-:Y:S01]  /*1be0*/  FFMA R42, R36.reuse, -4, R43 ;  /* 0xc0800000242a7823 */ /* 0x040fe2000000002b */
[----:B------:R-:W-:Y:S01]  /*1bf0*/  FFMA R43, R63, 6, R38 ;  /* 0x40c000003f2b7823 */ /* 0x000fe20000000026 */
[----:B------:R-:W-:-:S03]  /*1c00*/  FFMA R39, R36, R36, -R39 ;  /* 0x0000002424277223 */ /* 0x000fc60000000827 */
[----:B------:R-:W-:Y:S01]  /*1c10*/  FFMA R38, R0, -4, R43 ;  /* 0xc080000000267823 */ /* 0x000fe2000000002b */
[----:B------:R-:W-:Y:S01]  /*1c20*/  FFMA R39, R39, UR8, R52 ;  /* 0x0000000827277c23 */ /* 0x000fe20008000034 */
[----:B------:R-:W-:Y:S02]  /*1c30*/  FADD R42, R41, R42 ;  /* 0x0000002a292a7221 */ /* 0x000fe40000000000 */
[----:B------:R-:W-:Y:S02]  /*1c40*/  FADD R38, R51, R38 ;  /* 0x0000002633267221 */ /* 0x000fe40000000000 */
[----:B------:R-:W-:Y:S02]  /*1c50*/  FFMA R42, R42, UR10, R39 ;  /* 0x0000000a2a2a7c23 */ /* 0x000fe40008000027 */
[----:B------:R-:W-:Y:S02]  /*1c60*/  FFMA R38, R38, UR10, R37 ;  /* 0x0000000a26267c23 */ /* 0x000fe40008000025 */
[----:B------:R-:W-:-:S02]  /*1c70*/  FFMA R29, -R42, UR11, R29 ;  /* 0x0000000b2a1d7c23 */ /* 0x000fc4000800011d */
[----:B------:R-:W-:Y:S01]  /*1c80*/  FFMA R42, -R38, UR6, R63 ;  /* 0x00000006262a7c23 */ /* 0x000fe2000800013f */
[----:B------:R-:W-:Y:S01]  /*1c90*/  FADD R39, R41, R41 ;  /* 0x0000002929277221 */ /* 0x000fe20000000000 */
[----:B------:R-:W-:Y:S01]  /*1ca0*/  FADD R52, R0, R0 ;  /* 0x0000000000347221 */ /* 0x000fe20000000000 */
[----:B------:R-:W-:Y:S01]  /*1cb0*/  FADD R37, R63, R51 ;  /* 0x000000333f257221 */ /* 0x000fe20000000000 */
[----:B------:R-:W-:-:S03]  /*1cc0*/  FADD R38, R36, R42 ;  /* 0x0000002a24267221 */ /* 0x000fc60000000000 */
[----:B------:R-:W-:Y:S01]  /*1cd0*/  FADD R37, R37, -R52 ;  /* 0x8000003425257221 */ /* 0x000fe20000000000 */
        /* <DEDUP_REMOVED lines=9> */
[----:B------:R-:W-:Y:S01]  /*1d70*/  FFMA R39, R16, -4, R27 ;  /* 0xc080000010277823 */ /* 0x000fe2000000001b */
[----:B------:R-:W-:-:S03]  /*1d80*/  FFMA R27, R63, -4, R21 ;  /* 0xc08000003f1b7823 */ /* 0x000fc60000000015 */
[----:B------:R-:W-:Y:S01]  /*1d90*/  FFMA R56, R36, 6, R39 ;  /* 0x40c0000024387823 */ /* 0x000fe20000000027 */
[----:B------:R-:W-:-:S03]  /*1da0*/  FFMA R52, R0, 6, R27 ;  /* 0x40c0000000347823 */ /* 0x000fc6000000001b */
[----:B------:R-:W-:Y:S01]  /*1db0*/  FFMA R27, R41, -4, R56 ;  /* 0xc0800000291b7823 */ /* 0x000fe20000000038 */
[----:B------:R-:W-:-:S03]  /*1dc0*/  FFMA R52, R51, -4, R52 ;  /* 0xc080000033347823 */ /* 0x000fc60000000034 */
[----:B------:R-:W-:Y:S01]  /*1dd0*/  FADD R39, R42, R27 ;  /* 0x0000001b2a277221 */ /* 0x000fe20000000000 */
[----:B------:R-:W-:-:S03]  /*1de0*/  FADD R27, R35, R52 ;  /* 0x00000034231b7221 */ /* 0x000fc60000000000 */
[----:B------:R-:W-:Y:S01]  /*1df0*/  FFMA R43, R39, UR10, R20 ;  /* 0x0000000a272b7c23 */ /* 0x000fe20008000014 */
[----:B------:R-:W-:Y:S01]  /*1e00*/  FFMA R39, R27, UR10, R38 ;  /* 0x0000000a1b277c23 */ /* 0x000fe20008000026 */
[----:B------:R-:W-:Y:S01]  /*1e10*/  FADD R27, R51, R51 ;  /* 0x00000033331b7221 */ /* 0x000fe20000000000 */
[----:B------:R-:W-:-:S04]  /*1e20*/  FADD R20, R0, R35 ;  /* 0x0000002300147221 */ /* 0x000fc80000000000 */
[----:B------:R-:W-:Y:S01]  /*1e30*/  FADD R27, R20, -R27 ;  /* 0x8000001b141b7221 */ /* 0x000fe20000000000 */
[----:B------:R-:W-:Y:S01]  /*1e40*/  FMUL R20, R0, R0 ;  /* 0x0000000000147220 */ /* 0x000fe20000400000 */
[----:B------:R-:W-:Y:S02]  /*1e50*/  FFMA R39, -R39, UR6, R0 ;  /* 0x0000000627277c23 */ /* 0x000fe40008000100 */
[----:B------:R-:W-:Y:S01]  /*1e60*/  FMUL R27, R27, UR9 ;  /* 0x000000091b1b7c20 */ /* 0x000fe20008400000 */
[----:B------:R-:W-:Y:S01]  /*1e70*/  FFMA R20, R35, R35, -R20 ;  /* 0x0000002323147223 */ /* 0x000fe20000000814 */
[----:B------:R-:W-:Y:S01]  /*1e80*/  FFMA R22, -R43, UR11, R22 ;  /* 0x0000000b2b167c23 */ /* 0x000fe20008000116 */
[----:B------:R-:W-:Y:S02]  /*1e90*/  FADD R43, R42, R42 ;  /* 0x0000002a2a2b7221 */ /* 0x000fe40000000000 */
[----:B------:R-:W-:Y:S01]  /*1ea0*/  FFMA R27, R20, UR8, R27 ;  /* 0x00000008141b7c23 */ /* 0x000fe2000800001b */
[----:B------:R-:W-:-:S04]  /*1eb0*/  FADD R20, R41, R39 ;  /* 0x0000002729147221 */ /* 0x000fc80000000000 */
[----:B------:R-:W-:Y:S01]  /*1ec0*/  FADD R43, R20, -R43 ;  /* 0x8000002b142b7221 */ /* 0x000fe20000000000 */
[----:B------:R-:W-:Y:S01]  /*1ed0*/  FMUL R20, R41, R41 ;  /* 0x0000002929147220 */ /* 0x000fe20000400000 */
[----:B------:R-:W-:Y:S02]  /*1ee0*/  FFMA R16, R36, -4, R16 ;  /* 0xc080000024107823 */ /* 0x000fe40000000010 */
[----:B------:R-:W-:Y:S01]  /*1ef0*/  FMUL R43, R43, UR9 ;  /* 0x000000092b2b7c20 */ /* 0x000fe20008400000 */
[----:B------:R-:W-:-:S04]  /*1f00*/  FFMA R20, R39, R39, -R20 ;  /* 0x0000002727147223 */ /* 0x000fc80000000814 */
[----:B------:R-:W-:Y:S01]  /*1f10*/  FFMA R20, R20, UR8, R43 ;  /* 0x0000000814147c23 */ /* 0x000fe2000800002b */
[----:B------:R-:W-:Y:S01]  /*1f20*/  FFMA R43, R41, 6, R16 ;  /* 0x40c00000292b7823 */ /* 0x000fe20000000010 */
[----:B------:R-:W-:-:S04]  /*1f30*/  FFMA R16, R0, -4, R63 ;  /* 0xc080000000107823 */ /* 0x000fc8000000003f */
[----:B------:R-:W-:Y:S01]  /*1f40*/  FFMA R16, R51, 6, R16 ;  /* 0x40c0000033107823 */ /* 0x000fe20000000010 */
[----:B------:R-:W-:-:S03]  /*1f50*/  FFMA R38, R42, -4, R43 ;  /* 0xc08000002a267823 */ /* 0x000fc6000000002b */
[----:B------:R-:W-:Y:S01]  /*1f60*/  FFMA R43, R35, -4, R16 ;  /* 0xc0800000232b7823 */ /* 0x000fe20000000010 */
[----:B------:R-:W-:-:S03]  /*1f70*/  FADD R38, R39, R38 ;  /* 0x0000002627267221 */ /* 0x000fc60000000000 */
[----:B------:R-:W-:Y:S01]  /*1f80*/  FADD R16, R4, R43 ;  /* 0x0000002b04107221 */ /* 0x000fe20000000000 */
[----:B------:R-:W-:-:S03]  /*1f90*/  FFMA R38, R38, UR10, R37 ;  /* 0x0000000a26267c23 */ /* 0x000fc60008000025 */
[----:B------:R-:W-:Y:S01]  /*1fa0*/  FFMA R16, R16, UR10, R27 ;  /* 0x0000000a10107c23 */ /* 0x000fe2000800001b */
[----:B------:R-:W-:Y:S01]  /*1fb0*/  FFMA R21, -R38, UR11, R21 ;  /* 0x0000000b26157c23 */ /* 0x000fe20008000115 */
[----:B------:R-:W-:Y:S01]  /*1fc0*/  FADD R38, R35, R35 ;  /* 0x0000002323267221 */ /* 0x000fe20000000000 */
[----:B------:R-:W-:Y:S01]  /*1fd0*/  FADD R27, R51, R4 ;  /* 0x00000004331b7221 */ /* 0x000fe20000000000 */
[----:B------:R-:W-:-:S03]  /*1fe0*/  FFMA R37, -R16, UR6, R51 ;  /* 0x0000000610257c23 */ /* 0x000fc60008000133 */
[----:B------:R-:W-:Y:S01]  /*1ff0*/  FADD R38, R27, -R38 ;  /* 0x800000261b267221 */ /* 0x000fe20000000000 */
[----:B------:R-:W-:Y:S01]  /*2000*/  FADD R27, R39, R39 ;  /* 0x00000027271b7221 */ /* 0x000fe20000000000 */
[----:B------:R-:W-:-:S04]  /*2010*/  FADD R16, R42, R37 ;  /* 0x000000252a107221 */ /* 0x000fc80000000000 */
        /* <DEDUP_REMOVED lines=9> */
[----:B------:R-:W-:Y:S01]  /*20b0*/  FFMA R38, -R25, UR11, R24 ;  /* 0x0000000b19267c23 */ /* 0x000fe20008000118 */
[----:B------:R-:W-:Y:S01]  /*20c0*/  FFMA R43, R41, -4, R36 ;  /* 0xc0800000292b7823 */ /* 0x000fe20000000024 */
[----:B------:R-:W-:-:S03]  /*20d0*/  FFMA R24, R51, -4, R0 ;  /* 0xc080000033187823 */ /* 0x000fc60000000000 */
[----:B------:R-:W-:Y:S01]  /*20e0*/  FFMA R36, R42, 6, R43 ;  /* 0x40c000002a247823 */ /* 0x000fe2000000002b */
[----:B------:R-:W-:-:S03]  /*20f0*/  FFMA R25, R35, 6, R24 ;  /* 0x40c0000023197823 */ /* 0x000fc60000000018 */
[----:B------:R-:W-:Y:S01]  /*2100*/  FFMA R36, R39, -4, R36 ;  /* 0xc080000027247823 */ /* 0x000fe20000000024 */
[----:B------:R-:W-:-:S03]  /*2110*/  FFMA R25, R4, -4, R25 ;  /* 0xc080000004197823 */ /* 0x000fc60000000019 */
[----:B------:R-:W-:Y:S01]  /*2120*/  FADD R43, R37, R36 ;  /* 0x00000024252b7221 */ /* 0x000fe20000000000 */
[----:B------:R-:W-:Y:S01]  /*2130*/  FADD R24, R38, R25 ;  /* 0x0000001926187221 */ /* 0x000fe20000000000 */
[----:B------:R-:W-:Y:S01]  /*2140*/  FADD R36, R4, R4 ;  /* 0x0000000404247221 */ /* 0x000fe20000000000 */
[----:B------:R-:W-:Y:S01]  /*2150*/  FADD R25, R35, R38 ;  /* 0x0000002623197221 */ /* 0x000fe20000000000 */
[----:B------:R-:W-:Y:S01]  /*2160*/  FMUL R56, R38, R38 ;  /* 0x0000002626387220 */ /* 0x000fe20000400000 */
[----:B------:R-:W-:Y:S02]  /*2170*/  FFMA R24, R24, UR10, R27 ;  /* 0x0000000a18187c23 */ /* 0x000fe4000800001b */
[----:B------:R-:W-:Y:S01]  /*2180*/  FADD R25, R25, -R36 ;  /* 0x8000002419197221 */ /* 0x000fe20000000000 */
[----:B------:R-:W-:Y:S01]  /*2190*/  FFMA R27, -R35, R35, R56 ;  /* 0x00000023231b7223 */ /* 0x000fe20000000138 */
[----:B------:R-:W-:Y:S02]  /*21a0*/  FFMA R24, -R24, UR6, R35 ;  /* 0x0000000618187c23 */ /* 0x000fe40008000123 */
[----:B------:R-:W-:Y:S01]  /*21b0*/  FMUL R36, R25, UR9 ;  /* 0x0000000919247c20 */ /* 0x000fe20008400000 */
[----:B------:R-:W-:Y:S01]  /*21c0*/  FFMA R25, R35, -4, R51 ;  /* 0xc080000023197823 */ /* 0x000fe20000000033 */
[----:B------:R-:W-:Y:S01]  /*21d0*/  FFMA R20, R43, UR10, R20 ;  /* 0x0000000a2b147c23 */ /* 0x000fe20008000014 */
[----:B------:R-:W-:Y:S01]  /*21e0*/  FADD R43, R37, R37 ;  /* 0x00000025252b7221 */ /* 0x000fe20000000000 */
[----:B------:R-:W-:Y:S01]  /*21f0*/  FFMA R27, R27, UR8, R36 ;  /* 0x000000081b1b7c23 */ /* 0x000fe20008000024 */
[----:B------:R-:W-:Y:S01]  /*2200*/  FADD R36, R39, R24 ;  /* 0x0000001827247221 */ /* 0x000fe20000000000 */
[----:B------:R-:W-:-:S03]  /*2210*/  FFMA R25, R4, 6, R25 ;  /* 0x40c0000004197823 */ /* 0x000fc60000000019 */
[----:B------:R-:W-:Y:S01]  /*2220*/  FADD R43, R36, -R43 ;  /* 0x8000002b242b7221 */ /* 0x000fe20000000000 */
[----:B------:R-:W-:Y:S01]  /*2230*/  FFMA R36, R38, -4, R25 ;  /* 0xc080000026247823 */ /* 0x000fe20000000019 */
[----:B------:R-:W-:Y:S02]  /*2240*/  FMUL R25, R39, R39 ;  /* 0x0000002727197220 */ /* 0x000fe40000400000 */
[----:B------:R-:W-:Y:S01]  /*2250*/  FMUL R52, R43, UR9 ;  /* 0x000000092b347c20 */ /* 0x000fe20008400000 */
[----:B------:R-:W-:Y:S01]  /*2260*/  FADD R36, R57, R36 ;  /* 0x0000002439247221 */ /* 0x000fe20000000000 */
[----:B------:R-:W-:-:S03]  /*2270*/  FFMA R25, R24, R24, -R25 ;  /* 0x0000001818197223 */ /* 0x000fc60000000819 */
[----:B------:R-:W-:Y:S01]  /*2280*/  FFMA R27, R36, UR10, R27 ;  /* 0x0000000a241b7c23 */ /* 0x000fe2000800001b */
[----:B------:R-:W-:Y:S01]  /*2290*/  FFMA R52, R25, UR8, R52 ;  /* 0x0000000819347c23 */ /* 0x000fe20008000034 */
[C---:B------:R-:W-:Y:S01]  /*22a0*/  FADD R25, R57.reuse, R4 ;  /* 0x0000000439197221 */ /* 0x040fe20000000000 */
[----:B------:R-:W-:Y:S01]  /*22b0*/  FADD R36, R38, R38 ;  /* 0x0000002626247221 */ /* 0x000fe20000000000 */
[----:B------:R-:W-:-:S03]  /*22c0*/  FMUL R43, R57, R57 ;  /* 0x00000039392b7220 */ /* 0x000fc60000400000 */
[----:B------:R-:W-:Y:S01]  /*22d0*/  FADD R25, R25, -R36 ;  /* 0x8000002419197221 */ /* 0x000fe20000000000 */
[----:B------:R-:W-:Y:S01]  /*22e0*/  FFMA R70, R42, -4, R41 ;  /* 0xc08000002a467823 */ /* 0x000fe20000000029 */
[C---:B------:R-:W-:Y:S02]  /*22f0*/  FFMA R41, R4.reuse, -4, R35 ;  /* 0xc080000004297823 */ /* 0x040fe40000000023 */
[----:B------:R-:W-:Y:S01]  /*2300*/  FMUL R36, R25, UR9 ;  /* 0x0000000919247c20 */ /* 0x000fe20008400000 */
[----:B------:R-:W-:-:S04]  /*2310*/  FFMA R25, -R4, R4, R43 ;  /* 0x0000000404197223 */ /* 0x000fc8000000012b */
[----:B------:R-:W-:Y:S01]  /*2320*/  FFMA R25, R25, UR8, R36 ;  /* 0x0000000819197c23 */ /* 0x000fe20008000024 */
[----:B------:R-:W-:Y:S01]  /*2330*/  FFMA R36, R38, 6, R41 ;  /* 0x40c0000026247823 */ /* 0x000fe20000000029 */
[----:B------:R-:W-:-:S03]  /*2340*/  FFMA R70, R39, 6, R70 ;  /* 0x40c0000027467823 */ /* 0x000fc60000000046 */
[----:B------:R-:W-:Y:S01]  /*2350*/  FFMA R36, R57, -4, R36 ;  /* 0xc080000039247823 */ /* 0x000fe20000000024 */
[----:B------:R-:W-:-:S03]  /*2360*/  FFMA R41, R37, -4, R70 ;  /* 0xc080000025297823 */ /* 0x000fc60000000046 */
[----:B------:R-:W-:Y:S01]  /*2370*/  FADD R36, R9, R36 ;  /* 0x0000002409247221 */ /* 0x000fe20000000000 */
[----:B------:R-:W-:-:S03]  /*2380*/  FADD R45, R24, R41 ;  /* 0x00000029182d7221 */ /* 0x000fc60000000000 */
[----:B------:R-:W-:Y:S01]  /*2390*/  FFMA R41, R36, UR10, R25 ;  /* 0x0000000a24297c23 */ /* 0x000fe20008000019 */
[----:B------:R-:W-:Y:S01]  /*23a0*/  FFMA R36, -R27, UR6, R4 ;  /* 0x000000061b247c23 */ /* 0x000fe20008000104 */
[----:B------:R-:W-:Y:S01]  /*23b0*/  FFMA R25, R45, UR10, R16 ;  /* 0x0000000a2d197c23 */ /* 0x000fe20008000010 */
[----:B------:R-:W-:Y:S02]  /*23c0*/  FADD R27, R24, R24 ;  /* 0x00000018181b7221 */ /* 0x000fe40000000000 */
[----:B------:R-:W-:Y:S01]  /*23d0*/  FADD R16, R37, R36 ;  /* 0x0000002425107221 */ /* 0x000fe20000000000 */
[----:B------:R-:W-:-:S03]  /*23e0*/  FFMA R42, R39, -4, R42 ;  /* 0xc0800000272a7823 */ /* 0x000fc6000000002a */
[----:B------:R-:W-:Y:S01]  /*23f0*/  FADD R59, R16, -R27 ;  /* 0x8000001b103b7221 */ /* 0x000fe20000000000 */
[C---:B------:R-:W-:Y:S01]  /*2400*/  FMUL R27, R37.reuse, R37 ;  /* 0x00000025251b7220 */ /* 0x040fe20000400000 */
[----:B------:R-:W-:Y:S01]  /*2410*/  FFMA R45, R37, 6, R42 ;  /* 0x40c00000252d7823 */ /* 0x000fe2000000002a */
[----:B------:R-:W-:Y:S02]  /*2420*/  FADD R42, R57, R57 ;  /* 0x00000039392a7221 */ /* 0x000fe40000000000 */
[----:B------:R-:W-:Y:S01]  /*2430*/  FFMA R16, R36, R36, -R27 ;  /* 0x0000002424107223 */ /* 0x000fe2000000081b */
[----:B------:R-:W-:Y:S01]  /*2440*/  FADD R27, R9, R38 ;  /* 0x00000026091b7221 */ /* 0x000fe20000000000 */
[----:B------:R-:W-:-:S03]  /*2450*/  FFMA R45, R24, -4, R45 ;  /* 0xc0800000182d7823 */ /* 0x000fc6000000002d */
[----:B------:R-:W-:Y:S01]  /*2460*/  FADD R27, R27, -R42 ;  /* 0x8000002a1b1b7221 */ /* 0x000fe20000000000 */
[----:B------:R-:W-:Y:S01]  /*2470*/  FFMA R42, R38, -4, R4 ;  /* 0xc0800000262a7823 */ /* 0x000fe20000000004 */
[----:B------:R-:W-:-:S03]  /*2480*/  FADD R45, R36, R45 ;  /* 0x0000002d242d7221 */ /* 0x000fc60000000000 */
[----:B------:R-:W-:Y:S01]  /*2490*/  FFMA R42, R57, 6, R42 ;  /* 0x40c00000392a7823 */ /* 0x000fe2000000002a */
[----:B------:R-:W-:Y:S01]  /*24a0*/  FFMA R52, R45, UR10, R52 ;  /* 0x0000000a2d347c23 */ /* 0x000fe20008000034 */
[----:B------:R-:W-:Y:S01]  /*24b0*/  FFMA R56, R9, R9, -R56 ;  /* 0x0000000909387223 */ /* 0x000fe20000000838 */
[----:B------:R-:W-:Y:S01]  /*24c0*/  FMUL R27, R27, UR9 ;  /* 0x000000091b1b7c20 */ /* 0x000fe20008400000 */
[----:B------:R-:W-:-:S03]  /*24d0*/  FFMA R45, R9, -4, R42 ;  /* 0xc0800000092d7823 */ /* 0x000fc6000000002a */
[----:B------:R-:W-:Y:S01]  /*24e0*/  FFMA R27, R56, UR8, R27 ;  /* 0x00000008381b7c23 */ /* 0x000fe2000800001b */
[----:B------:R-:W-:-:S04]  /*24f0*/  FADD R42, R8, R45 ;  /* 0x0000002d082a7221 */ /* 0x000fc80000000000 */
[----:B------:R-:W-:Y:S01]  /*2500*/  FFMA R42, R42, UR10, R27 ;  /* 0x0000000a2a2a7c23 */ /* 0x000fe2000800001b */
[----:B------:R-:W-:Y:S01]  /*2510*/  FFMA R27, -R41, UR6, R38 ;  /* 0x00000006291b7c23 */ /* 0x000fe20008000126 */
[----:B------:R-:W-:Y:S01]  /*2520*/  FFMA R39, R37, -4, R39 ;  /* 0xc080000025277823 */ /* 0x000fe20000000027 */
[----:B------:R-:W-:Y:S02]  /*2530*/  FADD R56, R36, R36 ;  /* 0x0000002424387221 */ /* 0x000fe40000000000 */
[C---:B------:R-:W-:Y:S01]  /*2540*/  FADD R41, R24.reuse, R27 ;  /* 0x0000001b18297221 */ /* 0x040fe20000000000 */
[----:B------:R-:W-:-:S03]  /*2550*/  FFMA R39, R24, 6, R39 ;  /* 0x40c0000018277823 */ /* 0x000fc60000000027 */
[----:B------:R-:W-:Y:S01]  /*2560*/  FADD R41, R41, -R56 ;  /* 0x8000003829297221 */ /* 0x000fe20000000000 */
[----:B------:R-:W-:Y:S01]  /*2570*/  FMUL R56, R24, R24 ;  /* 0x0000001818387220 */ /* 0x000fe20000400000 */
[----:B------:R-:W-:Y:S01]  /*2580*/  FMUL R59, R59, UR9 ;  /* 0x000000093b3b7c20 */ /* 0x000fe20008400000 */
[----:B------:R-:W-:Y:S02]  /*2590*/  FFMA R70, R36, -4, R39 ;  /* 0xc080000024467823 */ /* 0x000fe40000000027 */
[----:B------:R-:W-:Y:S01]  /*25a0*/  FFMA R39, R27, R27, -R56 ;  /* 0x0000001b1b277223 */ /* 0x000fe20000000838 */
[----:B------:R-:W-:Y:S01]  /*25b0*/  FMUL R56, R41, UR9 ;  /* 0x0000000929387c20 */ /* 0x000fe20008400000 */
[----:B------:R-:W-:Y:S01]  /*25c0*/  FFMA R16, R16, UR8, R59 ;  /* 0x0000000810107c23 */ /* 0x000fe2000800003b */
[----:B------:R-:W-:Y:S02]  /*25d0*/  FADD R41, R27, R70 ;  /* 0x000000461b297221 */ /* 0x000fe40000000000 */
[----:B------:R-:W-:-:S02]  /*25e0*/  FFMA R39, R39, UR8, R56 ;  /* 0x0000000827277c23 */ /* 0x000fc40008000038 */
[----:B------:R-:W-:Y:S01]  /*25f0*/  FFMA R56, R41, UR10, R16 ;  /* 0x0000000a29387c23 */ /* 0x000fe20008000010 */
[----:B------:R-:W-:Y:S01]  /*2600*/  FADD R41, R9, R9 ;  /* 0x0000000909297221 */ /* 0x000fe20000000000 */
[C---:B------:R-:W-:Y:S01]  /*2610*/  FADD R16, R57.reuse, R8 ;  /* 0x0000000839107221 */ /* 0x040fe20000000000 */
        /* <DEDUP_REMOVED lines=8> */
[----:B------:R-:W-:-:S03]  /*26a0*/  FFMA R16, -R42, UR6, R57 ;  /* 0x000000062a107c23 */ /* 0x000fc60008000139 */
        /* <DEDUP_REMOVED lines=11> */
[----:B------:R-:W-:-:S03]  /*2760*/  FFMA R43, R27, 6, R24 ;  /* 0x40c000001b2b7823 */ /* 0x000fc60000000018 */
[----:B------:R-:W-:Y:S01]  /*2770*/  FFMA R37, R27, -4, R70 ;  /* 0xc08000001b257823 */ /* 0x000fe20000000046 */
[----:B------:R-:W-:Y:S01]  /*2780*/  FFMA R24, -R42, UR6, R9 ;  /* 0x000000062a187c23 */ /* 0x000fe20008000109 */
[C---:B------:R-:W-:Y:S02]  /*2790*/  FFMA R43, R16.reuse, -4, R43 ;  /* 0xc0800000102b7823 */ /* 0x040fe4000000002b */
[----:B------:R-:W-:Y:S02]  /*27a0*/  FADD R42, R16, R37 ;  /* 0x00000025102a7221 */ /* 0x000fe40000000000 */
[----:B------:R-:W-:Y:S02]  /*27b0*/  FADD R70, R24, R43 ;  /* 0x0000002b18467221 */ /* 0x000fe40000000000 */
[----:B------:R-:W-:Y:S01]  /*27c0*/  FFMA R43, R42, UR10, R39 ;  /* 0x0000000a2a2b7c23 */ /* 0x000fe20008000027 */
[----:B------:R-:W-:Y:S01]  /*27d0*/  FADD R42, R18, R18 ;  /* 0x00000012122a7221 */ /* 0x000fe20000000000 */
[----:B------:R-:W-:Y:S01]  /*27e0*/  FADD R39, R15, R23 ;  /* 0x000000170f277221 */ /* 0x000fe20000000000 */
[----:B------:R-:W-:-:S03]  /*27f0*/  FFMA R37, R70, UR10, R41 ;  /* 0x0000000a46257c23 */ /* 0x000fc60008000029 */
[----:B------:R-:W-:Y:S01]  /*2800*/  FADD R39, R39, -R42 ;  /* 0x8000002a27277221 */ /* 0x000fe20000000000 */
[----:B------:R-:W-:Y:S01]  /*2810*/  FMUL R42, R23, R23 ;  /* 0x00000017172a7220 */ /* 0x000fe20000400000 */
[----:B------:R-:W-:Y:S02]  /*2820*/  FFMA R41, R15, -4, R10 ;  /* 0xc08000000f297823 */ /* 0x000fe4000000000a */
[----:B------:R-:W-:Y:S01]  /*2830*/  FMUL R70, R39, UR9 ;  /* 0x0000000927467c20 */ /* 0x000fe20008400000 */
[----:B------:R-:W-:-:S04]  /*2840*/  FFMA R39, -R15, R15, R42 ;  /* 0x0000000f0f277223 */ /* 0x000fc8000000012a */
[----:B------:R-:W-:Y:S01]  /*2850*/  FFMA R39, R39, UR8, R70 ;  /* 0x0000000827277c23 */ /* 0x000fe20008000046 */
[----:B------:R-:W-:-:S04]  /*2860*/  FFMA R70, R18, 6, R41 ;  /* 0x40c0000012467823 */ /* 0x000fc80000000029 */
[----:B------:R-:W-:Y:S01]  /*2870*/  FFMA R41, R23, -4, R70 ;  /* 0xc080000017297823 */ /* 0x000fe20000000046 */
[C---:B------:R-:W-:Y:S01]  /*2880*/  FFMA R45, R27.reuse, -4, R36 ;  /* 0xc08000001b2d7823 */ /* 0x040fe20000000024 */
[----:B------:R-:W-:Y:S02]  /*2890*/  FADD R36, R27, R24 ;  /* 0x000000181b247221 */ /* 0x000fe40000000000 */
[----:B------:R-:W-:Y:S01]  /*28a0*/  FADD R70, R34, R41 ;  /* 0x0000002922467221 */ /* 0x000fe20000000000 */
[C---:B------:R-:W-:Y:S01]  /*28b0*/  FADD R41, R16.reuse, R16 ;  /* 0x0000001010297221 */ /* 0x040fe20000000000 */
[----:B------:R-:W-:Y:S01]  /*28c0*/  FFMA R45, R16, 6, R45 ;  /* 0x40c00000102d7823 */ /* 0x000fe2000000002d */
[----:B------:R-:W-:Y:S02]  /*28d0*/  FFMA R25, -R25, UR11, R0 ;  /* 0x0000000b19197c23 */ /* 0x000fe40008000100 */
[----:B------:R-:W-:Y:S01]  /*28e0*/  FADD R41, R36, -R41 ;  /* 0x8000002924297221 */ /* 0x000fe20000000000 */
[----:B------:R-:W-:Y:S01]  /*28f0*/  FMUL R36, R24, R24 ;  /* 0x0000001818247220 */ /* 0x000fe20000400000 */
[----:B------:R-:W-:Y:S01]  /*2900*/  FFMA R0, -R52, UR11, R51 ;  /* 0x0000000b34007c23 */ /* 0x000fe20008000133 */
[----:B------:R-:W-:Y:S01]  /*2910*/  FFMA R35, -R56, UR11, R35 ;  /* 0x0000000b38237c23 */ /* 0x000fe20008000123 */
[----:B------:R-:W-:Y:S01]  /*2920*/  FMUL R52, R41, UR9 ;  /* 0x0000000929347c20 */ /* 0x000fe20008400000 */
[----:B------:R-:W-:Y:S01]  /*2930*/  FFMA R56, R24, -4, R45 ;  /* 0xc080000018387823 */ /* 0x000fe2000000002d */
[----:B------:R-:W-:-:S03]  /*2940*/  FFMA R41, -R27, R27, R36 ;  /* 0x0000001b1b297223 */ /* 0x000fc60000000124 */
[----:B--2---:R-:W-:Y:S01]  /*2950*/  FADD R56, R61, R56 ;  /* 0x000000383d387221 */ /* 0x004fe20000000000 */
[----:B------:R-:W-:Y:S01]  /*2960*/  FFMA R41, R41, UR8, R52 ;  /* 0x0000000829297c23 */ /* 0x000fe20008000034 */
[----:B------:R-:W-:-:S03]  /*2970*/  FADD R52, R24, R24 ;  /* 0x0000001818347221 */ /* 0x000fc60000000000 */
[----:B------:R-:W-:Y:S01]  /*2980*/  FFMA R56, R56, UR10, R41 ;  /* 0x0000000a38387c23 */ /* 0x000fe20008000029 */
[----:B------:R-:W-:Y:S01]  /*2990*/  FFMA R41, R16, -4, R27 ;  /* 0xc080000010297823 */ /* 0x000fe2000000001b */
[----:B------:R-:W-:Y:S01]  /*29a0*/  FADD R27, R61, R16 ;  /* 0x000000103d1b7221 */ /* 0x000fe20000000000 */
[----:B------:R-:W-:Y:S02]  /*29b0*/  FFMA R39, R70, UR10, R39 ;  /* 0x0000000a46277c23 */ /* 0x000fe40008000027 */
[----:B------:R-:W-:Y:S01]  /*29c0*/  FFMA R70, R24, 6, R41 ;  /* 0x40c0000018467823 */ /* 0x000fe20000000029 */
[----:B------:R-:W-:Y:S01]  /*29d0*/  FADD R52, R27, -R52 ;  /* 0x800000341b347221 */ /* 0x000fe20000000000 */
[C---:B------:R-:W-:Y:S02]  /*29e0*/  FMUL R27, R61.reuse, R61 ;  /* 0x0000003d3d1b7220 */ /* 0x040fe40000400000 */
[----:B------:R-:W-:Y:S01]  /*29f0*/  FFMA R70, R61, -4, R70 ;  /* 0xc08000003d467823 */ /* 0x000fe20000000046 */
[----:B------:R-:W-:Y:S01]  /*2a00*/  FMUL R52, R52, UR9 ;  /* 0x0000000934347c20 */ /* 0x000fe20008400000 */
[----:B------:R-:W-:-:S02]  /*2a10*/  FFMA R41, -R16, R16, R27 ;  /* 0x0000001010297223 */ /* 0x000fc4000000011b */
[----:B----4-:R-:W-:Y:S02]  /*2a20*/  FADD R70, R3, R70 ;  /* 0x0000004603467221 */ /* 0x010fe40000000000 */
[----:B------:R-:W-:Y:S01]  /*2a30*/  FFMA R41, R41, UR8, R52 ;  /* 0x0000000829297c23 */ /* 0x000fe20008000034 */
[----:B------:R-:W-:Y:S01]  /*2a40*/  FFMA R4, -R43, UR11, R4 ;  /* 0x0000000b2b047c23 */ /* 0x000fe20008000104 */
[----:B------:R-:W-:Y:S02]  /*2a50*/  FADD R52, R62, R62 ;  /* 0x0000003e3e347221 */ /* 0x000fe40000000000 */
[----:B------:R-:W-:Y:S01]  /*2a60*/  FFMA R70, R70, UR10, R41 ;  /* 0x0000000a46467c23 */ /* 0x000fe20008000029 */
[C---:B------:R-:W-:Y:S01]  /*2a70*/  FADD R41, R13.reuse, R28 ;  /* 0x0000001c0d297221 */ /* 0x040fe20000000000 */
[----:B------:R-:W-:-:S03]  /*2a80*/  FFMA R43, R13, -4, R64 ;  /* 0xc08000000d2b7823 */ /* 0x000fc60000000040 */
[----:B------:R-:W-:Y:S01]  /*2a90*/  FADD R41, R41, -R52 ;  /* 0x8000003429297221 */ /* 0x000fe20000000000 */
[----:B------:R-:W-:Y:S01]  /*2aa0*/  FFMA R43, R62, 6, R43 ;  /* 0x40c000003e2b7823 */ /* 0x000fe2000000002b */
[C---:B------:R-:W-:Y:S01]  /*2ab0*/  FMUL R52, R28.reuse, R28 ;  /* 0x0000001c1c347220 */ /* 0x040fe20000400000 */
[----:B------:R-:W-:Y:S01]  /*2ac0*/  FFMA R39, -R39, UR6, R18 ;  /* 0x0000000627277c23 */ /* 0x000fe20008000112 */
[----:B------:R-:W-:Y:S01]  /*2ad0*/  FMUL R41, R41, UR9 ;  /* 0x0000000929297c20 */ /* 0x000fe20008400000 */
        /* <DEDUP_REMOVED lines=14> */
[----:B------:R-:W-:Y:S01]  /*2bc0*/  FFMA R43, R23, 6, R72 ;  /* 0x40c00000172b7823 */ /* 0x000fe20000000048 */
[----:B------:R-:W-:-:S03]  /*2bd0*/  FFMA R37, -R37, UR11, R38 ;  /* 0x0000000b25257c23 */ /* 0x000fc60008000126 */
[----:B------:R-:W-:Y:S01]  /*2be0*/  FFMA R72, R34, -4, R43 ;  /* 0xc080000022487823 */ /* 0x000fe2000000002b */
[----:B------:R-:W-:Y:S01]  /*2bf0*/  FFMA R38, -R56, UR11, R57 ;  /* 0x0000000b38267c23 */ /* 0x000fe20008000139 */
[----:B------:R-:W-:Y:S01]  /*2c00*/  FFMA R45, R62, -4, R13 ;  /* 0xc08000003e2d7823 */ /* 0x000fe2000000000d */
[----:B------:R-:W-:Y:S01]  /*2c10*/  FADD R56, R28, R28 ;  /* 0x0000001c1c387221 */ /* 0x000fe20000000000 */
[----:B------:R-:W-:Y:S01]  /*2c20*/  FADD R43, R7, R72 ;  /* 0x00000048072b7221 */ /* 0x000fe20000000000 */
[----:B------:R-:W-:Y:S01]  /*2c30*/  FADD R13, R62, R39 ;  /* 0x000000273e0d7221 */ /* 0x000fe20000000000 */
[----:B------:R-:W-:Y:S02]  /*2c40*/  FFMA R9, -R70, UR11, R9 ;  /* 0x0000000b46097c23 */ /* 0x000fe40008000109 */
[----:B------:R-:W-:Y:S01]  /*2c50*/  FFMA R64, R43, UR10, R64 ;  /* 0x0000000a2b407c23 */ /* 0x000fe20008000040 */
[----:B------:R-:W-:Y:S01]  /*2c60*/  FADD R43, R13, -R56 ;  /* 0x800000380d2b7221 */ /* 0x000fe20000000000 */
[----:B------:R-:W-:Y:S01]  /*2c70*/  FFMA R70, R28, 6, R45 ;  /* 0x40c000001c467823 */ /* 0x000fe2000000002d */
[----:B------:R-:W-:Y:S01]  /*2c80*/  FADD R56, R61, R61 ;  /* 0x0000003d3d387221 */ /* 0x000fe20000000000 */
[----:B------:R-:W-:Y:S01]  /*2c90*/  FADD R13, R3, R24 ;  /* 0x00000018030d7221 */ /* 0x000fe20000000000 */
[----:B------:R-:W-:Y:S01]  /*2ca0*/  FMUL R45, R39, R39 ;  /* 0x00000027272d7220 */ /* 0x000fe20000400000 */
[----:B------:R-:W-:-:S02]  /*2cb0*/  FMUL R51, R43, UR9 ;  /* 0x000000092b337c20 */ /* 0x000fc40008400000 */
[----:B------:R-:W-:Y:S01]  /*2cc0*/  FADD R13, R13, -R56 ;  /* 0x800000380d0d7221 */ /* 0x000fe20000000000 */
[----:B------:R-:W-:Y:S01]  /*2cd0*/  FFMA R56, -R62, R62, R45 ;  /* 0x0000003e3e387223 */ /* 0x000fe2000000012d */
[----:B------:R-:W-:Y:S01]  /*2ce0*/  FFMA R70, R39, -4, R70 ;  /* 0xc080000027467823 */ /* 0x000fe20000000046 */
[----:B------:R-:W-:Y:S02]  /*2cf0*/  FFMA R43, -R64, UR6, R23 ;  /* 0x00000006402b7c23 */ /* 0x000fe40008000117 */
[----:B------:R-:W-:Y:S02]  /*2d00*/  FFMA R51, R56, UR8, R51 ;  /* 0x0000000838337c23 */ /* 0x000fe40008000033 */
[----:B------:R-:W-:Y:S01]  /*2d10*/  FADD R56, R43, R70 ;  /* 0x000000462b387221 */ /* 0x000fe20000000000 */
[----:B------:R-:W-:Y:S01]  /*2d20*/  FADD R64, R34, R34 ;  /* 0x0000002222407221 */ /* 0x000fe20000000000 */
[C---:B------:R-:W-:Y:S02]  /*2d30*/  FFMA R57, R23.reuse, -4, R18 ;  /* 0xc080000017397823 */ /* 0x040fe40000000012 */
        /* <DEDUP_REMOVED lines=20> */
[----:B------:R-:W-:-:S03]  /*2e80*/  FFMA R51, R66, R66, -R41 ;  /* 0x0000004242337223 */ /* 0x000fc60000000829 */
[----:B------:R-:W-:Y:S01]  /*2e90*/  FMUL R52, R52, UR9 ;  /* 0x0000000934347c20 */ /* 0x000fe20008400000 */
[----:B------:R-:W-:-:S03]  /*2ea0*/  FADD R41, R39, R42 ;  /* 0x0000002a27297221 */ /* 0x000fc60000000000 */
[----:B------:R-:W-:Y:S01]  /*2eb0*/  FFMA R51, R51, UR8, R52 ;  /* 0x0000000833337c23 */ /* 0x000fe20008000034 */
[----:B------:R-:W-:Y:S01]  /*2ec0*/  FADD R52, R43, R43 ;  /* 0x0000002b2b347221 */ /* 0x000fe20000000000 */
[----:B------:R-:W-:Y:S01]  /*2ed0*/  FFMA R62, R28, -4, R62 ;  /* 0xc08000001c3e7823 */ /* 0x000fe2000000003e */
[----:B------:R-:W-:Y:S02]  /*2ee0*/  FFMA R15, -R56, UR11, R15 ;  /* 0x0000000b380f7c23 */ /* 0x000fe4000800010f */
[----:B------:R-:W-:Y:S01]  /*2ef0*/  FADD R56, R41, -R52 ;  /* 0x8000003429387221 */ /* 0x000fe20000000000 */
[----:B------:R-:W-:Y:S01]  /*2f00*/  FFMA R52, R34, -4, R23 ;  /* 0xc080000022347823 */ /* 0x000fe20000000017 */
[----:B------:R-:W-:-:S03]  /*2f10*/  FFMA R62, R39, 6, R62 ;  /* 0x40c00000273e7823 */ /* 0x000fc6000000003e */
[----:B------:R-:W-:Y:S01]  /*2f20*/  FFMA R41, R7, 6, R52 ;  /* 0x40c0000007297823 */ /* 0x000fe20000000034 */
[----:B------:R-:W-:Y:S01]  /*2f30*/  FFMA R59, R43, -4, R62 ;  /* 0xc08000002b3b7823 */ /* 0x000fe2000000003e */
[----:B------:R-:W-:Y:S02]  /*2f40*/  FFMA R45, R42, R42, -R45 ;  /* 0x0000002a2a2d7223 */ /* 0x000fe4000000082d */
[----:B------:R-:W-:Y:S01]  /*2f50*/  FFMA R52, R66, -4, R41 ;  /* 0xc080000042347823 */ /* 0x000fe20000000029 */
[----:B------:R-:W-:Y:S01]  /*2f60*/  FADD R62, R42, R59 ;  /* 0x0000003b2a3e7221 */ /* 0x000fe20000000000 */
[----:B------:R-:W-:Y:S02]  /*2f70*/  FMUL R56, R56, UR9 ;  /* 0x0000000938387c20 */ /* 0x000fe40008400000 */
[----:B------:R-:W-:Y:S01]  /*2f80*/  FADD R52, R29, R52 ;  /* 0x000000341d347221 */ /* 0x000fe20000000000 */
[----:B------:R-:W-:Y:S01]  /*2f90*/  FFMA R57, R62, UR10, R57 ;  /* 0x0000000a3e397c23 */ /* 0x000fe20008000039 */
[----:B------:R-:W-:Y:S01]  /*2fa0*/  FFMA R41, R45, UR8, R56 ;  /* 0x000000082d297c23 */ /* 0x000fe20008000038 */
[----:B------:R-:W-:Y:S01]  /*2fb0*/  FFMA R56, R39, -4, R28 ;  /* 0xc080000027387823 */ /* 0x000fe2000000001c */
[----:B------:R-:W-:Y:S01]  /*2fc0*/  FFMA R28, R52, UR10, R51 ;  /* 0x0000000a341c7c23 */ /* 0x000fe20008000033 */
[----:B------:R-:W-:Y:S01]  /*2fd0*/  FADD R52, R66, R66 ;  /* 0x0000004242347221 */ /* 0x000fe20000000000 */
[----:B------:R-:W-:Y:S01]  /*2fe0*/  FADD R45, R7, R29 ;  /* 0x0000001d072d7221 */ /* 0x000fe20000000000 */
[----:B------:R-:W-:Y:S01]  /*2ff0*/  FFMA R18, -R57, UR11, R18 ;  /* 0x0000000b39127c23 */ /* 0x000fe20008000112 */
[----:B------:R-:W-:-:S02]  /*3000*/  FFMA R57, R43, 6, R56 ;  /* 0x40c000002b397823 */ /* 0x000fc40000000038 */
[----:B------:R-:W-:Y:S01]  /*3010*/  FADD R51, R45, -R52 ;  /* 0x800000342d337221 */ /* 0x000fe20000000000 */
[----:B------:R-:W-:Y:S01]  /*3020*/  FMUL R52, R7, R7 ;  /* 0x0000000707347220 */ /* 0x000fe20000400000 */
[----:B------:R-:W-:Y:S01]  /*3030*/  FFMA R57, R42, -4, R57 ;  /* 0xc08000002a397823 */ /* 0x000fe20000000039 */
[----:B------:R-:W-:Y:S02]  /*3040*/  FFMA R28, -R28, UR6, R7 ;  /* 0x000000061c1c7c23 */ /* 0x000fe40008000107 */
[----:B------:R-:W-:Y:S01]  /*3050*/  FFMA R45, R29, R29, -R52 ;  /* 0x0000001d1d2d7223 */ /* 0x000fe20000000834 */
[----:B------:R-:W-:Y:S01]  /*3060*/  FMUL R52, R51, UR9 ;  /* 0x0000000933347c20 */ /* 0x000fe20008400000 */
[----:B------:R-:W-:-:S03]  /*3070*/  FADD R56, R28, R57 ;  /* 0x000000391c387221 */ /* 0x000fc60000000000 */
[----:B------:R-:W-:Y:S01]  /*3080*/  FFMA R45, R45, UR8, R52 ;  /* 0x000000082d2d7c23 */ /* 0x000fe20008000034 */
[----:B------:R-:W-:Y:S01]  /*3090*/  FFMA R56, R56, UR10, R41 ;  /* 0x0000000a38387c23 */ /* 0x000fe20008000029 */
[----:B------:R-:W-:Y:S01]  /*30a0*/  FADD R52, R42, R42 ;  /* 0x0000002a2a347221 */ /* 0x000fe20000000000 */
[----:B------:R-:W-:-:S04]  /*30b0*/  FADD R41, R43, R28 ;  /* 0x0000001c2b297221 */ /* 0x000fc80000000000 */
[----:B------:R-:W-:Y:S01]  /*30c0*/  FADD R52, R41, -R52 ;  /* 0x8000003429347221 */ /* 0x000fe20000000000 */
[----:B------:R-:W-:-:S03]  /*30d0*/  FMUL R41, R43, R43 ;  /* 0x0000002b2b297220 */ /* 0x000fc60000400000 */
[----:B------:R-:W-:Y:S01]  /*30e0*/  FMUL R52, R52, UR9 ;  /* 0x0000000934347c20 */ /* 0x000fe20008400000 */
[----:B------:R-:W-:Y:S01]  /*30f0*/  FFMA R41, R28, R28, -R41 ;  /* 0x0000001c1c297223 */ /* 0x000fe20000000829 */
[----:B------:R-:W-:Y:S01]  /*3100*/  FADD R51, R66, R22 ;  /* 0x0000001642337221 */ /* 0x000fe20000000000 */
[----:B------:R-:W-:Y:S02]  /*3110*/  FFMA R57, R7, -4, R34 ;  /* 0xc080000007397823 */ /* 0x000fe40000000022 */
[----:B------:R-:W-:Y:S01]  /*3120*/  FFMA R41, R41, UR8, R52 ;  /* 0x0000000829297c23 */ /* 0x000fe20008000034 */
[----:B------:R-:W-:Y:S01]  /*3130*/  FADD R52, R29, R29 ;  /* 0x0000001d1d347221 */ /* 0x000fe20000000000 */
[----:B------:R-:W-:-:S03]  /*3140*/  FFMA R23, -R56, UR11, R23 ;  /* 0x0000000b38177c23 */ /* 0x000fc60008000117 */
[----:B------:R-:W-:Y:S01]  /*3150*/  FADD R56, R51, -R52 ;  /* 0x8000003433387221 */ /* 0x000fe20000000000 */
[----:B------:R-:W-:-:S04]  /*3160*/  FFMA R52, R66, 6, R57 ;  /* 0x40c0000042347823 */ /* 0x000fc80000000039 */
[----:B------:R-:W-:Y:S01]  /*3170*/  FFMA R57, R29, -4, R52 ;  /* 0xc08000001d397823 */ /* 0x000fe20000000034 */
[----:B------:R-:W-:-:S03]  /*3180*/  FMUL R51, R66, R66 ;  /* 0x0000004242337220 */ /* 0x000fc60000400000 */
[C---:B------:R-:W-:Y:S01]  /*3190*/  FADD R52, R22.reuse, R57 ;  /* 0x0000003916347221 */ /* 0x040fe20000000000 */
[----:B------:R-:W-:Y:S01]  /*31a0*/  FFMA R57, R43, -4, R39 ;  /* 0xc08000002b397823 */ /* 0x000fe20000000027 */
[----:B------:R-:W-:Y:S01]  /*31b0*/  FFMA R51, R22, R22, -R51 ;  /* 0x0000001616337223 */ /* 0x000fe20000000833 */
[----:B------:R-:W-:Y:S01]  /*31c0*/  FMUL R56, R56, UR9 ;  /* 0x0000000938387c20 */ /* 0x000fe20008400000 */
[----:B------:R-:W-:Y:S01]  /*31d0*/  FFMA R39, R52, UR10, R45 ;  /* 0x0000000a34277c23 */ /* 0x000fe2000800002d */
[----:B------:R-:W-:Y:S01]  /*31e0*/  FFMA R57, R42, 6, R57 ;  /* 0x40c000002a397823 */ /* 0x000fe20000000039 */
[----:B------:R-:W-:Y:S01]  /*31f0*/  FFMA R52, R66, -4, R7 ;  /* 0xc080000042347823 */ /* 0x000fe20000000007 */
[----:B------:R-:W-:Y:S01]  /*3200*/  FFMA R51, R51, UR8, R56 ;  /* 0x0000000833337c23 */ /* 0x000fe20008000038 */
[----:B------:R-:W-:Y:S01]  /*3210*/  FFMA R39, -R39, UR6, R66 ;  /* 0x0000000627277c23 */ /* 0x000fe20008000142 */
[----:B------:R-:W-:Y:S01]  /*3220*/  FFMA R56, R28, -4, R57 ;  /* 0xc08000001c387823 */ /* 0x000fe20000000039 */
[----:B------:R-:W-:-:S03]  /*3230*/  FFMA R45, R29, 6, R52 ;  /* 0x40c000001d2d7823 */ /* 0x000fc60000000034 */
[----:B------:R-:W-:Y:S01]  /*3240*/  FADD R56, R39, R56 ;  /* 0x0000003827387221 */ /* 0x000fe20000000000 */
[----:B------:R-:W-:-:S03]  /*3250*/  FFMA R52, R22, -4, R45 ;  /* 0xc080000016347823 */ /* 0x000fc6000000002d */
[----:B------:R-:W-:Y:S01]  /*3260*/  FFMA R41, R56, UR10, R41 ;  /* 0x0000000a38297c23 */ /* 0x000fe20008000029 */
[----:B------:R-:W-:-:S03]  /*3270*/  FADD R52, R21, R52 ;  /* 0x0000003415347221 */ /* 0x000fc60000000000 */
[----:B------:R-:W-:Y:S01]  /*3280*/  FFMA R34, -R41, UR11, R34 ;  /* 0x0000000b29227c23 */ /* 0x000fe20008000122 */
[----:B------:R-:W-:Y:S01]  /*3290*/  FFMA R56, R52, UR10, R51 ;  /* 0x0000000a34387c23 */ /* 0x000fe20008000033 */
[----:B------:R-:W-:Y:S01]  /*32a0*/  FADD R52, R28, R28 ;  /* 0x0000001c1c347221 */ /* 0x000fe20000000000 */
[----:B------:R-:W-:-:S04]  /*32b0*/  FADD R41, R42, R39 ;  /* 0x000000272a297221 */ /* 0x000fc80000000000 */
[----:B------:R-:W-:Y:S01]  /*32c0*/  FADD R51, R41, -R52 ;  /* 0x8000003429337221 */ /* 0x000fe20000000000 */
[----:B------:R-:W-:Y:S01]  /*32d0*/  FADD R52, R22, R22 ;  /* 0x0000001616347221 */ /* 0x000fe20000000000 */
[----:B------:R-:W-:Y:S01]  /*32e0*/  FADD R41, R29, R21 ;  /* 0x000000151d297221 */ /* 0x000fe20000000000 */
[----:B------:R-:W-:-:S03]  /*32f0*/  FMUL R62, R42, R42 ;  /* 0x0000002a2a3e7220 */ /* 0x000fc60000400000 */
[----:B------:R-:W-:Y:S01]  /*3300*/  FADD R45, R41, -R52 ;  /* 0x80000034292d7221 */ /* 0x000fe20000000000 */
[----:B------:R-:W-:Y:S01]  /*3310*/  FMUL R52, R29, R29 ;  /* 0x0000001d1d347220 */ /* 0x000fe20000400000 */
[----:B------:R-:W-:Y:S01]  /*3320*/  FFMA R62, R39, R39, -R62 ;  /* 0x00000027273e7223 */ /* 0x000fe2000000083e */
[----:B------:R-:W-:Y:S02]  /*3330*/  FMUL R51, R51, UR9 ;  /* 0x0000000933337c20 */ /* 0x000fe40008400000 */
[----:B------:R-:W-:Y:S01]  /*3340*/  FFMA R41, R21, R21, -R52 ;  /* 0x0000001515297223 */ /* 0x000fe20000000834 */
[----:B------:R-:W-:Y:S01]  /*3350*/  FMUL R52, R45, UR9 ;  /* 0x000000092d347c20 */ /* 0x000fe20008400000 */
[----:B------:R-:W-:Y:S01]  /*3360*/  FFMA R56, -R56, UR6, R29 ;  /* 0x0000000638387c23 */ /* 0x000fe2000800011d */
[----:B------:R-:W-:Y:S02]  /*3370*/  FFMA R45, R62, UR8, R51 ;  /* 0x000000083e2d7c23 */ /* 0x000fe40008000033 */
[----:B------:R-:W-:Y:S01]  /*3380*/  FFMA R41, R41, UR8, R52 ;  /* 0x0000000829297c23 */ /* 0x000fe20008000034 */
[----:B------:R-:W-:Y:S01]  /*3390*/  FADD R52, R39, R39 ;  /* 0x0000002727347221 */ /* 0x000fe20000000000 */
[----:B------:R-:W-:-:S04]  /*33a0*/  FADD R51, R28, R56 ;  /* 0x000000381c337221 */ /* 0x000fc80000000000 */
[----:B------:R-:W-:Y:S01]  /*33b0*/  FADD R59, R51, -R52 ;  /* 0x80000034333b7221 */ /* 0x000fe20000000000 */
[----:B------:R-:W-:Y:S01]  /*33c0*/  FFMA R51, R29, -4, R66 ;  /* 0xc08000001d337823 */ /* 0x000fe20000000042 */
[----:B------:R-:W-:-:S03]  /*33d0*/  FMUL R57, R28, R28 ;  /* 0x0000001c1c397220 */ /* 0x000fc60000400000 */
[----:B------:R-:W-:Y:S01]  /*33e0*/  FFMA R52, R22, 6, R51 ;  /* 0x40c0000016347823 */ /* 0x000fe20000000033 */
[----:B------:R-:W-:Y:S01]  /*33f0*/  FFMA R51, R56, R56, -R57 ;  /* 0x0000003838337223 */ /* 0x000fe20000000839 */
[----:B------:R-:W-:Y:S02]  /*3400*/  FFMA R20, -R20, UR11, R63 ;  /* 0x0000000b14147c23 */ /* 0x000fe4000800013f */
[----:B------:R-:W-:Y:S01]  /*3410*/  FFMA R57, R21, -4, R52 ;  /* 0xc080000015397823 */ /* 0x000fe20000000034 */
[----:B------:R-:W-:-:S03]  /*3420*/  FFMA R43, R42, -4, R43 ;  /* 0xc08000002a2b7823 */ /* 0x000fc6000000002b */
[----:B------:R-:W-:-:S04]  /*3430*/  FADD R52, R20, R57 ;  /* 0x0000003914347221 */ /* 0x000fc80000000000 */
[----:B------:R-:W-:Y:S01]  /*3440*/  FFMA R41, R52, UR10, R41 ;  /* 0x0000000a34297c23 */ /* 0x000fe20008000029 */
[C---:B------:R-:W-:Y:S01]  /*3450*/  FFMA R52, R28.reuse, 6, R43 ;  /* 0x40c000001c347823 */ /* 0x040fe2000000002b */
[----:B------:R-:W-:-:S03]  /*3460*/  FFMA R42, R28, -4, R42 ;  /* 0xc08000001c2a7823 */ /* 0x000fc6000000002a */
[C---:B------:R-:W-:Y:S01]  /*3470*/  FFMA R43, R39.reuse, -4, R52 ;  /* 0xc0800000272b7823 */ /* 0x040fe20000000034 */
[----:B------:R-:W-:-:S03]  /*3480*/  FFMA R57, R39, 6, R42 ;  /* 0x40c0000027397823 */ /* 0x000fc6000000002a */
[----:B------:R-:W-:-:S04]  /*3490*/  FADD R42, R56, R43 ;  /* 0x0000002b382a7221 */ /* 0x000fc80000000000 */
[----:B------:R-:W-:Y:S01]  /*34a0*/  FFMA R42, R42, UR10, R45 ;  /* 0x0000000a2a2a7c23 */ /* 0x000fe2000800002d */
[----:B------:R-:W-:Y:S01]  /*34b0*/  FMUL R62, R59, UR9 ;  /* 0x000000093b3e7c20 */ /* 0x000fe20008400000 */
[----:B------:R-:W-:Y:S01]  /*34c0*/  FFMA R41, -R41, UR6, R22 ;  /* 0x0000000629297c23 */ /* 0x000fe20008000116 */
[----:B------:R-:W-:Y:S01]  /*34d0*/  FFMA R52, R56, -4, R57 ;  /* 0xc080000038347823 */ /* 0x000fe20000000039 */
[----:B------:R-:W-:Y:S01]  /*34e0*/  FFMA R7, -R42, UR11, R7 ;  /* 0x0000000b2a077c23 */ /* 0x000fe20008000107 */
[----:B------:R-:W-:Y:S01]  /*34f0*/  FADD R43, R21, R21 ;  /* 0x00000015152b7221 */ /* 0x000fe20000000000 */
[----:B------:R-:W-:Y:S01]  /*3500*/  FADD R42, R22, R20 ;  /* 0x00000014162a7221 */ /* 0x000fe20000000000 */
[----:B------:R-:W-:Y:S01]  /*3510*/  FFMA R51, R51, UR8, R62 ;  /* 0x0000000833337c23 */ /* 0x000fe2000800003e */
[----:B------:R-:W-:Y:S02]  /*3520*/  FADD R52, R41, R52 ;  /* 0x0000003429347221 */ /* 0x000fe40000000000 */
[----:B------:R-:W-:Y:S01]  /*3530*/  FADD R45, R42, -R43 ;  /* 0x8000002b2a2d7221 */ /* 0x000fe20000000000 */
[----:B------:R-:W-:Y:S01]  /*3540*/  FADD R43, R56, R56 ;  /* 0x00000038382b7221 */ /* 0x000fe20000000000 */
[C---:B------:R-:W-:Y:S01]  /*3550*/  FADD R42, R39.reuse, R41 ;  /* 0x00000029272a7221 */ /* 0x040fe20000000000 */
[----:B------:R-:W-:Y:S01]  /*3560*/  FFMA R51, R52, UR10, R51 ;  /* 0x0000000a34337c23 */ /* 0x000fe20008000033 */
[----:B------:R-:W-:-:S02]  /*3570*/  FMUL R52, R39, R39 ;  /* 0x0000002727347220 */ /* 0x000fc40000400000 */
[----:B------:R-:W-:Y:S01]  /*3580*/  FADD R57, R42, -R43 ;  /* 0x8000002b2a397221 */ /* 0x000fe20000000000 */
[----:B------:R-:W-:Y:S01]  /*3590*/  FMUL R43, R22, R22 ;  /* 0x00000016162b7220 */ /* 0x000fe20000400000 */
[----:B------:R-:W-:Y:S02]  /*35a0*/  FFMA R52, R41, R41, -R52 ;  /* 0x0000002929347223 */ /* 0x000fe40000000834 */
[----:B------:R-:W-:Y:S01]  /*35b0*/  FMUL R57, R57, UR9 ;  /* 0x0000000939397c20 */ /* 0x000fe20008400000 */
[----:B------:R-:W-:Y:S01]  /*35c0*/  FFMA R42, R20, R20, -R43 ;  /* 0x00000014142a7223 */ /* 0x000fe2000000082b */
[----:B------:R-:W-:Y:S01]  /*35d0*/  FMUL R45, R45, UR9 ;  /* 0x000000092d2d7c20 */ /* 0x000fe20008400000 */
[----:B------:R-:W-:Y:S01]  /*35e0*/  FADD R43, R21, R25 ;  /* 0x00000019152b7221 */ /* 0x000fe20000000000 */
[----:B------:R-:W-:Y:S01]  /*35f0*/  FFMA R62, R52, UR8, R57 ;  /* 0x00000008343e7c23 */ /* 0x000fe20008000039 */
[----:B------:R-:W-:Y:S01]  /*3600*/  FADD R52, R20, R20 ;  /* 0x0000001414347221 */ /* 0x000fe20000000000 */
[----:B------:R-:W-:-:S03]  /*3610*/  FFMA R42, R42, UR8, R45 ;  /* 0x000000082a2a7c23 */ /* 0x000fc6000800002d */
[----:B------:R-:W-:Y:S01]  /*3620*/  FADD R45, R43, -R52 ;  /* 0x800000342b2d7221 */ /* 0x000fe20000000000 */
[----:B------:R-:W-:Y:S01]  /*3630*/  FADD R43, R20, R0 ;  /* 0x00000000142b7221 */ /* 0x000fe20000000000 */
[----:B------:R-:W-:-:S04]  /*3640*/  FADD R52, R25, R25 ;  /* 0x0000001919347221 */ /* 0x000fc80000000000 */
[----:B------:R-:W-:Y:S01]  /*3650*/  FADD R57, R43, -R52 ;  /* 0x800000342b397221 */ /* 0x000fe20000000000 */
[----:B------:R-:W-:Y:S01]  /*3660*/  FMUL R43, R20, R20 ;  /* 0x00000014142b7220 */ /* 0x000fe20000400000 */
[----:B------:R-:W-:Y:S01]  /*3670*/  FMUL R52, R21, R21 ;  /* 0x0000001515347220 */ /* 0x000fe20000400000 */
[----:B------:R-:W-:Y:S02]  /*3680*/  FFMA R66, -R51, UR11, R66 ;  /* 0x0000000b33427c23 */ /* 0x000fe40008000142 */
[----:B------:R-:W-:Y:S01]  /*3690*/  FFMA R51, R0, R0, -R43 ;  /* 0x0000000000337223 */ /* 0x000fe2000000082b */
[----:B------:R-:W-:Y:S01]  /*36a0*/  FFMA R52, R25, R25, -R52 ;  /* 0x0000001919347223 */ /* 0x000fe20000000834 */
[----:B------:R-:W-:Y:S01]  /*36b0*/  FMUL R43, R45, UR9 ;  /* 0x000000092d2b7c20 */ /* 0x000fe20008400000 */
[----:B------:R-:W-:-:S03]  /*36c0*/  FMUL R64, R57, UR9 ;  /* 0x0000000939407c20 */ /* 0x000fc60008400000 */
        /* <DEDUP_REMOVED lines=12> */
[--C-:B------:R-:W-:Y:S02]  /*3790*/  FFMA R64, R20, -4, R21.reuse ;  /* 0xc080000014407823 */ /* 0x100fe40000000015 */
[----:B------:R-:W-:Y:S02]  /*37a0*/  FFMA R42, -R42, UR6, R21 ;  /* 0x000000062a2a7c23 */ /* 0x000fe40008000115 */
[----:B------:R-:W-:Y:S01]  /*37b0*/  FFMA R45, R25, 6, R64 ;  /* 0x40c00000192d7823 */ /* 0x000fe20000000040 */
[----:B------:R-:W-:Y:S01]  /*37c0*/  FADD R64, R41, R41 ;  /* 0x0000002929407221 */ /* 0x000fe20000000000 */
[----:B------:R-:W-:-:S04]  /*37d0*/  FADD R51, R56, R42 ;  /* 0x0000002a38337221 */ /* 0x000fc80000000000 */
[----:B------:R-:W-:Y:S01]  /*37e0*/  FADD R57, R51, -R64 ;  /* 0x8000004033397221 */ /* 0x000fe20000000000 */
[----:B------:R-:W-:Y:S01]  /*37f0*/  FFMA R64, R0, -4, R45 ;  /* 0xc080000000407823 */ /* 0x000fe2000000002d */
[----:B------:R-:W-:-:S03]  /*3800*/  FMUL R51, R56, R56 ;  /* 0x0000003838337220 */ /* 0x000fc60000400000 */
[----:B------:R-:W-:Y:S01]  /*3810*/  FADD R45, R35, R64 ;  /* 0x00000040232d7221 */ /* 0x000fe20000000000 */
[----:B------:R-:W-:Y:S01]  /*3820*/  FFMA R51, R42, R42, -R51 ;  /* 0x0000002a2a337223 */ /* 0x000fe20000000833 */
[----:B------:R-:W-:Y:S02]  /*3830*/  FMUL R64, R57, UR9 ;  /* 0x0000000939407c20 */ /* 0x000fe40008400000 */
[----:B------:R-:W-:Y:S02]  /*3840*/  FFMA R52, R45, UR10, R52 ;  /* 0x0000000a2d347c23 */ /* 0x000fe40008000034 */
[----:B------:R-:W-:Y:S01]  /*3850*/  FFMA R45, R51, UR8, R64 ;  /* 0x00000008332d7c23 */ /* 0x000fe20008000040 */
[----:B------:R-:W-:Y:S01]  /*3860*/  FFMA R51, R39, -4, R28 ;  /* 0xc080000027337823 */ /* 0x000fe2000000001c */
[----:B------:R-:W-:-:S03]  /*3870*/  FFMA R43, -R43, UR6, R20 ;  /* 0x000000062b2b7c23 */ /* 0x000fc60008000114 */
[----:B------:R-:W-:Y:S01]  /*3880*/  FFMA R64, R56, 6, R51 ;  /* 0x40c0000038407823 */ /* 0x000fe20000000033 */
[C---:B------:R-:W-:Y:S01]  /*3890*/  FADD R28, R41.reuse, R43 ;  /* 0x0000002b291c7221 */ /* 0x040fe20000000000 */
[----:B------:R-:W-:Y:S02]  /*38a0*/  FADD R57, R42, R42 ;  /* 0x0000002a2a397221 */ /* 0x000fe40000000000 */
[C---:B------:R-:W-:Y:S02]  /*38b0*/  FFMA R51, R41.reuse, -4, R64 ;  /* 0xc080000029337823 */ /* 0x040fe40000000040 */
[----:B------:R-:W-:Y:S01]  /*38c0*/  FADD R57, R28, -R57 ;  /* 0x800000391c397221 */ /* 0x000fe20000000000 */
[----:B------:R-:W-:Y:S01]  /*38d0*/  FMUL R28, R41, R41 ;  /* 0x00000029291c7220 */ /* 0x000fe20000400000 */
[----:B------:R-:W-:Y:S01]  /*38e0*/  FADD R51, R42, R51 ;  /* 0x000000332a337221 */ /* 0x000fe20000000000 */
[----:B------:R-:W-:Y:S01]  /*38f0*/  FADD R64, R0, R0 ;  /* 0x0000000000407221 */ /* 0x000fe20000000000 */
[----:B------:R-:W-:Y:S01]  /*3900*/  FMUL R57, R57, UR9 ;  /* 0x0000000939397c20 */ /* 0x000fe20008400000 */
[----:B------:R-:W-:Y:S01]  /*3910*/  FFMA R28, R43, R43, -R28 ;  /* 0x0000002b2b1c7223 */ /* 0x000fe2000000081c */
[----:B------:R-:W-:Y:S01]  /*3920*/  FFMA R62, R51, UR10, R62 ;  /* 0x0000000a333e7c23 */ /* 0x000fe2000800003e */
[----:B------:R-:W-:-:S02]  /*3930*/  FADD R51, R25, R35 ;  /* 0x0000002319337221 */ /* 0x000fc40000000000 */
[----:B------:R-:W-:Y:S02]  /*3940*/  FFMA R28, R28, UR8, R57 ;  /* 0x000000081c1c7c23 */ /* 0x000fe40008000039 */
[----:B------:R-:W-:Y:S01]  /*3950*/  FADD R57, R51, -R64 ;  /* 0x8000004033397221 */ /* 0x000fe20000000000 */
[C---:B------:R-:W-:Y:S01]  /*3960*/  FMUL R64, R25.reuse, R25 ;  /* 0x0000001919407220 */ /* 0x040fe20000400000 */
[----:B------:R-:W-:Y:S01]  /*3970*/  FFMA R70, R56, -4, R39 ;  /* 0xc080000038467823 */ /* 0x000fe20000000027 */
[----:B------:R-:W-:Y:S02]  /*3980*/  FFMA R39, R25, -4, R20 ;  /* 0xc080000019277823 */ /* 0x000fe40000000014 */
[----:B------:R-:W-:Y:S01]  /*3990*/  FFMA R51, R35, R35, -R64 ;  /* 0x0000002323337223 */ /* 0x000fe20000000840 */
[----:B------:R-:W-:-:S04]  /*39a0*/  FMUL R64, R57, UR9 ;  /* 0x0000000939407c20 */ /* 0x000fc80008400000 */
[----:B------:R-:W-:Y:S01]  /*39b0*/  FFMA R51, R51, UR8, R64 ;  /* 0x0000000833337c23 */ /* 0x000fe20008000040 */
[----:B------:R-:W-:-:S04]  /*39c0*/  FFMA R64, R0, 6, R39 ;  /* 0x40c0000000407823 */ /* 0x000fc80000000027 */
[----:B------:R-:W-:Y:S01]  /*39d0*/  FFMA R39, R35, -4, R64 ;  /* 0xc080000023277823 */ /* 0x000fe20000000040 */
[----:B------:R-:W-:Y:S01]  /*39e0*/  FFMA R57, R41, 6, R70 ;  /* 0x40c0000029397823 */ /* 0x000fe20000000046 */
[----:B------:R-:W-:Y:S02]  /*39f0*/  FFMA R52, -R52, UR6, R25 ;  /* 0x0000000634347c23 */ /* 0x000fe40008000119 */
[----:B------:R-:W-:Y:S01]  /*3a00*/  FADD R64, R4, R39 ;  /* 0x0000002704407221 */ /* 0x000fe20000000000 */
[----:B------:R-:W-:Y:S01]  /*3a10*/  FFMA R70, R42, -4, R57 ;  /* 0xc08000002a467823 */ /* 0x000fe20000000039 */
[----:B------:R-:W-:Y:S02]  /*3a20*/  FADD R57, R43, R43 ;  /* 0x0000002b2b397221 */ /* 0x000fe40000000000 */
[----:B------:R-:W-:Y:S01]  /*3a30*/  FFMA R39, R64, UR10, R51 ;  /* 0x0000000a40277c23 */ /* 0x000fe20008000033 */
[----:B------:R-:W-:Y:S01]  /*3a40*/  FFMA R51, R41, -4, R56 ;  /* 0xc080000029337823 */ /* 0x000fe20000000038 */
[----:B------:R-:W-:-:S04]  /*3a50*/  FADD R56, R42, R52 ;  /* 0x000000342a387221 */ /* 0x000fc80000000000 */
[----:B------:R-:W-:Y:S01]  /*3a60*/  FADD R59, R56, -R57 ;  /* 0x80000039383b7221 */ /* 0x000fe20000000000 */
[C---:B------:R-:W-:Y:S01]  /*3a70*/  FFMA R56, R42.reuse, 6, R51 ;  /* 0x40c000002a387823 */ /* 0x040fe20000000033 */
[----:B------:R-:W-:-:S03]  /*3a80*/  FMUL R51, R42, R42 ;  /* 0x0000002a2a337220 */ /* 0x000fc60000400000 */
[----:B------:R-:W-:Y:S01]  /*3a90*/  FFMA R57, R43, -4, R56 ;  /* 0xc08000002b397823 */ /* 0x000fe20000000038 */
[C---:B------:R-:W-:Y:S01]  /*3aa0*/  FFMA R51, R52.reuse, R52, -R51 ;  /* 0x0000003434337223 */ /* 0x040fe20000000833 */
[----:B------:R-:W-:Y:S02]  /*3ab0*/  FMUL R56, R59, UR9 ;  /* 0x000000093b387c20 */ /* 0x000fe40008400000 */
[----:B------:R-:W-:Y:S02]  /*3ac0*/  FADD R57, R52, R57 ;  /* 0x0000003934397221 */ /* 0x000fe40000000000 */
[----:B------:R-:W-:Y:S02]  /*3ad0*/  FFMA R51, R51, UR8, R56 ;  /* 0x0000000833337c23 */ /* 0x000fe40008000038 */
[----:B------:R-:W-:Y:S01]  /*3ae0*/  FFMA R56, R57, UR10, R28 ;  /* 0x0000000a39387c23 */ /* 0x000fe2000800001c */
[C---:B------:R-:W-:Y:S01]  /*3af0*/  FADD R28, R0.reuse, R4 ;  /* 0x00000004001c7221 */ /* 0x040fe20000000000 */
[----:B------:R-:W-:Y:S01]  /*3b00*/  FADD R57, R35, R35 ;  /* 0x0000002323397221 */ /* 0x000fe20000000000 */
[----:B------:R-:W-:Y:S01]  /*3b10*/  FADD R70, R43, R70 ;  /* 0x000000462b467221 */ /* 0x000fe20000000000 */
[----:B------:R-:W-:-:S02]  /*3b20*/  FFMA R64, R0, -4, R25 ;  /* 0xc080000000407823 */ /* 0x000fc40000000019 */
[----:B------:R-:W-:Y:S01]  /*3b30*/  FADD R59, R28, -R57 ;  /* 0x800000391c3b7221 */ /* 0x000fe20000000000 */
[----:B------:R-:W-:Y:S01]  /*3b40*/  FFMA R45, R70, UR10, R45 ;  /* 0x0000000a462d7c23 */ /* 0x000fe2000800002d */
[----:B------:R-:W-:Y:S01]  /*3b50*/  FMUL R57, R0, R0 ;  /* 0x0000000000397220 */ /* 0x000fe20000400000 */
[----:B------:R-:W-:Y:S01]  /*3b60*/  FFMA R70, R42, -4, R41 ;  /* 0xc08000002a467823 */ /* 0x000fe20000000029 */
[----:B------:R-:W-:Y:S02]  /*3b70*/  FFMA R41, R35, 6, R64 ;  /* 0x40c0000023297823 */ /* 0x000fe40000000040 */
[C---:B------:R-:W-:Y:S01]  /*3b80*/  FFMA R28, R4.reuse, R4, -R57 ;  /* 0x00000004041c7223 */ /* 0x040fe20000000839 */
[----:B------:R-:W-:Y:S01]  /*3b90*/  FFMA R57, R43, 6, R70 ;  /* 0x40c000002b397823 */ /* 0x000fe20000000046 */
[----:B------:R-:W-:Y:S01]  /*3ba0*/  FMUL R59, R59, UR9 ;  /* 0x000000093b3b7c20 */ /* 0x000fe20008400000 */
[----:B------:R-:W-:Y:S01]  /*3bb0*/  FFMA R64, R4, -4, R41 ;  /* 0xc080000004407823 */ /* 0x000fe20000000029 */
[----:B------:R-:W-:Y:S01]  /*3bc0*/  FFMA R39, -R39, UR6, R0 ;  /* 0x0000000627277c23 */ /* 0x000fe20008000100 */
[----:B------:R-:W-:Y:S01]  /*3bd0*/  FFMA R70, R52, -4, R57 ;  /* 0xc080000034467823 */ /* 0x000fe20000000039 */
[----:B------:R-:W-:Y:S01]  /*3be0*/  FFMA R28, R28, UR8, R59 ;  /* 0x000000081c1c7c23 */ /* 0x000fe2000800003b */
[----:B------:R-:W-:-:S02]  /*3bf0*/  FADD R41, R37, R64 ;  /* 0x0000004025297221 */ /* 0x000fc40000000000 */
[----:B------:R-:W-:Y:S02]  /*3c00*/  FADD R70, R39, R70 ;  /* 0x0000004627467221 */ /* 0x000fe40000000000 */
[----:B------:R-:W-:Y:S01]  /*3c10*/  FFMA R28, R41, UR10, R28 ;  /* 0x0000000a291c7c23 */ /* 0x000fe2000800001c */
[----:B------:R-:W-:Y:S01]  /*3c20*/  FADD R64, R52, R52 ;  /* 0x0000003434407221 */ /* 0x000fe20000000000 */
[----:B------:R-:W-:Y:S01]  /*3c30*/  FFMA R41, R70, UR10, R51 ;  /* 0x0000000a46297c23 */ /* 0x000fe20008000033 */
[C---:B------:R-:W-:Y:S01]  /*3c40*/  FADD R51, R43.reuse, R39 ;  /* 0x000000272b337221 */ /* 0x040fe20000000000 */
[C---:B------:R-:W-:Y:S01]  /*3c50*/  FFMA R57, R43.reuse, -4, R42 ;  /* 0xc08000002b397823 */ /* 0x040fe2000000002a */
[----:B------:R-:W-:Y:S02]  /*3c60*/  FMUL R42, R43, R43 ;  /* 0x0000002b2b2a7220 */ /* 0x000fe40000400000 */
[----:B------:R-:W-:Y:S01]  /*3c70*/  FADD R51, R51, -R64 ;  /* 0x8000004033337221 */ /* 0x000fe20000000000 */
[----:B------:R-:W-:Y:S01]  /*3c80*/  FFMA R64, R52, 6, R57 ;  /* 0x40c0000034407823 */ /* 0x000fe20000000039 */
[----:B------:R-:W-:Y:S01]  /*3c90*/  FFMA R28, -R28, UR6, R35 ;  /* 0x000000061c1c7c23 */ /* 0x000fe20008000123 */
[----:B------:R-:W-:Y:S01]  /*3ca0*/  FFMA R42, R39, R39, -R42 ;  /* 0x00000027272a7223 */ /* 0x000fe2000000082a */
[----:B------:R-:W-:Y:S01]  /*3cb0*/  FMUL R51, R51, UR9 ;  /* 0x0000000933337c20 */ /* 0x000fe20008400000 */
[----:B------:R-:W-:Y:S01]  /*3cc0*/  FFMA R57, R39, -4, R64 ;  /* 0xc080000027397823 */ /* 0x000fe20000000040 */
[----:B------:R-:W-:-:S02]  /*3cd0*/  FADD R64, R4, R4 ;  /* 0x0000000404407221 */ /* 0x000fc40000000000 */
[----:B------:R-:W-:Y:S01]  /*3ce0*/  FFMA R42, R42, UR8, R51 ;  /* 0x000000082a2a7c23 */ /* 0x000fe20008000033 */
[----:B------:R-:W-:Y:S01]  /*3cf0*/  FADD R57, R28, R57 ;  /* 0x000000391c397221 */ /* 0x000fe20000000000 */
[----:B------:R-:W-:-:S03]  /*3d00*/  FADD R51, R35, R37 ;  /* 0x0000002523337221 */ /* 0x000fc60000000000 */
[----:B------:R-:W-:Y:S01]  /*3d10*/  FFMA R42, R57, UR10, R42 ;  /* 0x0000000a392a7c23 */ /* 0x000fe2000800002a */
[----:B------:R-:W-:Y:S01]  /*3d20*/  FADD R57, R51, -R64 ;  /* 0x8000004033397221 */ /* 0x000fe20000000000 */
[----:B------:R-:W-:Y:S01]  /*3d30*/  FMUL R64, R35, R35 ;  /* 0x0000002323407220 */ /* 0x000fe20000400000 */
[----:B------:R-:W-:Y:S01]  /*3d40*/  FFMA R29, -R62, UR11, R29 ;  /* 0x0000000b3e1d7c23 */ /* 0x000fe2000800011d */
[----:B------:R-:W-:Y:S01]  /*3d50*/  FFMA R22, -R45, UR11, R22 ;  /* 0x0000000b2d167c23 */ /* 0x000fe20008000116 */
[C---:B------:R-:W-:Y:S01]  /*3d60*/  FADD R45, R52.reuse, R28 ;  /* 0x0000001c342d7221 */ /* 0x040fe20000000000 */
[----:B------:R-:W-:Y:S01]  /*3d70*/  FADD R62, R39, R39 ;  /* 0x00000027273e7221 */ /* 0x000fe20000000000 */
[----:B------:R-:W-:Y:S01]  /*3d80*/  FFMA R51, R37, R37, -R64 ;  /* 0x0000002525337223 */ /* 0x000fe20000000840 */
[----:B------:R-:W-:Y:S01]  /*3d90*/  FMUL R64, R57, UR9 ;  /* 0x0000000939407c20 */ /* 0x000fe20008400000 */
[----:B------:R-:W-:Y:S01]  /*3da0*/  FMUL R57, R52, R52 ;  /* 0x0000003434397220 */ /* 0x000fe20000400000 */
[----:B------:R-:W-:Y:S01]  /*3db0*/  FADD R62, R45, -R62 ;  /* 0x8000003e2d3e7221 */ /* 0x000fe20000000000 */
[----:B------:R-:W-:Y:S01]  /*3dc0*/  FFMA R45, R35, -4, R0 ;  /* 0xc0800000232d7823 */ /* 0x000fe20000000000 */
[----:B------:R-:W-:Y:S01]  /*3dd0*/  FFMA R51, R51, UR8, R64 ;  /* 0x0000000833337c23 */ /* 0x000fe20008000040 */
[----:B------:R-:W-:Y:S01]  /*3de0*/  FFMA R57, R28, R28, -R57 ;  /* 0x0000001c1c397223 */ /* 0x000fe20000000839 */
[----:B------:R-:W-:Y:S01]  /*3df0*/  FMUL R64, R62, UR9 ;  /* 0x000000093e407c20 */ /* 0x000fe20008400000 */
[----:B------:R-:W-:-:S03]  /*3e00*/  FFMA R62, R4, 6, R45 ;  /* 0x40c00000043e7823 */ /* 0x000fc6000000002d */
[----:B------:R-:W-:Y:S01]  /*3e10*/  FFMA R45, R57, UR8, R64 ;  /* 0x00000008392d7c23 */ /* 0x000fe20008000040 */
[----:B------:R-:W-:Y:S01]  /*3e20*/  FFMA R57, R37, -4, R62 ;  /* 0xc080000025397823 */ /* 0x000fe2000000003e */
[----:B------:R-:W-:-:S03]  /*3e30*/  FFMA R21, -R56, UR11, R21 ;  /* 0x0000000b38157c23 */ /* 0x000fc60008000115 */
        /* <DEDUP_REMOVED lines=10> */
[----:B------:R-:W-:Y:S01]  /*3ee0*/  FFMA R25, -R57, UR6, R4 ;  /* 0x0000000639197c23 */ /* 0x000fe20008000104 */
[----:B------:R-:W-:Y:S01]  /*3ef0*/  FFMA R42, R52, -4, R43 ;  /* 0xc0800000342a7823 */ /* 0x000fe2000000002b */
[----:B------:R-:W-:Y:S01]  /*3f00*/  FFMA R51, R51, UR8, R56 ;  /* 0x0000000833337c23 */ /* 0x000fe20008000038 */
[----:B------:R-:W-:Y:S01]  /*3f10*/  FADD R56, R28, R28 ;  /* 0x0000001c1c387221 */ /* 0x000fe20000000000 */
[----:B------:R-:W-:-:S04]  /*3f20*/  FADD R43, R39, R25 ;  /* 0x00000019272b7221 */ /* 0x000fc80000000000 */
[----:B------:R-:W-:Y:S01]  /*3f30*/  FADD R57, R43, -R56 ;  /* 0x800000382b397221 */ /* 0x000fe20000000000 */
[C---:B------:R-:W-:Y:S01]  /*3f40*/  FFMA R43, R39.reuse, 6, R42 ;  /* 0x40c00000272b7823 */ /* 0x040fe2000000002a */
[----:B------:R-:W-:-:S03]  /*3f50*/  FMUL R42, R39, R39 ;  /* 0x00000027272a7220 */ /* 0x000fc60000400000 */
[----:B------:R-:W-:Y:S01]  /*3f60*/  FFMA R56, R28, -4, R43 ;  /* 0xc08000001c387823 */ /* 0x000fe2000000002b */
[----:B------:R-:W-:Y:S01]  /*3f70*/  FFMA R43, R25, R25, -R42 ;  /* 0x00000019192b7223 */ /* 0x000fe2000000082a */
[----:B------:R-:W-:Y:S02]  /*3f80*/  FMUL R62, R57, UR9 ;  /* 0x00000009393e7c20 */ /* 0x000fe40008400000 */
[----:B------:R-:W-:Y:S02]  /*3f90*/  FADD R42, R25, R56 ;  /* 0x00000038192a7221 */ /* 0x000fe40000000000 */
[----:B------:R-:W-:Y:S01]  /*3fa0*/  FFMA R56, R43, UR8, R62 ;  /* 0x000000082b387c23 */ /* 0x000fe2000800003e */
[----:B------:R-:W-:Y:S01]  /*3fb0*/  FADD R43, R14, R14 ;  /* 0x0000000e0e2b7221 */ /* 0x000fe20000000000 */
[----:B------:R-:W-:Y:S01]  /*3fc0*/  FFMA R45, R42, UR10, R45 ;  /* 0x0000000a2a2d7c23 */ /* 0x000fe2000800002d */
[----:B------:R-:W-:-:S04]  /*3fd0*/  FADD R42, R31, R49 ;  /* 0x000000311f2a7221 */ /* 0x000fc80000000000 */
[----:B------:R-:W-:Y:S01]  /*3fe0*/  FADD R43, R42, -R43 ;  /* 0x8000002b2a2b7221 */ /* 0x000fe20000000000 */
[----:B------:R-:W-:-:S03]  /*3ff0*/  FMUL R42, R49, R49 ;  /* 0x00000031312a7220 */ /* 0x000fc60000400000 */
[----:B------:R-:W-:Y:S01]  /*4000*/  FMUL R62, R43, UR9 ;  /* 0x000000092b3e7c20 */ /* 0x000fe20008400000 */
[C---:B------:R-:W-:Y:S01]  /*4010*/  FFMA R57, -R31.reuse, R31, R42 ;  /* 0x0000001f1f397223 */ /* 0x040fe2000000012a */
        /* <DEDUP_REMOVED lines=10> */
[----:B------:R-:W-:Y:S02]  /*40c0*/  FADD R64, R38, R38 ;  /* 0x0000002626407221 */ /* 0x000fe40000000000 */
[----:B------:R-:W-:Y:S01]  /*40d0*/  FFMA R62, R62, UR10, R51 ;  /* 0x0000000a3e3e7c23 */ /* 0x000fe20008000033 */
[----:B------:R-:W-:Y:S01]  /*40e0*/  FFMA R51, R3, R3, -R36 ;  /* 0x0000000303337223 */ /* 0x000fe20000000824 */
[----:B------:R-:W-:Y:S01]  /*40f0*/  FADD R43, R37, R9 ;  /* 0x00000009252b7221 */ /* 0x000fe20000000000 */
[----:B------:R-:W-:Y:S01]  /*4100*/  FMUL R36, R13, UR9 ;  /* 0x000000090d247c20 */ /* 0x000fe20008400000 */
[----:B------:R-:W-:Y:S02]  /*4110*/  FFMA R0, -R45, UR11, R0 ;  /* 0x0000000b2d007c23 */ /* 0x000fe40008000100 */
[----:B------:R-:W-:Y:S01]  /*4120*/  FADD R45, R43, -R64 ;  /* 0x800000402b2d7221 */ /* 0x000fe20000000000 */
[----:B------:R-:W-:Y:S01]  /*4130*/  FFMA R51, R51, UR8, R36 ;  /* 0x0000000833337c23 */ /* 0x000fe20008000024 */
[----:B------:R-:W-:Y:S01]  /*4140*/  FMUL R64, R37, R37 ;  /* 0x0000002525407220 */ /* 0x000fe20000400000 */
[----:B------:R-:W-:Y:S01]  /*4150*/  FFMA R36, -R62, UR6, R37 ;  /* 0x000000063e247c23 */ /* 0x000fe20008000125 */
[----:B------:R-:W-:-:S02]  /*4160*/  FADD R62, R25, R25 ;  /* 0x00000019193e7221 */ /* 0x000fc40000000000 */
[----:B------:R-:W-:Y:S01]  /*4170*/  FFMA R43, R9, R9, -R64 ;  /* 0x00000009092b7223 */ /* 0x000fe20000000840 */
[C---:B------:R-:W-:Y:S01]  /*4180*/  FADD R13, R28.reuse, R36 ;  /* 0x000000241c0d7221 */ /* 0x040fe20000000000 */
[----:B------:R-:W-:Y:S01]  /*4190*/  FMUL R64, R45, UR9 ;  /* 0x000000092d407c20 */ /* 0x000fe20008400000 */
[----:B------:R-:W-:Y:S02]  /*41a0*/  FFMA R45, R39, -4, R52 ;  /* 0xc0800000272d7823 */ /* 0x000fe40000000034 */
[----:B------:R-:W-:Y:S01]  /*41b0*/  FADD R62, R13, -R62 ;  /* 0x8000003e0d3e7221 */ /* 0x000fe20000000000 */
[C---:B------:R-:W-:Y:S01]  /*41c0*/  FMUL R13, R28.reuse, R28 ;  /* 0x0000001c1c0d7220 */ /* 0x040fe20000400000 */
[----:B------:R-:W-:-:S03]  /*41d0*/  FFMA R52, R28, 6, R45 ;  /* 0x40c000001c347823 */ /* 0x000fc6000000002d */
[----:B------:R-:W-:Y:S01]  /*41e0*/  FFMA R45, R36, R36, -R13 ;  /* 0x00000024242d7223 */ /* 0x000fe2000000080d */
[----:B------:R-:W-:-:S04]  /*41f0*/  FFMA R13, R25, -4, R52 ;  /* 0xc0800000190d7823 */ /* 0x000fc80000000034 */
[----:B------:R-:W-:Y:S01]  /*4200*/  FADD R13, R36, R13 ;  /* 0x0000000d240d7221 */ /* 0x000fe20000000000 */
[----:B------:R-:W-:Y:S01]  /*4210*/  FMUL R62, R62, UR9 ;  /* 0x000000093e3e7c20 */ /* 0x000fe20008400000 */
[----:B------:R-:W-:Y:S01]  /*4220*/  FFMA R19, R58, -4, R19 ;  /* 0xc08000003a137823 */ /* 0x000fe20000000013 */
[----:B------:R-:W-:Y:S01]  /*4230*/  FADD R52, R6, R6 ;  /* 0x0000000606347221 */ /* 0x000fe20000000000 */
[----:B------:R-:W-:Y:S01]  /*4240*/  FFMA R56, R13, UR10, R56 ;  /* 0x0000000a0d387c23 */ /* 0x000fe20008000038 */
[----:B------:R-:W-:Y:S01]  /*4250*/  FADD R13, R58, R33 ;  /* 0x000000213a0d7221 */ /* 0x000fe20000000000 */
[----:B------:R-:W-:Y:S01]  /*4260*/  FFMA R45, R45, UR8, R62 ;  /* 0x000000082d2d7c23 */ /* 0x000fe2000800003e */
[----:B------:R-:W-:Y:S02]  /*4270*/  FFMA R62, R6, 6, R19 ;  /* 0x40c00000063e7823 */ /* 0x000fe40000000013 */
[----:B------:R-:W-:Y:S01]  /*4280*/  FADD R52, R13, -R52 ;  /* 0x800000340d347221 */ /* 0x000fe20000000000 */
[C---:B------:R-:W-:Y:S01]  /*4290*/  FMUL R13, R33.reuse, R33 ;  /* 0x00000021210d7220 */ /* 0x040fe20000400000 */
[----:B------:R-:W-:-:S02]  /*42a0*/  FFMA R59, R33, -4, R62 ;  /* 0xc0800000213b7823 */ /* 0x000fc4000000003e */
[----:B------:R-:W-:Y:S01]  /*42b0*/  FMUL R19, R52, UR9 ;  /* 0x0000000934137c20 */ /* 0x000fe20008400000 */
[----:B------:R-:W-:Y:S01]  /*42c0*/  FFMA R62, -R58, R58, R13 ;  /* 0x0000003a3a3e7223 */ /* 0x000fe2000000010d */
[----:B------:R-:W-:-:S03]  /*42d0*/  FFMA R52, -R57, UR6, R14 ;  /* 0x0000000639347c23 */ /* 0x000fc6000800010e */
[----:B------:R-:W-:Y:S01]  /*42e0*/  FFMA R19, R62, UR8, R19 ;  /* 0x000000083e137c23 */ /* 0x000fe20008000013 */
[----:B------:R-:W-:-:S04]  /*42f0*/  FADD R62, R52, R59 ;  /* 0x0000003b343e7221 */ /* 0x000fc80000000000 */
[----:B------:R-:W-:Y:S01]  /*4300*/  FFMA R19, R62, UR10, R19 ;  /* 0x0000000a3e137c23 */ /* 0x000fe20008000013 */
[----:B------:R-:W-:-:S03]  /*4310*/  FADD R62, R49, R49 ;  /* 0x00000031313e7221 */ /* 0x000fc60000000000 */
[----:B------:R-:W-:Y:S01]  /*4320*/  FFMA R60, -R19, UR11, R60 ;  /* 0x0000000b133c7c23 */ /* 0x000fe2000800013c */
[----:B------:R-:W-:-:S04]  /*4330*/  FADD R19, R14, R10 ;  /* 0x0000000a0e137221 */ /* 0x000fc80000000000 */
[----:B------:R-:W-:Y:S01]  /*4340*/  FADD R62, R19, -R62 ;  /* 0x8000003e133e7221 */ /* 0x000fe20000000000 */
[----:B------:R-:W-:-:S03]  /*4350*/  FMUL R19, R10, R10 ;  /* 0x0000000a0a137220 */ /* 0x000fc60000400000 */
[----:B------:R-:W-:Y:S01]  /*4360*/  FMUL R62, R62, UR9 ;  /* 0x000000093e3e7c20 */ /* 0x000fe20008400000 */
[----:B------:R-:W-:-:S04]  /*4370*/  FFMA R59, -R14, R14, R19 ;  /* 0x0000000e0e3b7223 */ /* 0x000fc80000000113 */
[----:B------:R-:W-:Y:S01]  /*4380*/  FFMA R59, R59, UR8, R62 ;  /* 0x000000083b3b7c23 */ /* 0x000fe2000800003e */
[----:B------:R-:W-:Y:S01]  /*4390*/  FFMA R62, R14, -4, R31 ;  /* 0xc08000000e3e7823 */ /* 0x000fe2000000001f */
[----:B------:R-:W-:Y:S01]  /*43a0*/  FFMA R16, R24, -4, R16 ;  /* 0xc080000018107823 */ /* 0x000fe20000000010 */
[----:B------:R-:W-:Y:S02]  /*43b0*/  FFMA R24, R61, -4, R24 ;  /* 0xc08000003d187823 */ /* 0x000fe40000000018 */
[----:B------:R-:W-:Y:S01]  /*43c0*/  FFMA R57, R49, 6, R62 ;  /* 0x40c0000031397823 */ /* 0x000fe2000000003e */
[C---:B------:R-:W-:Y:S01]  /*43d0*/  FFMA R16, R61.reuse, 6, R16 ;  /* 0x40c000003d107823 */ /* 0x040fe20000000010 */
[----:B-----5:R-:W-:Y:S02]  /*43e0*/  FADD R61, R61, R44 ;  /* 0x0000002c3d3d7221 */ /* 0x020fe40000000000 */
[----:B------:R-:W-:Y:S01]  /*43f0*/  FFMA R62, R10, -4, R57 ;  /* 0xc08000000a3e7823 */ /* 0x000fe20000000039 */
[C---:B------:R-:W-:Y:S01]  /*4400*/  FFMA R57, R3.reuse, 6, R24 ;  /* 0x40c0000003397823 */ /* 0x040fe20000000018 */
[C---:B------:R-:W-:Y:S01]  /*4410*/  FADD R24, R3.reuse, R3 ;  /* 0x0000000303187221 */ /* 0x040fe20000000000 */
[----:B------:R-:W-:-:S03]  /*4420*/  FFMA R63, R3, -4, R16 ;  /* 0xc0800000033f7823 */ /* 0x000fc60000000010 */
[----:B------:R-:W-:Y:S01]  /*4430*/  FADD R61, R61, -R24 ;  /* 0x800000183d3d7221 */ /* 0x000fe20000000000 */
[----:B------:R-:W-:-:S04]  /*4440*/  FADD R24, R44, R63 ;  /* 0x0000003f2c187221 */ /* 0x000fc80000000000 */
[----:B------:R-:W-:Y:S01]  /*4450*/  FFMA R51, R24, UR10, R51 ;  /* 0x0000000a18337c23 */ /* 0x000fe20008000033 */
[----:B------:R-:W-:Y:S01]  /*4460*/  FFMA R3, R44, R44, -R27 ;  /* 0x0000002c2c037223 */ /* 0x000fe2000000081b */
[----:B------:R-:W-:Y:S01]  /*4470*/  FMUL R24, R61, UR9 ;  /* 0x000000093d187c20 */ /* 0x000fe20008400000 */
[----:B------:R-:W-:Y:S01]  /*4480*/  FFMA R27, R37, -4, R4 ;  /* 0xc0800000251b7823 */ /* 0x000fe20000000004 */
[----:B------:R-:W-:Y:S01]  /*4490*/  FFMA R8, -R51, UR11, R8 ;  /* 0x0000000b33087c23 */ /* 0x000fe20008000108 */
[----:B------:R-:W-:Y:S01]  /*44a0*/  FFMA R35, -R56, UR11, R35 ;  /* 0x0000000b38237c23 */ /* 0x000fe20008000123 */
[----:B------:R-:W-:Y:S01]  /*44b0*/  FFMA R3, R3, UR8, R24 ;  /* 0x0000000803037c23 */ /* 0x000fe20008000018 */
[----:B------:R-:W-:Y:S01]  /*44c0*/  FADD R56, R9, R9 ;  /* 0x0000000909387221 */ /* 0x000fe20000000000 */
[C---:B------:R-:W-:Y:S01]  /*44d0*/  FADD R51, R38.reuse, R8 ;  /* 0x0000000826337221 */ /* 0x040fe20000000000 */
[C---:B------:R-:W-:Y:S01]  /*44e0*/  FFMA R24, R38.reuse, 6, R27 ;  /* 0x40c0000026187823 */ /* 0x040fe2000000001b */
[----:B------:R-:W-:-:S02]  /*44f0*/  FMUL R27, R38, R38 ;  /* 0x00000026261b7220 */ /* 0x000fc40000400000 */
[----:B------:R-:W-:Y:S01]  /*4500*/  FADD R56, R51, -R56 ;  /* 0x8000003833387221 */ /* 0x000fe20000000000 */
[----:B------:R-:W-:Y:S01]  /*4510*/  FFMA R51, R9, -4, R24 ;  /* 0xc080000009337823 */ /* 0x000fe20000000018 */
[----:B------:R-:W-:Y:S01]  /*4520*/  FADD R16, R15, R62 ;  /* 0x0000003e0f107221 */ /* 0x000fe20000000000 */
[----:B------:R-:W-:Y:S01]  /*4530*/  FFMA R24, R8, R8, -R27 ;  /* 0x0000000808187223 */ /* 0x000fe2000000081b */
[----:B------:R-:W-:Y:S01]  /*4540*/  FFMA R44, R44, -4, R57 ;  /* 0xc08000002c2c7823 */ /* 0x000fe20000000039 */
[----:B------:R-:W-:Y:S01]  /*4550*/  FMUL R27, R56, UR9 ;  /* 0x00000009381b7c20 */ /* 0x000fe20008400000 */
[----:B------:R-:W-:Y:S01]  /*4560*/  FFMA R62, R28, -4, R39 ;  /* 0xc08000001c3e7823 */ /* 0x000fe20000000027 */
[----:B------:R-:W-:Y:S01]  /*4570*/  FFMA R43, R43, UR8, R64 ;  /* 0x000000082b2b7c23 */ /* 0x000fe20008000040 */
[----:B------:R-:W-:Y:S01]  /*4580*/  FADD R56, R8, R51 ;  /* 0x0000003308387221 */ /* 0x000fe20000000000 */
[----:B------:R-:W-:Y:S01]  /*4590*/  FADD R44, R53, R44 ;  /* 0x0000002c352c7221 */ /* 0x000fe20000000000 */
[----:B------:R-:W-:-:S02]  /*45a0*/  FFMA R39, R25, 6, R62 ;  /* 0x40c0000019277823 */ /* 0x000fc4000000003e */
[----:B------:R-:W-:Y:S01]  /*45b0*/  FFMA R43, R56, UR10, R43 ;  /* 0x0000000a382b7c23 */ /* 0x000fe2000800002b */
[----:B------:R-:W-:Y:S01]  /*45c0*/  FFMA R24, R24, UR8, R27 ;  /* 0x0000000818187c23 */ /* 0x000fe2000800001b */
[----:B------:R-:W-:Y:S01]  /*45d0*/  FFMA R27, R44, UR10, R3 ;  /* 0x0000000a2c1b7c23 */ /* 0x000fe20008000003 */
[C---:B------:R-:W-:Y:S01]  /*45e0*/  FFMA R56, R36.reuse, -4, R39 ;  /* 0xc080000024387823 */ /* 0x040fe20000000027 */
[----:B------:R-:W-:Y:S01]  /*45f0*/  FADD R44, R55, R55 ;  /* 0x00000037372c7221 */ /* 0x000fe20000000000 */
[----:B------:R-:W-:Y:S01]  /*4600*/  FFMA R3, -R43, UR6, R38 ;  /* 0x000000062b037c23 */ /* 0x000fe20008000126 */
[----:B------:R-:W-:Y:S01]  /*4610*/  FADD R39, R17, R12 ;  /* 0x0000000c11277221 */ /* 0x000fe20000000000 */
[----:B------:R-:W-:Y:S02]  /*4620*/  FADD R62, R36, R36 ;  /* 0x00000024243e7221 */ /* 0x000fe40000000000 */
[----:B------:R-:W-:Y:S01]  /*4630*/  FADD R43, R25, R3 ;  /* 0x00000003192b7221 */ /* 0x000fe20000000000 */
[----:B------:R-:W-:Y:S01]  /*4640*/  FADD R39, R39, -R44 ;  /* 0x8000002c27277221 */ /* 0x000fe20000000000 */
[----:B------:R-:W-:Y:S01]  /*4650*/  FMUL R44, R25, R25 ;  /* 0x00000019192c7220 */ /* 0x000fe20000400000 */
[----:B------:R-:W-:Y:S01]  /*4660*/  FFMA R48, -R27, UR11, R48 ;  /* 0x0000000b1b307c23 */ /* 0x000fe20008000130 */
[----:B------:R-:W-:Y:S01]  /*4670*/  FADD R62, R43, -R62 ;  /* 0x8000003e2b3e7221 */ /* 0x000fe20000000000 */
[----:B------:R-:W-:Y:S01]  /*4680*/  FMUL R43, R39, UR9 ;  /* 0x00000009272b7c20 */ /* 0x000fe20008400000 */
[----:B------:R-:W-:Y:S01]  /*4690*/  FFMA R53, R3, R3, -R44 ;  /* 0x0000000303357223 */ /* 0x000fe2000000082c */
[----:B------:R-:W-:Y:S01]  /*46a0*/  FADD R39, R17, R8 ;  /* 0x0000000811277221 */ /* 0x000fe20000000000 */
[----:B------:R-:W-:Y:S01]  /*46b0*/  FADD R44, R48, R48 ;  /* 0x00000030302c7221 */ /* 0x000fe20000000000 */
[----:B------:R-:W-:Y:S01]  /*46c0*/  FADD R56, R3, R56 ;  /* 0x0000003803387221 */ /* 0x000fe20000000000 */
[----:B------:R-:W-:Y:S01]  /*46d0*/  FMUL R27, R17, R17 ;  /* 0x00000011111b7220 */ /* 0x000fe20000400000 */
[----:B------:R-:W-:Y:S01]  /*46e0*/  FMUL R62, R62, UR9 ;  /* 0x000000093e3e7c20 */ /* 0x000fe20008400000 */
[----:B------:R-:W-:Y:S01]  /*46f0*/  FADD R44, R39, -R44 ;  /* 0x8000002c272c7221 */ /* 0x000fe20000000000 */
[----:B------:R-:W-:Y:S01]  /*4700*/  FFMA R45, R56, UR10, R45 ;  /* 0x0000000a382d7c23 */ /* 0x000fe2000800002d */
[--C-:B------:R-:W-:Y:S01]  /*4710*/  FFMA R56, R12, R12, -R27.reuse ;  /* 0x0000000c0c387223 */ /* 0x100fe2000000081b */
[----:B------:R-:W-:Y:S01]  /*4720*/  FFMA R53, R53, UR8, R62 ;  /* 0x0000000835357c23 */ /* 0x000fe2000800003e */
[----:B------:R-:W-:Y:S01]  /*4730*/  FFMA R39, -R8, R8, R27 ;  /* 0x0000000808277223 */ /* 0x000fe2000000011b */
[----:B------:R-:W-:Y:S01]  /*4740*/  FMUL R64, R44, UR9 ;  /* 0x000000092c407c20 */ /* 0x000fe20008400000 */
[----:B------:R-:W-:Y:S01]  /*4750*/  FADD R62, R8, R8 ;  /* 0x00000008083e7221 */ /* 0x000fe20000000000 */
[----:B------:R-:W-:Y:S01]  /*4760*/  FADD R27, R9, R48 ;  /* 0x00000030091b7221 */ /* 0x000fe20000000000 */
[----:B------:R-:W-:Y:S01]  /*4770*/  FFMA R44, -R45, UR11, R4 ;  /* 0x0000000b2d2c7c23 */ /* 0x000fe20008000104 */
[----:B------:R-:W-:Y:S01]  /*4780*/  FFMA R4, R39, UR8, R64 ;  /* 0x0000000827047c23 */ /* 0x000fe20008000040 */
[----:B------:R-:W-:Y:S01]  /*4790*/  FADD R70, R17, R17 ;  /* 0x0000001111467221 */ /* 0x000fe20000000000 */
[----:B------:R-:W-:Y:S01]  /*47a0*/  FADD R39, R55, R48 ;  /* 0x0000003037277221 */ /* 0x000fe20000000000 */
[----:B------:R-:W-:Y:S01]  /*47b0*/  FADD R27, R27, -R62 ;  /* 0x8000003e1b1b7221 */ /* 0x000fe20000000000 */
[----:B------:R-:W-:Y:S01]  /*47c0*/  FFMA R62, R38, -4, R37 ;  /* 0xc0800000263e7823 */ /* 0x000fe20000000025 */
[----:B------:R-:W-:Y:S01]  /*47d0*/  FFMA R56, R56, UR8, R43 ;  /* 0x0000000838387c23 */ /* 0x000fe2000800002b */
[----:B------:R-:W-:Y:S01]  /*47e0*/  FMUL R64, R48, R48 ;  /* 0x0000003030407220 */ /* 0x000fe20000400000 */
[----:B------:R-:W-:Y:S01]  /*47f0*/  FADD R43, R39, -R70 ;  /* 0x80000046272b7221 */ /* 0x000fe20000000000 */
[----:B------:R-:W-:Y:S01]  /*4800*/  FFMA R39, R9, 6, R62 ;  /* 0x40c0000009277823 */ /* 0x000fe2000000003e */
[----:B------:R-:W-:Y:S01]  /*4810*/  FMUL R70, R27, UR9 ;  /* 0x000000091b467c20 */ /* 0x000fe20008400000 */
[--C-:B------:R-:W-:Y:S01]  /*4820*/  FFMA R27, -R9, R9, R64.reuse ;  /* 0x00000009091b7223 */ /* 0x100fe20000000140 */
[----:B------:R-:W-:Y:S01]  /*4830*/  FFMA R64, R55, R55, -R64 ;  /* 0x0000003737407223 */ /* 0x000fe20000000840 */
[----:B------:R-:W-:Y:S01]  /*4840*/  FMUL R45, R43, UR9 ;  /* 0x000000092b2d7c20 */ /* 0x000fe20008400000 */
[----:B------:R-:W-:-:S03]  /*4850*/  FFMA R43, R8, -4, R39 ;  /* 0xc0800000082b7823 */ /* 0x000fc60000000027 */
[----:B------:R-:W-:Y:S01]  /*4860*/  FFMA R39, R64, UR8, R45 ;  /* 0x0000000840277c23 */ /* 0x000fe2000800002d */
[----:B------:R-:W-:Y:S01]  /*4870*/  FADD R43, R48, R43 ;  /* 0x0000002b302b7221 */ /* 0x000fe20000000000 */
[----:B------:R-:W-:-:S03]  /*4880*/  FFMA R45, R9, -4, R38 ;  /* 0xc0800000092d7823 */ /* 0x000fc60000000026 */
[----:B------:R-:W-:Y:S01]  /*4890*/  FFMA R24, R43, UR10, R24 ;  /* 0x0000000a2b187c23 */ /* 0x000fe20008000018 */
[C---:B------:R-:W-:Y:S01]  /*48a0*/  FFMA R45, R8.reuse, 6, R45 ;  /* 0x40c00000082d7823 */ /* 0x040fe2000000002d */
[----:B------:R-:W-:-:S03]  /*48b0*/  FFMA R43, R8, -4, R9 ;  /* 0xc0800000082b7823 */ /* 0x000fc60000000009 */
[C---:B------:R-:W-:Y:S01]  /*48c0*/  FFMA R62, R48.reuse, -4, R45 ;  /* 0xc0800000303e7823 */ /* 0x040fe2000000002d */
[----:B------:R-:W-:Y:S01]  /*48d0*/  FFMA R64, R48, 6, R43 ;  /* 0x40c0000030407823 */ /* 0x000fe2000000002b */
[----:B------:R-:W-:Y:S02]  /*48e0*/  FFMA R27, R27, UR8, R70 ;  /* 0x000000081b1b7c23 */ /* 0x000fe40008000046 */
[C---:B------:R-:W-:Y:S01]  /*48f0*/  FADD R62, R17.reuse, R62 ;  /* 0x0000003e113e7221 */ /* 0x040fe20000000000 */
        /* <DEDUP_REMOVED lines=8> */
[----:B------:R-:W-:-:S03]  /*4980*/  FFMA R51, R55, 6, R4 ;  /* 0x40c0000037337823 */ /* 0x000fc60000000004 */
[C---:B------:R-:W-:Y:S01]  /*4990*/  FADD R62, R12.reuse, R45 ;  /* 0x0000002d0c3e7221 */ /* 0x040fe20000000000 */
        /* <DEDUP_REMOVED lines=19> */
[----:B------:R-:W-:-:S03]  /*4ad0*/  FFMA R27, -R43, UR6, R48 ;  /* 0x000000062b1b7c23 */ /* 0x000fc60008000130 */
[----:B------:R-:W-:Y:S01]  /*4ae0*/  FFMA R43, R24, UR8, R39 ;  /* 0x00000008182b7c23 */ /* 0x000fe20008000027 */
[----:B------:R-:W-:Y:S01]  /*4af0*/  FADD R24, R51, R27 ;  /* 0x0000001b33187221 */ /* 0x000fe20000000000 */
[----:B------:R-:W-:-:S04]  /*4b00*/  FADD R39, R4, R4 ;  /* 0x0000000404277221 */ /* 0x000fc80000000000 */
[----:B------:R-:W-:Y:S01]  /*4b10*/  FADD R57, R24, -R39 ;  /* 0x8000002718397221 */ /* 0x000fe20000000000 */
[----:B------:R-:W-:-:S04]  /*4b20*/  FMUL R24, R51, R51 ;  /* 0x0000003333187220 */ /* 0x000fc80000400000 */
[----:B------:R-:W-:Y:S01]  /*4b30*/  FFMA R39, R27, R27, -R24 ;  /* 0x0000001b1b277223 */ /* 0x000fe20000000818 */
[----:B------:R-:W-:Y:S01]  /*4b40*/  FFMA R24, -R62, UR6, R17 ;  /* 0x000000063e187c23 */ /* 0x000fe20008000111 */
[----:B------:R-:W-:Y:S01]  /*4b50*/  FMUL R64, R57, UR9 ;  /* 0x0000000939407c20 */ /* 0x000fe20008400000 */
[----:B------:R-:W-:Y:S02]  /*4b60*/  FADD R62, R27, R27 ;  /* 0x0000001b1b3e7221 */ /* 0x000fe40000000000 */
[----:B------:R-:W-:-:S04]  /*4b70*/  FADD R57, R4, R24 ;  /* 0x0000001804397221 */ /* 0x000fc80000000000 */
[----:B------:R-:W-:Y:S01]  /*4b80*/  FADD R62, R57, -R62 ;  /* 0x8000003e393e7221 */ /* 0x000fe20000000000 */
[----:B------:R-:W-:Y:S01]  /*4b90*/  FFMA R57, R25, -4, R28 ;  /* 0xc080000019397823 */ /* 0x000fe2000000001c */
[----:B------:R-:W-:Y:S01]  /*4ba0*/  FFMA R16, R16, UR10, R59 ;  /* 0x0000000a10107c23 */ /* 0x000fe2000800003b */
[----:B------:R-:W-:Y:S02]  /*4bb0*/  FFMA R39, R39, UR8, R64 ;  /* 0x0000000827277c23 */ /* 0x000fe40008000040 */
[----:B------:R-:W-:Y:S01]  /*4bc0*/  FFMA R28, R36, 6, R57 ;  /* 0x40c00000241c7823 */ /* 0x000fe20000000039 */
[----:B------:R-:W-:Y:S01]  /*4bd0*/  FMUL R59, R4, R4 ;  /* 0x00000004043b7220 */ /* 0x000fe20000400000 */
[----:B------:R-:W-:Y:S02]  /*4be0*/  FMUL R64, R62, UR9 ;  /* 0x000000093e407c20 */ /* 0x000fe40008400000 */
[----:B------:R-:W-:Y:S01]  /*4bf0*/  FFMA R62, R3, -4, R28 ;  /* 0xc0800000033e7823 */ /* 0x000fe2000000001c */
[----:B------:R-:W-:-:S03]  /*4c00*/  FFMA R59, R24, R24, -R59 ;  /* 0x00000018183b7223 */ /* 0x000fc6000000083b */
[----:B------:R-:W-:Y:S01]  /*4c10*/  FADD R62, R51, R62 ;  /* 0x0000003e333e7221 */ /* 0x000fe20000000000 */
[----:B------:R-:W-:Y:S01]  /*4c20*/  FFMA R28, R59, UR8, R64 ;  /* 0x000000083b1c7c23 */ /* 0x000fe20008000040 */
[----:B------:R-:W-:Y:S02]  /*4c30*/  FFMA R64, R6, -4, R58 ;  /* 0xc080000006407823 */ /* 0x000fe4000000003a */
[----:B------:R-:W-:Y:S01]  /*4c40*/  FFMA R58, R62, UR10, R53 ;  /* 0x0000000a3e3a7c23 */ /* 0x000fe20008000035 */
[C---:B------:R-:W-:Y:S01]  /*4c50*/  FADD R62, R33.reuse, R33 ;  /* 0x00000021213e7221 */ /* 0x040fe20000000000 */
[----:B------:R-:W-:Y:S01]  /*4c60*/  FADD R53, R6, R52 ;  /* 0x0000003406357221 */ /* 0x000fe20000000000 */
[----:B------:R-:W-:-:S03]  /*4c70*/  FFMA R57, R33, 6, R64 ;  /* 0x40c0000021397823 */ /* 0x000fc60000000040 */
[----:B------:R-:W-:Y:S01]  /*4c80*/  FADD R62, R53, -R62 ;  /* 0x8000003e353e7221 */ /* 0x000fe20000000000 */
[C---:B------:R-:W-:Y:S01]  /*4c90*/  FMUL R53, R52.reuse, R52 ;  /* 0x0000003434357220 */ /* 0x040fe20000400000 */
[----:B------:R-:W-:Y:S01]  /*4ca0*/  FFMA R59, R52, -4, R57 ;  /* 0xc0800000343b7823 */ /* 0x000fe20000000039 */
[----:B------:R-:W-:Y:S01]  /*4cb0*/  FFMA R16, -R16, UR6, R49 ;  /* 0x0000000610107c23 */ /* 0x000fe20008000131 */
[----:B------:R-:W-:Y:S01]  /*4cc0*/  FMUL R62, R62, UR9 ;  /* 0x000000093e3e7c20 */ /* 0x000fe20008400000 */
[----:B------:R-:W-:Y:S02]  /*4cd0*/  FFMA R57, -R6, R6, R53 ;  /* 0x0000000606397223 */ /* 0x000fe40000000135 */
[----:B------:R-:W-:Y:S02]  /*4ce0*/  FADD R59, R16, R59 ;  /* 0x0000003b103b7221 */ /* 0x000fe40000000000 */
[----:B------:R-:W-:Y:S01]  /*4cf0*/  FFMA R62, R57, UR8, R62 ;  /* 0x00000008393e7c23 */ /* 0x000fe2000800003e */
[----:B------:R-:W-:Y:S01]  /*4d00*/  FADD R64, R10, R10 ;  /* 0x0000000a0a407221 */ /* 0x000fe20000000000 */
[----:B------:R-:W-:-:S02]  /*4d10*/  FADD R57, R49, R15 ;  /* 0x0000000f31397221 */ /* 0x000fc40000000000 */
[----:B------:R-:W-:Y:S01]  /*4d20*/  FFMA R62, R59, UR10, R62 ;  /* 0x0000000a3b3e7c23 */ /* 0x000fe2000800003e */
[----:B------:R-:W-:Y:S01]  /*4d30*/  FFMA R59, R49, -4, R14 ;  /* 0xc0800000313b7823 */ /* 0x000fe2000000000e */
[----:B------:R-:W-:-:S03]  /*4d40*/  FADD R57, R57, -R64 ;  /* 0x8000004039397221 */ /* 0x000fc60000000000 */
        /* <DEDUP_REMOVED lines=10> */
[----:B------:R-:W-:Y:S01]  /*4df0*/  FFMA R59, R33, -4, R6 ;  /* 0xc0800000213b7823 */ /* 0x000fe20000000006 */
[----:B------:R-:W-:Y:S02]  /*4e00*/  FFMA R13, R16, R16, -R13 ;  /* 0x00000010100d7223 */ /* 0x000fe4000000080d */
[----:B------:R-:W-:Y:S01]  /*4e10*/  FMUL R42, R42, UR9 ;  /* 0x000000092a2a7c20 */ /* 0x000fe20008400000 */
[----:B------:R-:W-:Y:S01]  /*4e20*/  FFMA R59, R52, 6, R59 ;  /* 0x40c00000343b7823 */ /* 0x000fe2000000003b */
[----:B------:R-:W-:Y:S02]  /*4e30*/  FADD R6, R10, R18 ;  /* 0x000000120a067221 */ /* 0x000fe40000000000 */
[----:B------:R-:W-:Y:S01]  /*4e40*/  FFMA R42, R13, UR8, R42 ;  /* 0x000000080d2a7c23 */ /* 0x000fe2000800002a */
[----:B------:R-:W-:Y:S01]  /*4e50*/  FFMA R64, R16, -4, R59 ;  /* 0xc080000010407823 */ /* 0x000fe2000000003b */
[----:B------:R-:W-:Y:S01]  /*4e60*/  FFMA R13, -R57, UR6, R10 ;  /* 0x00000006390d7c23 */ /* 0x000fe2000800010a */
[----:B------:R-:W-:-:S03]  /*4e70*/  FADD R57, R15, R15 ;  /* 0x0000000f0f397221 */ /* 0x000fc60000000000 */
[----:B------:R-:W-:Y:S01]  /*4e80*/  FADD R59, R13, R64 ;  /* 0x000000400d3b7221 */ /* 0x000fe20000000000 */
[----:B------:R-:W-:Y:S01]  /*4e90*/  FADD R57, R6, -R57 ;  /* 0x8000003906397221 */ /* 0x000fe20000000000 */
[----:B------:R-:W-:Y:S02]  /*4ea0*/  FFMA R6, R18, R18, -R19 ;  /* 0x0000001212067223 */ /* 0x000fe40000000813 */
[----:B------:R-:W-:Y:S01]  /*4eb0*/  FFMA R59, R59, UR10, R42 ;  /* 0x0000000a3b3b7c23 */ /* 0x000fe2000800002a */
[----:B------:R-:W-:Y:S01]  /*4ec0*/  FMUL R57, R57, UR9 ;  /* 0x0000000939397c20 */ /* 0x000fe20008400000 */
[----:B------:R-:W-:-:S03]  /*4ed0*/  FFMA R42, R10, -4, R49 ;  /* 0xc08000000a2a7823 */ /* 0x000fc60000000031 */
[----:B------:R-:W-:Y:S01]  /*4ee0*/  FFMA R6, R6, UR8, R57 ;  /* 0x0000000806067c23 */ /* 0x000fe20008000039 */
[----:B------:R-:W-:Y:S01]  /*4ef0*/  FFMA R19, R15, 6, R42 ;  /* 0x40c000000f137823 */ /* 0x000fe2000000002a */
[----:B------:R-:W-:Y:S01]  /*4f00*/  FADD R57, R16, R16 ;  /* 0x0000001010397221 */ /* 0x000fe20000000000 */
[----:B------:R-:W-:-:S04]  /*4f10*/  FADD R42, R52, R13 ;  /* 0x0000000d342a7221 */ /* 0x000fc80000000000 */
[----:B------:R-:W-:Y:S01]  /*4f20*/  FADD R57, R42, -R57 ;  /* 0x800000392a397221 */ /* 0x000fe20000000000 */
[----:B------:R-:W-:Y:S01]  /*4f30*/  FFMA R42, R18, -4, R19 ;  /* 0xc0800000122a7823 */ /* 0x000fe20000000013 */
[----:B------:R-:W-:-:S03]  /*4f40*/  FFMA R19, R13, R13, -R53 ;  /* 0x0000000d0d137223 */ /* 0x000fc60000000835 */
[----:B------:R-:W-:Y:S01]  /*4f50*/  FADD R53, R23, R42 ;  /* 0x0000002a17357221 */ /* 0x000fe20000000000 */
[----:B------:R-:W-:-:S03]  /*4f60*/  FADD R42, R15, R23 ;  /* 0x000000170f2a7221 */ /* 0x000fc60000000000 */
[----:B------:R-:W-:Y:S01]  /*4f70*/  FFMA R6, R53, UR10, R6 ;  /* 0x0000000a35067c23 */ /* 0x000fe20008000006 */
[----:B------:R-:W-:-:S04]  /*4f80*/  FADD R53, R18, R18 ;  /* 0x0000001212357221 */ /* 0x000fc80000000000 */
[----:B------:R-:W-:Y:S01]  /*4f90*/  FADD R53, R42, -R53 ;  /* 0x800000352a357221 */ /* 0x000fe20000000000 */
[----:B------:R-:W-:Y:S01]  /*4fa0*/  FMUL R42, R15, R15 ;  /* 0x0000000f0f2a7220 */ /* 0x000fe20000400000 */
[----:B------:R-:W-:Y:S01]  /*4fb0*/  FFMA R31, -R62, UR11, R31 ;  /* 0x0000000b3e1f7c23 */ /* 0x000fe2000800011f */
[----:B------:R-:W-:Y:S01]  /*4fc0*/  FMUL R62, R57, UR9 ;  /* 0x00000009393e7c20 */ /* 0x000fe20008400000 */
[----:B------:R-:W-:Y:S01]  /*4fd0*/  FMUL R53, R53, UR9 ;  /* 0x0000000935357c20 */ /* 0x000fe20008400000 */
[----:B------:R-:W-:Y:S01]  /*4fe0*/  FFMA R42, R23, R23, -R42 ;  /* 0x00000017172a7223 */ /* 0x000fe2000000082a */
[----:B------:R-:W-:-:S03]  /*4ff0*/  FFMA R57, R52, -4, R33 ;  /* 0xc080000034397823 */ /* 0x000fc60000000021 */
[----:B------:R-:W-:Y:S01]  /*5000*/  FFMA R33, R42, UR8, R53 ;  /* 0x000000082a217c23 */ /* 0x000fe20008000035 */
[----:B------:R-:W-:Y:S01]  /*5010*/  FFMA R42, R16, 6, R57 ;  /* 0x40c00000102a7823 */ /* 0x000fe20000000039 */
[----:B------:R-:W-:-:S03]  /*5020*/  FFMA R53, R15, -4, R10 ;  /* 0xc08000000f357823 */ /* 0x000fc6000000000a */
[----:B------:R-:W-:Y:S01]  /*5030*/  FFMA R57, R13, -4, R42 ;  /* 0xc08000000d397823 */ /* 0x000fe2000000002a */
[----:B------:R-:W-:Y:S01]  /*5040*/  FFMA R42, R18, 6, R53 ;  /* 0x40c00000122a7823 */ /* 0x000fe20000000035 */
[----:B------:R-:W-:Y:S01]  /*5050*/  FFMA R6, -R6, UR6, R15 ;  /* 0x0000000606067c23 */ /* 0x000fe2000800010f */
[----:B------:R-:W-:Y:S02]  /*5060*/  FFMA R19, R19, UR8, R62 ;  /* 0x0000000813137c23 */ /* 0x000fe4000800003e */
[----:B------:R-:W-:Y:S01]  /*5070*/  FFMA R53, R23, -4, R42 ;  /* 0xc080000017357823 */ /* 0x000fe2000000002a */
[----:B------:R-:W-:-:S03]  /*5080*/  FADD R62, R6, R57 ;  /* 0x00000039063e7221 */ /* 0x000fc60000000000 */
[----:B------:R-:W-:Y:S01]  /*5090*/  FADD R42, R34, R53 ;  /* 0x00000035222a7221 */ /* 0x000fe20000000000 */
[----:B------:R-:W-:-:S03]  /*50a0*/  FFMA R62, R62, UR10, R19 ;  /* 0x0000000a3e3e7c23 */ /* 0x000fc60008000013 */
[----:B------:R-:W-:Y:S01]  /*50b0*/  FFMA R19, R42, UR10, R33 ;  /* 0x0000000a2a137c23 */ /* 0x000fe20008000021 */
[----:B------:R-:W-:Y:S01]  /*50c0*/  FADD R42, R13, R13 ;  /* 0x0000000d0d2a7221 */ /* 0x000fe20000000000 */
[----:B------:R-:W-:Y:S01]  /*50d0*/  FADD R33, R16, R6 ;  /* 0x0000000610217221 */ /* 0x000fe20000000000 */
[----:B------:R-:W-:-:S03]  /*50e0*/  FFMA R14, -R59, UR11, R14 ;  /* 0x0000000b3b0e7c23 */ /* 0x000fc6000800010e */
[----:B------:R-:W-:Y:S01]  /*50f0*/  FADD R59, R33, -R42 ;  /* 0x8000002a213b7221 */ /* 0x000fe20000000000 */
[----:B------:R-:W-:Y:S01]  /*5100*/  FADD R42, R23, R23 ;  /* 0x00000017172a7221 */ /* 0x000fe20000000000 */
[----:B------:R-:W-:Y:S01]  /*5110*/  FADD R33, R18, R34 ;  /* 0x0000002212217221 */ /* 0x000fe20000000000 */
[----:B------:R-:W-:-:S03]  /*5120*/  FMUL R57, R16, R16 ;  /* 0x0000001010397220 */ /* 0x000fc60000400000 */
[----:B------:R-:W-:Y:S01]  /*5130*/  FADD R53, R33, -R42 ;  /* 0x8000002a21357221 */ /* 0x000fe20000000000 */
[----:B------:R-:W-:Y:S01]  /*5140*/  FMUL R33, R18, R18 ;  /* 0x0000001212217220 */ /* 0x000fe20000400000 */
[----:B------:R-:W-:Y:S01]  /*5150*/  FFMA R49, -R62, UR11, R49 ;  /* 0x0000000b3e317c23 */ /* 0x000fe20008000131 */
[----:B------:R-:W-:Y:S01]  /*5160*/  FFMA R57, R6, R6, -R57 ;  /* 0x0000000606397223 */ /* 0x000fe20000000839 */
[----:B------:R-:W-:Y:S01]  /*5170*/  FMUL R62, R59, UR9 ;  /* 0x000000093b3e7c20 */ /* 0x000fe20008400000 */
[----:B------:R-:W-:Y:S01]  /*5180*/  FFMA R42, R34, R34, -R33 ;  /* 0x00000022222a7223 */ /* 0x000fe20000000821 */
[----:B------:R-:W-:Y:S01]  /*5190*/  FMUL R53, R53, UR9 ;  /* 0x0000000935357c20 */ /* 0x000fe20008400000 */
[----:B------:R-:W-:Y:S01]  /*51a0*/  FFMA R19, -R19, UR6, R18 ;  /* 0x0000000613137c23 */ /* 0x000fe20008000112 */
[----:B------:R-:W-:Y:S01]  /*51b0*/  FFMA R33, R57, UR8, R62 ;  /* 0x0000000839217c23 */ /* 0x000fe2000800003e */
[----:B------:R-:W-:Y:S01]  /*51c0*/  FADD R62, R6, R6 ;  /* 0x00000006063e7221 */ /* 0x000fe20000000000 */
[----:B------:R-:W-:Y:S01]  /*51d0*/  FFMA R42, R42, UR8, R53 ;  /* 0x000000082a2a7c23 */ /* 0x000fe20008000035 */
[----:B------:R-:W-:-:S04]  /*51e0*/  FADD R53, R13, R19 ;  /* 0x000000130d357221 */ /* 0x000fc80000000000 */
[----:B------:R-:W-:Y:S01]  /*51f0*/  FADD R57, R53, -R62 ;  /* 0x8000003e35397221 */ /* 0x000fe20000000000 */
[----:B------:R-:W-:Y:S01]  /*5200*/  FFMA R62, R18, -4, R15 ;  /* 0xc0800000123e7823 */ /* 0x000fe2000000000f */
[----:B------:R-:W-:-:S03]  /*5210*/  FMUL R64, R13, R13 ;  /* 0x0000000d0d407220 */ /* 0x000fc60000400000 */
[----:B------:R-:W-:-:S04]  /*5220*/  FFMA R53, R23, 6, R62 ;  /* 0x40c0000017357823 */ /* 0x000fc8000000003e */
[----:B------:R-:W-:Y:S01]  /*5230*/  FFMA R62, R34, -4, R53 ;  /* 0xc0800000223e7823 */ /* 0x000fe20000000035 */
[----:B------:R-:W-:Y:S01]  /*5240*/  FFMA R53, R19, R19, -R64 ;  /* 0x0000001313357223 */ /* 0x000fe20000000840 */
[----:B------:R-:W-:Y:S01]  /*5250*/  FMUL R64, R57, UR9 ;  /* 0x0000000939407c20 */ /* 0x000fe20008400000 */
[----:B------:R-:W-:Y:S01]  /*5260*/  FFMA R52, R16, -4, R52 ;  /* 0xc080000010347823 */ /* 0x000fe20000000034 */
[----:B------:R-:W-:Y:S01]  /*5270*/  FADD R57, R7, R62 ;  /* 0x0000003e07397221 */ /* 0x000fe20000000000 */
[----:B------:R-:W-:-:S03]  /*5280*/  FFMA R59, R13, -4, R16 ;  /* 0xc08000000d3b7823 */ /* 0x000fc60000000010 */
[----:B------:R-:W-:Y:S01]  /*5290*/  FFMA R42, R57, UR10, R42 ;  /* 0x0000000a392a7c23 */ /* 0x000fe2000800002a */
[----:B------:R-:W-:Y:S01]  /*52a0*/  FFMA R57, R13, 6, R52 ;  /* 0x40c000000d397823 */ /* 0x000fe20000000034 */
[----:B------:R-:W-:-:S03]  /*52b0*/  FFMA R52, R6, 6, R59 ;  /* 0x40c0000006347823 */ /* 0x000fc6000000003b */
[----:B------:R-:W-:Y:S01]  /*52c0*/  FFMA R16, R6, -4, R57 ;  /* 0xc080000006107823 */ /* 0x000fe20000000039 */
[C---:B------:R-:W-:Y:S01]  /*52d0*/  FFMA R57, R19.reuse, -4, R52 ;  /* 0xc080000013397823 */ /* 0x040fe20000000034 */
[----:B------:R-:W-:Y:S02]  /*52e0*/  FFMA R42, -R42, UR6, R23 ;  /* 0x000000062a2a7c23 */ /* 0x000fe40008000117 */
[----:B------:R-:W-:Y:S02]  /*52f0*/  FADD R16, R19, R16 ;  /* 0x0000001013107221 */ /* 0x000fe40000000000 */
[----:B------:R-:W-:Y:S02]  /*5300*/  FADD R52, R42, R57 ;  /* 0x000000392a347221 */ /* 0x000fe40000000000 */
[----:B------:R-:W-:Y:S01]  /*5310*/  FFMA R57, R16, UR10, R33 ;  /* 0x0000000a10397c23 */ /* 0x000fe20008000021 */
[----:B------:R-:W-:Y:S01]  /*5320*/  FADD R33, R34, R34 ;  /* 0x0000002222217221 */ /* 0x000fe20000000000 */
[----:B------:R-:W-:-:S04]  /*5330*/  FADD R16, R23, R7 ;  /* 0x0000000717107221 */ /* 0x000fc80000000000 */
[----:B------:R-:W-:Y:S01]  /*5340*/  FADD R33, R16, -R33 ;  /* 0x8000002110217221 */ /* 0x000fe20000000000 */
[----:B------:R-:W-:Y:S01]  /*5350*/  FMUL R16, R23, R23 ;  /* 0x0000001717107220 */ /* 0x000fe20000400000 */
[----:B------:R-:W-:Y:S02]  /*5360*/  FFMA R53, R53, UR8, R64 ;  /* 0x0000000835357c23 */ /* 0x000fe40008000040 */
[----:B------:R-:W-:Y:S01]  /*5370*/  FMUL R33, R33, UR9 ;  /* 0x0000000921217c20 */ /* 0x000fe20008400000 */
[----:B------:R-:W-:Y:S01]  /*5380*/  FFMA R16, R7, R7, -R16 ;  /* 0x0000000707107223 */ /* 0x000fe20000000810 */
[----:B------:R-:W-:Y:S01]  /*5390*/  FFMA R52, R52, UR10, R53 ;  /* 0x0000000a34347c23 */ /* 0x000fe20008000035 */
[----:B------:R-:W-:Y:S02]  /*53a0*/  FADD R53, R19, R19 ;  /* 0x0000001313357221 */ /* 0x000fe40000000000 */
[----:B------:R-:W-:Y:S01]  /*53b0*/  FFMA R33, R16, UR8, R33 ;  /* 0x0000000810217c23 */ /* 0x000fe20008000021 */
[----:B------:R-:W-:Y:S01]  /*53c0*/  FADD R16, R6, R42 ;  /* 0x0000002a06107221 */ /* 0x000fe20000000000 */
[----:B------:R-:W-:-:S03]  /*53d0*/  FFMA R15, -R52, UR11, R15 ;  /* 0x0000000b340f7c23 */ /* 0x000fc6000800010f */
[----:B------:R-:W-:Y:S01]  /*53e0*/  FADD R52, R16, -R53 ;  /* 0x8000003510347221 */ /* 0x000fe20000000000 */
[----:B------:R-:W-:Y:S01]  /*53f0*/  FFMA R53, R23, -4, R18 ;  /* 0xc080000017357823 */ /* 0x000fe20000000012 */
[----:B------:R-:W-:Y:S01]  /*5400*/  FFMA R10, -R57, UR11, R10 ;  /* 0x0000000b390a7c23 */ /* 0x000fe2000800010a */
[----:B------:R-:W-:Y:S02]  /*5410*/  FMUL R57, R6, R6 ;  /* 0x0000000606397220 */ /* 0x000fe40000400000 */
[----:B------:R-:W-:Y:S01]  /*5420*/  FFMA R16, R34, 6, R53 ;  /* 0x40c0000022107823 */ /* 0x000fe20000000035 */
[----:B------:R-:W-:Y:S01]  /*5430*/  FMUL R52, R52, UR9 ;  /* 0x0000000934347c20 */ /* 0x000fe20008400000 */
[----:B------:R-:W-:Y:S02]  /*5440*/  FFMA R57, R42, R42, -R57 ;  /* 0x0000002a2a397223 */ /* 0x000fe40000000839 */
[----:B------:R-:W-:Y:S01]  /*5450*/  FFMA R53, R7, -4, R16 ;  /* 0xc080000007357823 */ /* 0x000fe20000000010 */
[----:B------:R-:W-:Y:S01]  /*5460*/  FFMA R62, R6, -4, R13 ;  /* 0xc0800000063e7823 */ /* 0x000fe2000000000d */
[----:B------:R-:W-:-:S02]  /*5470*/  FFMA R16, R57, UR8, R52 ;  /* 0x0000000839107c23 */ /* 0x000fc40008000034 */
[----:B------:R-:W-:Y:S01]  /*5480*/  FADD R52, R66, R53 ;  /* 0x0000003542347221 */ /* 0x000fe20000000000 */
[----:B------:R-:W-:-:S03]  /*5490*/  FFMA R53, R19, 6, R62 ;  /* 0x40c0000013357823 */ /* 0x000fc6000000003e */
[----:B------:R-:W-:Y:S01]  /*54a0*/  FFMA R13, R52, UR10, R33 ;  /* 0x0000000a340d7c23 */ /* 0x000fe20008000021 */
[----:B------:R-:W-:-:S03]  /*54b0*/  FFMA R62, R42, -4, R53 ;  /* 0xc08000002a3e7823 */ /* 0x000fc60000000035 */
[----:B------:R-:W-:-:S04]  /*54c0*/  FFMA R13, -R13, UR6, R34 ;  /* 0x000000060d0d7c23 */ /* 0x000fc80008000122 */
[----:B------:R-:W-:Y:S01]  /*54d0*/  FADD R53, R13, R62 ;  /* 0x0000003e0d357221 */ /* 0x000fe20000000000 */
[----:B------:R-:W-:-:S03]  /*54e0*/  FADD R57, R42, R42 ;  /* 0x0000002a2a397221 */ /* 0x000fc60000000000 */
        /* <DEDUP_REMOVED lines=12> */
[----:B------:R-:W-:Y:S01]  /*55b0*/  FFMA R18, -R53, UR11, R18 ;  /* 0x0000000b35127c23 */ /* 0x000fe20008000112 */
[----:B------:R-:W-:Y:S01]  /*55c0*/  FFMA R62, R16, UR8, R57 ;  /* 0x00000008103e7c23 */ /* 0x000fe20008000039 */
[----:B------:R-:W-:Y:S01]  /*55d0*/  FADD R53, R66, R66 ;  /* 0x0000004242357221 */ /* 0x000fe20000000000 */
[----:B------:R-:W-:Y:S01]  /*55e0*/  FADD R16, R7, R29 ;  /* 0x0000001d07107221 */ /* 0x000fe20000000000 */
[----:B------:R-:W-:-:S03]  /*55f0*/  FFMA R33, R33, UR8, R52 ;  /* 0x0000000821217c23 */ /* 0x000fc60008000034 */
[----:B------:R-:W-:Y:S01]  /*5600*/  FADD R52, R16, -R53 ;  /* 0x8000003510347221 */ /* 0x000fe20000000000 */
[----:B------:R-:W-:Y:S01]  /*5610*/  FADD R16, R66, R22 ;  /* 0x0000001642107221 */ /* 0x000fe20000000000 */
[----:B------:R-:W-:-:S04]  /*5620*/  FADD R53, R29, R29 ;  /* 0x0000001d1d357221 */ /* 0x000fc80000000000 */
[----:B------:R-:W-:Y:S01]  /*5630*/  FADD R57, R16, -R53 ;  /* 0x8000003510397221 */ /* 0x000fe20000000000 */
[----:B------:R-:W-:Y:S01]  /*5640*/  FMUL R53, R66, R66 ;  /* 0x0000004242357220 */ /* 0x000fe20000400000 */
[----:B------:R-:W-:Y:S02]  /*5650*/  FMUL R16, R7, R7 ;  /* 0x0000000707107220 */ /* 0x000fe40000400000 */
[----:B------:R-:W-:Y:S01]  /*5660*/  FMUL R57, R57, UR9 ;  /* 0x0000000939397c20 */ /* 0x000fe20008400000 */
[----:B------:R-:W-:Y:S01]  /*5670*/  FFMA R64, R22, R22, -R53 ;  /* 0x0000001616407223 */ /* 0x000fe20000000835 */
[----:B------:R-:W-:Y:S01]  /*5680*/  FFMA R16, R29, R29, -R16 ;  /* 0x0000001d1d107223 */ /* 0x000fe20000000810 */
[----:B------:R-:W-:Y:S01]  /*5690*/  FMUL R53, R52, UR9 ;  /* 0x0000000934357c20 */ /* 0x000fe20008400000 */
[----:B------:R-:W-:Y:S01]  /*56a0*/  FFMA R52, R34, -4, R23 ;  /* 0xc080000022347823 */ /* 0x000fe20000000017 */
[----:B------:R-:W-:Y:S01]  /*56b0*/  FFMA R64, R64, UR8, R57 ;  /* 0x0000000840407c23 */ /* 0x000fe20008000039 */
[C---:B------:R-:W-:Y:S01]  /*56c0*/  FFMA R57, R7.reuse, -4, R34 ;  /* 0xc080000007397823 */ /* 0x040fe20000000022 */
[----:B------:R-:W-:Y:S01]  /*56d0*/  FFMA R16, R16, UR8, R53 ;  /* 0x0000000810107c23 */ /* 0x000fe20008000035 */
[----:B------:R-:W-:-:S02]  /*56e0*/  FFMA R53, R7, 6, R52 ;  /* 0x40c0000007357823 */ /* 0x000fc40000000034 */
[C---:B------:R-:W-:Y:S02]  /*56f0*/  FFMA R70, R66.reuse, 6, R57 ;  /* 0x40c0000042467823 */ /* 0x040fe40000000039 */
[----:B------:R-:W-:Y:S02]  /*5700*/  FFMA R52, R66, -4, R53 ;  /* 0xc080000042347823 */ /* 0x000fe40000000035 */
[C---:B------:R-:W-:Y:S02]  /*5710*/  FFMA R53, R29.reuse, -4, R70 ;  /* 0xc08000001d357823 */ /* 0x040fe40000000046 */
[----:B------:R-:W-:Y:S02]  /*5720*/  FADD R52, R29, R52 ;  /* 0x000000341d347221 */ /* 0x000fe40000000000 */
[----:B------:R-:W-:Y:S02]  /*5730*/  FADD R53, R22, R53 ;  /* 0x0000003516357221 */ /* 0x000fe40000000000 */
[----:B------:R-:W-:-:S02]  /*5740*/  FFMA R52, R52, UR10, R33 ;  /* 0x0000000a34347c23 */ /* 0x000fc40008000021 */
[----:B------:R-:W-:Y:S01]  /*5750*/  FFMA R33, R53, UR10, R16 ;  /* 0x0000000a35217c23 */ /* 0x000fe20008000010 */
[--C-:B------:R-:W-:Y:S01]  /*5760*/  FFMA R16, R66, -4, R7.reuse ;  /* 0xc080000042107823 */ /* 0x100fe20000000007 */
[----:B------:R-:W-:Y:S01]  /*5770*/  FFMA R52, -R52, UR6, R7 ;  /* 0x0000000634347c23 */ /* 0x000fe20008000107 */
[----:B------:R-:W-:Y:S02]  /*5780*/  FADD R57, R13, R13 ;  /* 0x0000000d0d397221 */ /* 0x000fe40000000000 */
[----:B------:R-:W-:Y:S01]  /*5790*/  FFMA R53, R29, 6, R16 ;  /* 0x40c000001d357823 */ /* 0x000fe20000000010 */
[----:B------:R-:W-:-:S04]  /*57a0*/  FADD R16, R42, R52 ;  /* 0x000000342a107221 */ /* 0x000fc80000000000 */
[----:B------:R-:W-:Y:S01]  /*57b0*/  FADD R59, R16, -R57 ;  /* 0x80000039103b7221 */ /* 0x000fe20000000000 */
[----:B------:R-:W-:Y:S01]  /*57c0*/  FFMA R16, R22, -4, R53 ;  /* 0xc080000016107823 */ /* 0x000fe20000000035 */
[----:B------:R-:W-:-:S03]  /*57d0*/  FMUL R57, R42, R42 ;  /* 0x0000002a2a397220 */ /* 0x000fc60000400000 */
[----:B------:R-:W-:Y:S01]  /*57e0*/  FADD R53, R21, R16 ;  /* 0x0000001015357221 */ /* 0x000fe20000000000 */
[C---:B------:R-:W-:Y:S01]  /*57f0*/  FFMA R57, R52.reuse, R52, -R57 ;  /* 0x0000003434397223 */ /* 0x040fe20000000839 */
[----:B------:R-:W-:Y:S02]  /*5800*/  FMUL R16, R59, UR9 ;  /* 0x000000093b107c20 */ /* 0x000fe40008400000 */
[----:B------:R-:W-:Y:S02]  /*5810*/  FFMA R64, R53, UR10, R64 ;  /* 0x0000000a35407c23 */ /* 0x000fe40008000040 */
[----:B------:R-:W-:Y:S01]  /*5820*/  FFMA R53, R57, UR8, R16 ;  /* 0x0000000839357c23 */ /* 0x000fe20008000010 */
[----:B------:R-:W-:Y:S01]  /*5830*/  FFMA R16, -R33, UR6, R66 ;  /* 0x0000000621107c23 */ /* 0x000fe20008000142 */
[----:B------:R-:W-:Y:S01]  /*5840*/  FFMA R33, R19, -4, R6 ;  /* 0xc080000013217823 */ /* 0x000fe20000000006 */
[----:B------:R-:W-:Y:S02]  /*5850*/  FADD R57, R52, R52 ;  /* 0x0000003434397221 */ /* 0x000fe40000000000 */
[----:B------:R-:W-:-:S04]  /*5860*/  FADD R6, R13, R16 ;  /* 0x000000100d067221 */ /* 0x000fc80000000000 */
[----:B------:R-:W-:Y:S01]  /*5870*/  FADD R59, R6, -R57 ;  /* 0x80000039063b7221 */ /* 0x000fe20000000000 */
[----:B------:R-:W-:Y:S01]  /*5880*/  FFMA R6, R42, 6, R33 ;  /* 0x40c000002a067823 */ /* 0x000fe20000000021 */
[----:B------:R-:W-:-:S03]  /*5890*/  FMUL R33, R13, R13 ;  /* 0x0000000d0d217220 */ /* 0x000fc60000400000 */
[----:B------:R-:W-:Y:S01]  /*58a0*/  FFMA R57, R13, -4, R6 ;  /* 0xc08000000d397823 */ /* 0x000fe20000000006 */
[----:B------:R-:W-:Y:S01]  /*58b0*/  FFMA R6, R16, R16, -R33 ;  /* 0x0000001010067223 */ /* 0x000fe20000000821 */
[----:B------:R-:W-:Y:S01]  /*58c0*/  FADD R33, R29, R21 ;  /* 0x000000151d217221 */ /* 0x000fe20000000000 */
[----:B------:R-:W-:Y:S01]  /*58d0*/  FADD R70, R22, R22 ;  /* 0x0000001616467221 */ /* 0x000fe20000000000 */
[----:B------:R-:W-:-:S04]  /*58e0*/  FADD R57, R52, R57 ;  /* 0x0000003934397221 */ /* 0x000fc80000000000 */
[----:B------:R-:W-:Y:S01]  /*58f0*/  FFMA R62, R57, UR10, R62 ;  /* 0x0000000a393e7c23 */ /* 0x000fe2000800003e */
[----:B------:R-:W-:Y:S01]  /*5900*/  FADD R57, R33, -R70 ;  /* 0x8000004621397221 */ /* 0x000fe20000000000 */
[C---:B------:R-:W-:Y:S01]  /*5910*/  FMUL R70, R29.reuse, R29 ;  /* 0x0000001d1d467220 */ /* 0x040fe20000400000 */
[----:B------:R-:W-:Y:S01]  /*5920*/  FFMA R72, R42, -4, R19 ;  /* 0xc08000002a487823 */ /* 0x000fe20000000013 */
[----:B------:R-:W-:Y:S02]  /*5930*/  FFMA R19, R29, -4, R66 ;  /* 0xc08000001d137823 */ /* 0x000fe40000000042 */
[----:B------:R-:W-:Y:S01]  /*5940*/  FFMA R33, R21, R21, -R70 ;  /* 0x0000001515217223 */ /* 0x000fe20000000846 */
[----:B------:R-:W-:Y:S01]  /*5950*/  FMUL R70, R57, UR9 ;  /* 0x0000000939467c20 */ /* 0x000fe20008400000 */
[----:B------:R-:W-:-:S03]  /*5960*/  FFMA R57, R13, 6, R72 ;  /* 0x40c000000d397823 */ /* 0x000fc60000000048 */
[----:B------:R-:W-:Y:S01]  /*5970*/  FFMA R33, R33, UR8, R70 ;  /* 0x0000000821217c23 */ /* 0x000fe20008000046 */
[----:B------:R-:W-:Y:S01]  /*5980*/  FFMA R70, R22, 6, R19 ;  /* 0x40c0000016467823 */ /* 0x000fe20000000013 */
[----:B------:R-:W-:-:S03]  /*5990*/  FFMA R57, R52, -4, R57 ;  /* 0xc080000034397823 */ /* 0x000fc60000000039 */
[----:B------:R-:W-:Y:S01]  /*59a0*/  FFMA R19, R21, -4, R70 ;  /* 0xc080000015137823 */ /* 0x000fe20000000046 */
[----:B------:R-:W-:Y:S01]  /*59b0*/  FMUL R59, R59, UR9 ;  /* 0x000000093b3b7c20 */ /* 0x000fe20008400000 */
[----:B------:R-:W-:Y:S02]  /*59c0*/  FADD R72, R16, R57 ;  /* 0x0000003910487221 */ /* 0x000fe40000000000 */
[----:B------:R-:W-:Y:S01]  /*59d0*/  FADD R70, R20, R19 ;  /* 0x0000001314467221 */ /* 0x000fe20000000000 */
[----:B------:R-:W-:Y:S01]  /*59e0*/  FFMA R19, -R64, UR6, R29 ;  /* 0x0000000640137c23 */ /* 0x000fe2000800011d */
[----:B------:R-:W-:Y:S01]  /*59f0*/  FFMA R57, R13, -4, R42 ;  /* 0xc08000000d397823 */ /* 0x000fe2000000002a */
[----:B------:R-:W-:Y:S01]  /*5a00*/  FFMA R6, R6, UR8, R59 ;  /* 0x0000000806067c23 */ /* 0x000fe2000800003b */
[----:B------:R-:W-:Y:S01]  /*5a10*/  FADD R59, R16, R16 ;  /* 0x00000010103b7221 */ /* 0x000fe20000000000 */
[C---:B------:R-:W-:Y:S01]  /*5a20*/  FADD R42, R52.reuse, R19 ;  /* 0x00000013342a7221 */ /* 0x040fe20000000000 */
[----:B------:R-:W-:-:S03]  /*5a30*/  FFMA R57, R52, 6, R57 ;  /* 0x40c0000034397823 */ /* 0x000fc60000000039 */
[----:B------:R-:W-:Y:S01]  /*5a40*/  FADD R59, R42, -R59 ;  /* 0x8000003b2a3b7221 */ /* 0x000fe20000000000 */
[----:B------:R-:W-:Y:S01]  /*5a50*/  FMUL R42, R52, R52 ;  /* 0x00000034342a7220 */ /* 0x000fe20000400000 */
[----:B------:R-:W-:Y:S02]  /*5a60*/  FFMA R64, R16, -4, R57 ;  /* 0xc080000010407823 */ /* 0x000fe40000000039 */
[----:B------:R-:W-:Y:S01]  /*5a70*/  FMUL R57, R59, UR9 ;  /* 0x000000093b397c20 */ /* 0x000fe20008400000 */
[C---:B------:R-:W-:Y:S01]  /*5a80*/  FFMA R42, R19.reuse, R19, -R42 ;  /* 0x00000013132a7223 */ /* 0x040fe2000000082a */
[----:B------:R-:W-:-:S03]  /*5a90*/  FADD R59, R19, R64 ;  /* 0x00000040133b7221 */ /* 0x000fc60000000000 */
[----:B------:R-:W-:Y:S01]  /*5aa0*/  FFMA R57, R42, UR8, R57 ;  /* 0x000000082a397c23 */ /* 0x000fe20008000039 */
[----:B------:R-:W-:Y:S01]  /*5ab0*/  FFMA R42, R59, UR10, R6 ;  /* 0x0000000a3b2a7c23 */ /* 0x000fe20008000006 */
[----:B------:R-:W-:Y:S01]  /*5ac0*/  FADD R6, R22, R20 ;  /* 0x0000001416067221 */ /* 0x000fe20000000000 */
[----:B------:R-:W-:-:S04]  /*5ad0*/  FADD R59, R21, R21 ;  /* 0x00000015153b7221 */ /* 0x000fc80000000000 */
[----:B------:R-:W-:Y:S01]  /*5ae0*/  FADD R61, R6, -R59 ;  /* 0x8000003b063d7221 */ /* 0x000fe20000000000 */
[C---:B------:R-:W-:Y:S01]  /*5af0*/  FMUL R59, R22.reuse, R22 ;  /* 0x00000016163b7220 */ /* 0x040fe20000400000 */
[----:B------:R-:W-:-:S03]  /*5b00*/  FFMA R64, R22, -4, R29 ;  /* 0xc080000016407823 */ /* 0x000fc6000000001d */
[----:B------:R-:W-:Y:S01]  /*5b10*/  FFMA R6, R20, R20, -R59 ;  /* 0x0000001414067223 */ /* 0x000fe2000000083b */
[----:B------:R-:W-:Y:S01]  /*5b20*/  FFMA R59, R52, -4, R13 ;  /* 0xc0800000343b7823 */ /* 0x000fe2000000000d */
[----:B------:R-:W-:Y:S01]  /*5b30*/  FFMA R33, R70, UR10, R33 ;  /* 0x0000000a46217c23 */ /* 0x000fe20008000021 */
[----:B------:R-:W-:Y:S02]  /*5b40*/  FFMA R13, R21, 6, R64 ;  /* 0x40c00000150d7823 */ /* 0x000fe40000000040 */
        /* <DEDUP_REMOVED lines=11> */
[----:B------:R-:W-:-:S04]  /*5c00*/  FADD R57, R16, R33 ;  /* 0x0000002110397221 */ /* 0x000fc80000000000 */
[----:B------:R-:W-:Y:S01]  /*5c10*/  FADD R57, R57, -R64 ;  /* 0x8000004039397221 */ /* 0x000fe20000000000 */
[C---:B------:R-:W-:Y:S01]  /*5c20*/  FFMA R64, R16.reuse, -4, R52 ;  /* 0xc080000010407823 */ /* 0x040fe20000000034 */
[----:B------:R-:W-:-:S03]  /*5c30*/  FMUL R52, R16, R16 ;  /* 0x0000001010347220 */ /* 0x000fc60000400000 */
[----:B------:R-:W-:Y:S01]  /*5c40*/  FFMA R64, R19, 6, R64 ;  /* 0x40c0000013407823 */ /* 0x000fe20000000040 */
[----:B------:R-:W-:Y:S01]  /*5c50*/  FFMA R6, -R6, UR6, R21 ;  /* 0x0000000606067c23 */ /* 0x000fe20008000115 */
[----:B------:R-:W-:Y:S01]  /*5c60*/  FFMA R52, R33, R33, -R52 ;  /* 0x0000002121347223 */ /* 0x000fe20000000834 */
[----:B------:R-:W-:Y:S01]  /*5c70*/  FMUL R57, R57, UR9 ;  /* 0x0000000939397c20 */ /* 0x000fe20008400000 */
[----:B------:R-:W-:Y:S01]  /*5c80*/  FFMA R59, R33, -4, R64 ;  /* 0xc0800000213b7823 */ /* 0x000fe20000000040 */
[----:B------:R-:W-:Y:S02]  /*5c90*/  FADD R64, R20, R20 ;  /* 0x0000001414407221 */ /* 0x000fe40000000000 */
[----:B------:R-:W-:Y:S01]  /*5ca0*/  FFMA R52, R52, UR8, R57 ;  /* 0x0000000834347c23 */ /* 0x000fe20008000039 */
[----:B------:R-:W-:Y:S01]  /*5cb0*/  FADD R59, R6, R59 ;  /* 0x0000003b063b7221 */ /* 0x000fe20000000000 */
[----:B------:R-:W-:Y:S01]  /*5cc0*/  FADD R57, R21, R41 ;  /* 0x0000002915397221 */ /* 0x000fe20000000000 */
[----:B------:R-:W-:-:S02]  /*5cd0*/  FFMA R53, R72, UR10, R53 ;  /* 0x0000000a48357c23 */ /* 0x000fc40008000035 */
[----:B------:R-:W-:Y:S01]  /*5ce0*/  FFMA R52, R59, UR10, R52 ;  /* 0x0000000a3b347c23 */ /* 0x000fe20008000034 */
[----:B------:R-:W-:Y:S01]  /*5cf0*/  FADD R59, R57, -R64 ;  /* 0x80000040393b7221 */ /* 0x000fe20000000000 */
[----:B------:R-:W-:Y:S01]  /*5d00*/  FMUL R64, R21, R21 ;  /* 0x0000001515407220 */ /* 0x000fe20000400000 */
[----:B------:R-:W-:Y:S01]  /*5d10*/  FFMA R23, -R62, UR11, R23 ;  /* 0x0000000b3e177c23 */ /* 0x000fe20008000117 */
[----:B------:R-:W-:Y:S01]  /*5d20*/  FFMA R34, -R53, UR11, R34 ;  /* 0x0000000b35227c23 */ /* 0x000fe20008000122 */
[----:B------:R-:W-:Y:S01]  /*5d30*/  FADD R53, R19, R6 ;  /* 0x0000000613357221 */ /* 0x000fe20000000000 */
        /* <DEDUP_REMOVED lines=24> */
[----:B------:R-:W-:Y:S01]  /*5ec0*/  FFMA R13, -R57, UR6, R20 ;  /* 0x00000006390d7c23 */ /* 0x000fe20008000114 */
[----:B------:R-:W-:-:S03]  /*5ed0*/  FADD R57, R6, R6 ;  /* 0x0000000606397221 */ /* 0x000fc60000000000 */
        /* <DEDUP_REMOVED lines=14> */
[----:B------:R-:W-:-:S04]  /*5fc0*/  FADD R53, R35, R16 ;  /* 0x0000001023357221 */ /* 0x000fc80000000000 */
[----:B------:R-:W-:Y:S01]  /*5fd0*/  FFMA R16, R53, UR10, R52 ;  /* 0x0000000a35107c23 */ /* 0x000fe20008000034 */
[----:B------:R-:W-:Y:S01]  /*5fe0*/  FADD R53, R0, R0 ;  /* 0x0000000000357221 */ /* 0x000fe20000000000 */
[----:B------:R-:W-:Y:S02]  /*5ff0*/  FADD R52, R41, R35 ;  /* 0x0000002329347221 */ /* 0x000fe40000000000 */
[----:B------:R-:W-:Y:S01]  /*6000*/  FFMA R16, -R16, UR6, R41 ;  /* 0x0000000610107c23 */ /* 0x000fe20008000129 */
[----:B------:R-:W-:Y:S01]  /*6010*/  FFMA R22, -R57, UR11, R22 ;  /* 0x0000000b39167c23 */ /* 0x000fe20008000116 */
        /* <DEDUP_REMOVED lines=22> */
[----:B------:R-:W-:-:S04]  /*6180*/  FADD R42, R35, R35 ;  /* 0x00000023232a7221 */ /* 0x000fc80000000000 */
[----:B------:R-:W-:Y:S01]  /*6190*/  FADD R42, R19, -R42 ;  /* 0x8000002a132a7221 */ /* 0x000fe20000000000 */
[----:B------:R-:W-:Y:S01]  /*61a0*/  FMUL R19, R0, R0 ;  /* 0x0000000000137220 */ /* 0x000fe20000400000 */
[----:B------:R-:W-:Y:S02]  /*61b0*/  FFMA R53, R62, UR10, R53 ;  /* 0x0000000a3e357c23 */ /* 0x000fe40008000035 */
[----:B------:R-:W-:Y:S01]  /*61c0*/  FMUL R42, R42, UR9 ;  /* 0x000000092a2a7c20 */ /* 0x000fe20008400000 */
[----:B------:R-:W-:-:S04]  /*61d0*/  FFMA R19, R44, R44, -R19 ;  /* 0x0000002c2c137223 */ /* 0x000fc80000000813 */
[----:B------:R-:W-:Y:S01]  /*61e0*/  FFMA R42, R19, UR8, R42 ;  /* 0x00000008132a7c23 */ /* 0x000fe2000800002a */
[----:B------:R-:W-:Y:S01]  /*61f0*/  FFMA R19, -R53, UR6, R0 ;  /* 0x0000000635137c23 */ /* 0x000fe20008000100 */
[----:B------:R-:W-:Y:S01]  /*6200*/  FFMA R21, -R64, UR11, R21 ;  /* 0x0000000b40157c23 */ /* 0x000fe20008000115 */
[----:B------:R-:W-:Y:S01]  /*6210*/  FFMA R62, R6, -4, R33 ;  /* 0xc0800000063e7823 */ /* 0x000fe20000000021 */
        /* <DEDUP_REMOVED lines=8> */
[----:B------:R-:W-:-:S04]  /*62a0*/  FADD R53, R19, R64 ;  /* 0x0000004013357221 */ /* 0x000fc80000000000 */
[----:B------:R-:W-:Y:S01]  /*62b0*/  FFMA R57, R53, UR10, R52 ;  /* 0x0000000a35397c23 */ /* 0x000fe20008000034 */
[----:B------:R-:W-:Y:S01]  /*62c0*/  FFMA R52, R36, -4, R25 ;  /* 0xc080000024347823 */ /* 0x000fe20000000019 */
[----:B------:R-:W-:-:S03]  /*62d0*/  FFMA R36, R3, -4, R36 ;  /* 0xc080000003247823 */ /* 0x000fc60000000024 */
[----:B------:R-:W-:Y:S01]  /*62e0*/  FFMA R52, R3, 6, R52 ;  /* 0x40c0000003347823 */ /* 0x000fe20000000034 */
[C---:B------:R-:W-:Y:S01]  /*62f0*/  FFMA R53, R51.reuse, -4, R3 ;  /* 0xc080000033357823 */ /* 0x040fe20000000003 */
[C---:B------:R-:W-:Y:S02]  /*6300*/  FFMA R25, R51.reuse, 6, R36 ;  /* 0x40c0000033197823 */ /* 0x040fe40000000024 */
[----:B------:R-:W-:Y:S01]  /*6310*/  FFMA R3, R51, -4, R52 ;  /* 0xc080000033037823 */ /* 0x000fe20000000034 */
[C---:B------:R-:W-:Y:S01]  /*6320*/  FFMA R52, R4.reuse, -4, R51 ;  /* 0xc080000004347823 */ /* 0x040fe20000000033 */
[----:B------:R-:W-:-:S03]  /*6330*/  FFMA R36, R4, 6, R53 ;  /* 0x40c0000004247823 */ /* 0x000fc60000000035 */
[C---:B------:R-:W-:Y:S01]  /*6340*/  FFMA R51, R27.reuse, 6, R52 ;  /* 0x40c000001b337823 */ /* 0x040fe20000000034 */
[----:B------:R-:W-:Y:S01]  /*6350*/  FFMA R52, R4, -4, R25 ;  /* 0xc080000004347823 */ /* 0x000fe20000000019 */
[----:B------:R-:W-:Y:S01]  /*6360*/  FFMA R25, R27, -4, R36 ;  /* 0xc08000001b197823 */ /* 0x000fe20000000024 */
[----:B------:R-:W-:Y:S01]  /*6370*/  FFMA R56, -R56, UR6, R55 ;  /* 0x0000000638387c23 */ /* 0x000fe20008000137 */
[----:B------:R-:W-:Y:S01]  /*6380*/  FFMA R51, R24, -4, R51 ;  /* 0xc080000018337823 */ /* 0x000fe20000000033 */
[----:B------:R-:W-:Y:S01]  /*6390*/  FFMA R33, R33, UR8, R62 ;  /* 0x0000000821217c23 */ /* 0x000fe2000800003e */
[----:B------:R-:W-:Y:S01]  /*63a0*/  FADD R52, R27, R52 ;  /* 0x000000341b347221 */ /* 0x000fe20000000000 */
[----:B------:R-:W-:Y:S01]  /*63b0*/  FADD R36, R4, R3 ;  /* 0x0000000304247221 */ /* 0x000fe20000000000 */
[----:B------:R-:W-:Y:S01]  /*63c0*/  FADD R62, R24, R25 ;  /* 0x00000019183e7221 */ /* 0x000fe20000000000 */
[----:B------:R-:W-:Y:S01]  /*63d0*/  FADD R51, R56, R51 ;  /* 0x0000003338337221 */ /* 0x000fe20000000000 */
[----:B------:R-:W-:Y:S01]  /*63e0*/  FFMA R52, R52, UR10, R43 ;  /* 0x0000000a34347c23 */ /* 0x000fe2000800002b */
[----:B------:R-:W-:Y:S01]  /*63f0*/  FFMA R3, R36, UR10, R45 ;  /* 0x0000000a24037c23 */ /* 0x000fe2000800002d */
[----:B------:R-:W-:Y:S01]  /*6400*/  FFMA R39, R62, UR10, R39 ;  /* 0x0000000a3e277c23 */ /* 0x000fe20008000027 */
[----:B------:R-:W-:Y:S01]  /*6410*/  FFMA R58, -R58, UR11, R37 ;  /* 0x0000000b3a3a7c23 */ /* 0x000fe20008000125 */
[----:B------:R-:W-:Y:S01]  /*6420*/  FFMA R51, R51, UR10, R28 ;  /* 0x0000000a33337c23 */ /* 0x000fe2000800001c */
[----:B------:R-:W-:Y:S01]  /*6430*/  FFMA R28, -R52, UR11, R9 ;  /* 0x0000000b341c7c23 */ /* 0x000fe20008000109 */
[----:B------:R-:W-:Y:S01]  /*6440*/  FFMA R3, -R3, UR11, R38 ;  /* 0x0000000b03037c23 */ /* 0x000fe20008000126 */
[----:B------:R-:W-:Y:S01]  /*6450*/  FFMA R9, -R39, UR11, R8 ;  /* 0x0000000b27097c23 */ /* 0x000fe20008000108 */
[C---:B------:R-:W-:Y:S01]  /*6460*/  FADD R25, R44.reuse, R44 ;  /* 0x0000002c2c197221 */ /* 0x040fe20000000000 */
[--C-:B------:R-:W-:Y:S01]  /*6470*/  FADD R8, R35, R58.reuse ;  /* 0x0000003a23087221 */ /* 0x100fe20000000000 */
[--C-:B------:R-:W-:Y:S01]  /*6480*/  FADD R37, R44, R3.reuse ;  /* 0x000000032c257221 */ /* 0x100fe20000000000 */
[C---:B------:R-:W-:Y:S01]  /*6490*/  FADD R38, R58.reuse, R58 ;  /* 0x0000003a3a267221 */ /* 0x040fe20000000000 */
[----:B------:R-:W-:Y:S01]  /*64a0*/  FADD R43, R58, R28 ;  /* 0x0000001c3a2b7221 */ /* 0x000fe20000000000 */
[----:B------:R-:W-:Y:S01]  /*64b0*/  FADD R52, R3, R3 ;  /* 0x0000000303347221 */ /* 0x000fe20000000000 */
[----:B------:R-:W-:Y:S01]  /*64c0*/  FADD R36, R8, -R25 ;  /* 0x8000001908247221 */ /* 0x000fe20000000000 */
[----:B------:R-:W-:Y:S01]  /*64d0*/  FMUL R25, R35, R35 ;  /* 0x0000002323197220 */ /* 0x000fe20000400000 */
[----:B------:R-:W-:Y:S01]  /*64e0*/  FADD R39, R37, -R38 ;  /* 0x8000002625277221 */ /* 0x000fe20000000000 */
[----:B------:R-:W-:Y:S01]  /*64f0*/  FMUL R8, R44, R44 ;  /* 0x0000002c2c087220 */ /* 0x000fe20000400000 */
[----:B------:R-:W-:Y:S01]  /*6500*/  FADD R45, R3, R9 ;  /* 0x00000009032d7221 */ /* 0x000fe20000000000 */
[----:B------:R-:W-:Y:S01]  /*6510*/  FADD R62, R28, R28 ;  /* 0x0000001c1c3e7221 */ /* 0x000fe20000000000 */
[----:B------:R-:W-:Y:S01]  /*6520*/  FADD R38, R43, -R52 ;  /* 0x800000342b267221 */ /* 0x000fe20000000000 */
[----:B------:R-:W-:Y:S01]  /*6530*/  FFMA R48, -R51, UR11, R48 ;  /* 0x0000000b33307c23 */ /* 0x000fe20008000130 */
[-C--:B------:R-:W-:Y:S01]  /*6540*/  FFMA R25, R58, R58.reuse, -R25 ;  /* 0x0000003a3a197223 */ /* 0x080fe20000000819 */
[----:B------:R-:W-:Y:S01]  /*6550*/  FMUL R52, R36, UR9 ;  /* 0x0000000924347c20 */ /* 0x000fe20008400000 */
[-C--:B------:R-:W-:Y:S01]  /*6560*/  FFMA R8, R3, R3.reuse, -R8 ;  /* 0x0000000303087223 */ /* 0x080fe20000000808 */
[----:B------:R-:W-:Y:S01]  /*6570*/  FMUL R43, R39, UR9 ;  /* 0x00000009272b7c20 */ /* 0x000fe20008400000 */
[----:B------:R-:W-:Y:S01]  /*6580*/  FADD R37, R45, -R62 ;  /* 0x8000003e2d257221 */ /* 0x000fe20000000000 */
[----:B------:R-:W-:Y:S01]  /*6590*/  FMUL R39, R58, R58 ;  /* 0x0000003a3a277220 */ /* 0x000fe20000400000 */
[----:B------:R-:W-:Y:S01]  /*65a0*/  FADD R45, R28, R48 ;  /* 0x000000301c2d7221 */ /* 0x000fe20000000000 */
[----:B------:R-:W-:Y:S01]  /*65b0*/  FADD R62, R9, R9 ;  /* 0x00000009093e7221 */ /* 0x000fe20000000000 */
[----:B------:R-:W-:Y:S01]  /*65c0*/  FFMA R25, R25, UR8, R52 ;  /* 0x0000000819197c23 */ /* 0x000fe20008000034 */
[----:B------:R-:W-:Y:S01]  /*65d0*/  FFMA R52, R0, -4, R41 ;  /* 0xc080000000347823 */ /* 0x000fe20000000029 */
[----:B------:R-:W-:Y:S01]  /*65e0*/  FFMA R8, R8, UR8, R43 ;  /* 0x0000000808087c23 */ /* 0x000fe2000800002b */
[-C--:B------:R-:W-:Y:S01]  /*65f0*/  FFMA R43, R28, R28.reuse, -R39 ;  /* 0x0000001c1c2b7223 */ /* 0x080fe20000000827 */
[----:B------:R-:W-:Y:S01]  /*6600*/  FMUL R38, R38, UR9 ;  /* 0x0000000926267c20 */ /* 0x000fe20008400000 */
[----:B------:R-:W-:Y:S01]  /*6610*/  FADD R36, R45, -R62 ;  /* 0x8000003e2d247221 */ /* 0x000fe20000000000 */
[----:B------:R-:W-:Y:S01]  /*6620*/  FMUL R62, R3, R3 ;  /* 0x00000003033e7220 */ /* 0x000fe20000400000 */
[----:B------:R-:W-:Y:S01]  /*6630*/  FFMA R39, R35, 6, R52 ;  /* 0x40c0000023277823 */ /* 0x000fe20000000034 */
[----:B------:R-:W-:Y:S01]  /*6640*/  FMUL R45, R28, R28 ;  /* 0x0000001c1c2d7220 */ /* 0x000fe20000400000 */
[----:B------:R-:W-:Y:S01]  /*6650*/  FFMA R38, R43, UR8, R38 ;  /* 0x000000082b267c23 */ /* 0x000fe20008000026 */
[----:B------:R-:W-:Y:S01]  /*6660*/  FFMA R43, R35, -4, R0 ;  /* 0xc0800000232b7823 */ /* 0x000fe20000000000 */
[----:B------:R-:W-:Y:S01]  /*6670*/  FFMA R62, R9, R9, -R62 ;  /* 0x00000009093e7223 */ /* 0x000fe2000000083e */
[----:B------:R-:W-:Y:S01]  /*6680*/  FMUL R37, R37, UR9 ;  /* 0x0000000925257c20 */ /* 0x000fe20008400000 */
[----:B------:R-:W-:Y:S01]  /*6690*/  FFMA R39, R44, -4, R39 ;  /* 0xc08000002c277823 */ /* 0x000fe20000000027 */
[----:B------:R-:W-:Y:S01]  /*66a0*/  FFMA R51, R48, R48, -R45 ;  /* 0x0000003030337223 */ /* 0x000fe2000000082d */
[C---:B------:R-:W-:Y:S01]  /*66b0*/  FFMA R45, R44.reuse, -4, R35 ;  /* 0xc08000002c2d7823 */ /* 0x040fe20000000023 */
[----:B------:R-:W-:Y:S01]  /*66c0*/  FFMA R43, R44, 6, R43 ;  /* 0x40c000002c2b7823 */ /* 0x000fe2000000002b */
[----:B------:R-:W-:Y:S01]  /*66d0*/  FFMA R37, R62, UR8, R37 ;  /* 0x000000083e257c23 */ /* 0x000fe20008000025 */
[C---:B------:R-:W-:Y:S01]  /*66e0*/  FADD R39, R58.reuse, R39 ;  /* 0x000000273a277221 */ /* 0x040fe20000000000 */
[C---:B------:R-:W-:Y:S01]  /*66f0*/  FFMA R62, R58.reuse, 6, R45 ;  /* 0x40c000003a3e7823 */ /* 0x040fe2000000002d */
[C---:B------:R-:W-:Y:S01]  /*6700*/  FFMA R52, R58.reuse, -4, R43 ;  /* 0xc08000003a347823 */ /* 0x040fe2000000002b */
[----:B------:R-:W-:Y:S01]  /*6710*/  FFMA R64, R58, -4, R44 ;  /* 0xc08000003a407823 */ /* 0x000fe2000000002c */
[----:B------:R-:W-:Y:S01]  /*6720*/  FFMA R42, R39, UR10, R42 ;  /* 0x0000000a272a7c23 */ /* 0x000fe2000800002a */
[C---:B------:R-:W-:Y:S01]  /*6730*/  FFMA R43, R3.reuse, -4, R58 ;  /* 0xc0800000032b7823 */ /* 0x040fe2000000003a */
[C---:B------:R-:W-:Y:S01]  /*6740*/  FFMA R39, R3.reuse, -4, R62 ;  /* 0xc080000003277823 */ /* 0x040fe2000000003e */
[C---:B------:R-:W-:Y:S01]  /*6750*/  FADD R52, R3.reuse, R52 ;  /* 0x0000003403347221 */ /* 0x040fe20000000000 */
[----:B------:R-:W-:Y:S01]  /*6760*/  FMUL R36, R36, UR9 ;  /* 0x0000000924247c20 */ /* 0x000fe20008400000 */
[----:B------:R-:W-:Y:S01]  /*6770*/  FFMA R45, R3, 6, R64 ;  /* 0x40c00000032d7823 */ /* 0x000fe20000000040 */
[C---:B------:R-:W-:Y:S01]  /*6780*/  FFMA R62, R28.reuse, 6, R43 ;  /* 0x40c000001c3e7823 */ /* 0x040fe2000000002b */
[----:B------:R-:W-:Y:S01]  /*6790*/  FADD R39, R28, R39 ;  /* 0x000000271c277221 */ /* 0x000fe20000000000 */
[----:B------:R-:W-:Y:S01]  /*67a0*/  FFMA R43, R52, UR10, R25 ;  /* 0x0000000a342b7c23 */ /* 0x000fe20008000019 */
[----:B------:R-:W-:Y:S01]  /*67b0*/  FFMA R36, R51, UR8, R36 ;  /* 0x0000000833247c23 */ /* 0x000fe20008000024 */
[----:B------:R-:W-:Y:S01]  /*67c0*/  FFMA R52, R28, -4, R45 ;  /* 0xc08000001c347823 */ /* 0x000fe2000000002d */
[----:B------:R-:W-:Y:S01]  /*67d0*/  FFMA R51, R9, -4, R62 ;  /* 0xc080000009337823 */ /* 0x000fe2000000003e */
[----:B------:R-:W-:Y:S01]  /*67e0*/  FFMA R45, R39, UR10, R8 ;  /* 0x0000000a272d7c23 */ /* 0x000fe20008000008 */
[----:B------:R-:W-:Y:S01]  /*67f0*/  FFMA R39, -R42, UR6, R35 ;  /* 0x000000062a277c23 */ /* 0x000fe20008000123 */
[----:B------:R-:W-:Y:S01]  /*6800*/  FADD R25, R9, R52 ;  /* 0x0000003409197221 */ /* 0x000fe20000000000 */
[----:B------:R-:W-:Y:S01]  /*6810*/  FADD R42, R48, R51 ;  /* 0x00000033302a7221 */ /* 0x000fe20000000000 */
[----:B------:R-:W-:Y:S01]  /*6820*/  FADD R52, R19, R19 ;  /* 0x0000001313347221 */ /* 0x000fe20000000000 */
[----:B------:R-:W-:Y:S01]  /*6830*/  FADD R51, R16, R39 ;  /* 0x0000002710337221 */ /* 0x000fe20000000000 */
[----:B------:R-:W-:Y:S01]  /*6840*/  FFMA R8, R25, UR10, R38 ;  /* 0x0000000a19087c23 */ /* 0x000fe20008000026 */
[----:B------:R-:W-:Y:S01]  /*6850*/  FFMA R25, R42, UR10, R37 ;  /* 0x0000000a2a197c23 */ /* 0x000fe20008000025 */
[----:B------:R-:W-:Y:S01]  /*6860*/  FFMA R38, -R43, UR6, R44 ;  /* 0x000000062b267c23 */ /* 0x000fe2000800012c */
[----:B------:R-:W-:Y:S01]  /*6870*/  FADD R51, R51, -R52 ;  /* 0x8000003433337221 */ /* 0x000fe20000000000 */
[----:B------:R-:W-:Y:S01]  /*6880*/  FMUL R42, R16, R16 ;  /* 0x00000010102a7220 */ /* 0x000fe20000400000 */
[----:B------:R-:W-:Y:S01]  /*6890*/  FFMA R37, -R45, UR6, R58 ;  /* 0x000000062d257c23 */ /* 0x000fe2000800013a */
[----:B------:R-:W-:Y:S01]  /*68a0*/  FADD R43, R19, R38 ;  /* 0x00000026132b7221 */ /* 0x000fe20000000000 */
[C---:B------:R-:W-:Y:S01]  /*68b0*/  FADD R52, R39.reuse, R39 ;  /* 0x0000002727347221 */ /* 0x040fe20000000000 */
[----:B------:R-:W-:Y:S01]  /*68c0*/  FFMA R42, R39, R39, -R42 ;  /* 0x00000027272a7223 */ /* 0x000fe2000000082a */
[----:B------:R-:W-:Y:S01]  /*68d0*/  FMUL R51, R51, UR9 ;  /* 0x0000000933337c20 */ /* 0x000fe20008400000 */
[----:B------:R-:W-:Y:S01]  /*68e0*/  FADD R45, R39, R37 ;  /* 0x00000025272d7221 */ /* 0x000fe20000000000 */
[----:B------:R-:W-:Y:S01]  /*68f0*/  FADD R62, R38, R38 ;  /* 0x00000026263e7221 */ /* 0x000fe20000000000 */
[----:B------:R-:W-:Y:S01]  /*6900*/  FADD R52, R43, -R52 ;  /* 0x800000342b347221 */ /* 0x000fe20000000000 */
[----:B------:R-:W-:Y:S01]  /*6910*/  FFMA R51, R42, UR8, R51 ;  /* 0x000000082a337c23 */ /* 0x000fe20008000033 */
        /* <DEDUP_REMOVED lines=10> */
[----:B------:R-:W-:Y:S01]  /*69c0*/  FFMA R45, R42, UR8, R45 ;  /* 0x000000082a2d7c23 */ /* 0x000fe2000800002d */
[----:B------:R-:W-:-:S04]  /*69d0*/  FADD R42, R38, R8 ;  /* 0x00000008262a7221 */ /* 0x000fc80000000000 */
[----:B------:R-:W-:Y:S01]  /*69e0*/  FADD R42, R42, -R43 ;  /* 0x8000002b2a2a7221 */ /* 0x000fe20000000000 */
[----:B------:R-:W-:Y:S01]  /*69f0*/  FMUL R43, R38, R38 ;  /* 0x00000026262b7220 */ /* 0x000fe20000400000 */
[----:B------:R-:W-:Y:S02]  /*6a00*/  FFMA R25, -R25, UR6, R28 ;  /* 0x0000000619197c23 */ /* 0x000fe4000800011c */
[----:B------:R-:W-:Y:S01]  /*6a10*/  FMUL R42, R42, UR9 ;  /* 0x000000092a2a7c20 */ /* 0x000fe20008400000 */
[C---:B------:R-:W-:Y:S01]  /*6a20*/  FFMA R43, R8.reuse, R8, -R43 ;  /* 0x00000008082b7223 */ /* 0x040fe2000000082b */
[----:B------:R-:W-:-:S03]  /*6a30*/  FADD R53, R8, R8 ;  /* 0x0000000808357221 */ /* 0x000fc60000000000 */
[----:B------:R-:W-:Y:S01]  /*6a40*/  FFMA R43, R43, UR8, R42 ;  /* 0x000000082b2b7c23 */ /* 0x000fe2000800002a */
[----:B------:R-:W-:-:S04]  /*6a50*/  FADD R42, R37, R25 ;  /* 0x00000019252a7221 */ /* 0x000fc80000000000 */
[----:B------:R-:W-:Y:S01]  /*6a60*/  FADD R53, R42, -R53 ;  /* 0x800000352a357221 */ /* 0x000fe20000000000 */
[----:B------:R-:W-:Y:S01]  /*6a70*/  FMUL R42, R37, R37 ;  /* 0x00000025252a7220 */ /* 0x000fe20000400000 */
[----:B------:R-:W-:Y:S02]  /*6a80*/  FFMA R20, -R57, UR11, R20 ;  /* 0x0000000b39147c23 */ /* 0x000fe40008000114 */
[----:B------:R-:W-:Y:S01]  /*6a90*/  FMUL R57, R53, UR9 ;  /* 0x0000000935397c20 */ /* 0x000fe20008400000 */
[----:B------:R-:W-:Y:S01]  /*6aa0*/  FFMA R42, R25, R25, -R42 ;  /* 0x00000019192a7223 */ /* 0x000fe2000000082a */
[----:B------:R-:W-:Y:S01]  /*6ab0*/  FFMA R53, R13, -4, R6 ;  /* 0xc08000000d357823 */ /* 0x000fe20000000006 */
[----:B------:R-:W-:Y:S02]  /*6ac0*/  FFMA R62, R16, -4, R13 ;  /* 0xc0800000103e7823 */ /* 0x000fe4000000000d */
[----:B------:R-:W-:Y:S01]  /*6ad0*/  FFMA R6, R42, UR8, R57 ;  /* 0x000000082a067c23 */ /* 0x000fe20008000039 */
[----:B------:R-:W-:Y:S01]  /*6ae0*/  FFMA R42, R16, 6, R53 ;  /* 0x40c00000102a7823 */ /* 0x000fe20000000035 */
[----:B------:R-:W-:-:S03]  /*6af0*/  FFMA R62, R19, 6, R62 ;  /* 0x40c00000133e7823 */ /* 0x000fc6000000003e */
[----:B------:R-:W-:Y:S01]  /*6b00*/  FFMA R42, R19, -4, R42 ;  /* 0xc0800000132a7823 */ /* 0x000fe2000000002a */
[----:B------:R-:W-:Y:S01]  /*6b10*/  FFMA R13, R39, -4, R62 ;  /* 0xc0800000270d7823 */ /* 0x000fe2000000003e */
[----:B------:R-:W-:Y:S02]  /*6b20*/  FFMA R62, R19, -4, R16 ;  /* 0xc0800000133e7823 */ /* 0x000fe40000000010 */
[C---:B------:R-:W-:Y:S01]  /*6b30*/  FADD R42, R39.reuse, R42 ;  /* 0x0000002a272a7221 */ /* 0x040fe20000000000 */
[C---:B------:R-:W-:Y:S01]  /*6b40*/  FADD R16, R38.reuse, R13 ;  /* 0x0000000d26107221 */ /* 0x040fe20000000000 */
[C---:B------:R-:W-:Y:S01]  /*6b50*/  FFMA R19, R39.reuse, -4, R19 ;  /* 0xc080000027137823 */ /* 0x040fe20000000013 */
[----:B------:R-:W-:Y:S01]  /*6b60*/  FFMA R64, R38, -4, R39 ;  /* 0xc080000026407823 */ /* 0x000fe20000000027 */
[----:B------:R-:W-:Y:S01]  /*6b70*/  FFMA R42, R42, UR10, R33 ;  /* 0x0000000a2a2a7c23 */ /* 0x000fe20008000021 */
[----:B------:R-:W-:Y:S01]  /*6b80*/  FFMA R39, R39, 6, R62 ;  /* 0x40c0000027277823 */ /* 0x000fe2000000003e */
[----:B------:R-:W-:Y:S01]  /*6b90*/  FFMA R33, R16, UR10, R51 ;  /* 0x0000000a10217c23 */ /* 0x000fe20008000033 */
[C---:B------:R-:W-:Y:S01]  /*6ba0*/  FFMA R16, R38.reuse, 6, R19 ;  /* 0x40c0000026107823 */ /* 0x040fe20000000013 */
[----:B------:R-:W-:Y:S01]  /*6bb0*/  FFMA R19, R37, 6, R64 ;  /* 0x40c0000025137823 */ /* 0x000fe20000000040 */
[----:B------:R-:W-:-:S02]  /*6bc0*/  FFMA R62, R38, -4, R39 ;  /* 0xc0800000263e7823 */ /* 0x000fc40000000027 */
[----:B------:R-:W-:Y:S01]  /*6bd0*/  FFMA R39, R37, -4, R16 ;  /* 0xc080000025277823 */ /* 0x000fe20000000010 */
        /* <DEDUP_REMOVED lines=8> */
[----:B------:R-:W-:Y:S01]  /*6c60*/  FFMA R39, R62, UR10, R45 ;  /* 0x0000000a3e277c23 */ /* 0x000fe2000800002d */
[----:B------:R-:W-:Y:S01]  /*6c70*/  FFMA R45, R27, -4, R4 ;  /* 0xc08000001b2d7823 */ /* 0x000fe20000000004 */
[----:B------:R-:W-:Y:S01]  /*6c80*/  FFMA R52, R19, UR10, R52 ;  /* 0x0000000a13347c23 */ /* 0x000fe20008000034 */
[----:B------:R-:W-:Y:S01]  /*6c90*/  FFMA R19, R64, UR10, R43 ;  /* 0x0000000a40137c23 */ /* 0x000fe2000800002b */
[----:B------:R-:W-:Y:S01]  /*6ca0*/  FMUL R43, R13, UR9 ;  /* 0x000000090d2b7c20 */ /* 0x000fe20008400000 */
[----:B------:R-:W-:Y:S01]  /*6cb0*/  FFMA R4, -R27, R27, R16 ;  /* 0x0000001b1b047223 */ /* 0x000fe20000000110 */
[----:B------:R-:W-:Y:S01]  /*6cc0*/  FFMA R45, R24, 6, R45 ;  /* 0x40c00000182d7823 */ /* 0x000fe2000000002d */
[----:B------:R-:W-:Y:S01]  /*6cd0*/  FADD R62, R2, R2 ;  /* 0x00000002023e7221 */ /* 0x000fe20000000000 */
[----:B------:R-:W-:Y:S01]  /*6ce0*/  FADD R51, R47, R30 ;  /* 0x0000001e2f337221 */ /* 0x000fe20000000000 */
[----:B------:R-:W-:Y:S01]  /*6cf0*/  FFMA R43, R4, UR8, R43 ;  /* 0x00000008042b7c23 */ /* 0x000fe2000800002b */
[----:B------:R-:W-:Y:S01]  /*6d00*/  FFMA R4, R56, -4, R45 ;  /* 0xc080000038047823 */ /* 0x000fe2000000002d */
[----:B------:R-:W-:Y:S01]  /*6d10*/  FFMA R41, -R42, UR11, R41 ;  /* 0x0000000b2a297c23 */ /* 0x000fe20008000129 */
[----:B------:R-:W-:Y:S01]  /*6d20*/  FADD R51, R51, -R62 ;  /* 0x8000003e33337221 */ /* 0x000fe20000000000 */
[----:B------:R-:W-:Y:S01]  /*6d30*/  FFMA R62, R28, -4, R3 ;  /* 0xc08000001c3e7823 */ /* 0x000fe20000000003 */
[----:B------:R-:W-:-:S04]  /*6d40*/  FADD R42, R5, R4 ;  /* 0x00000004052a7221 */ /* 0x000fc80000000000 */
[----:B------:R-:W-:Y:S01]  /*6d50*/  FFMA R42, R42, UR10, R43 ;  /* 0x0000000a2a2a7c23 */ /* 0x000fe2000800002b */
[----:B------:R-:W-:Y:S01]  /*6d60*/  FFMA R43, R9, 6, R62 ;  /* 0x40c00000092b7823 */ /* 0x000fe2000000003e */
[----:B------:R-:W-:Y:S02]  /*6d70*/  FFMA R35, -R52, UR11, R35 ;  /* 0x0000000b34237c23 */ /* 0x000fe40008000123 */
[----:B------:R-:W-:Y:S01]  /*6d80*/  FFMA R17, -R42, UR11, R17 ;  /* 0x0000000b2a117c23 */ /* 0x000fe20008000111 */
[----:B------:R-:W-:Y:S01]  /*6d90*/  FFMA R52, R48, -4, R43 ;  /* 0xc080000030347823 */ /* 0x000fe2000000002b */
[----:B------:R-:W-:Y:S01]  /*6da0*/  FADD R43, R56, R56 ;  /* 0x00000038382b7221 */ /* 0x000fe20000000000 */
[----:B------:R-:W-:Y:S01]  /*6db0*/  FADD R42, R5, R24 ;  /* 0x00000018052a7221 */ /* 0x000fe20000000000 */
[----:B------:R-:W-:Y:S01]  /*6dc0*/  FFMA R44, -R39, UR11, R44 ;  /* 0x0000000b272c7c23 */ /* 0x000fe2000800012c */
[----:B------:R-:W-:Y:S01]  /*6dd0*/  FADD R39, R17, R52 ;  /* 0x0000003411277221 */ /* 0x000fe20000000000 */
[----:B------:R-:W-:Y:S01]  /*6de0*/  FFMA R0, -R33, UR11, R0 ;  /* 0x0000000b21007c23 */ /* 0x000fe20008000100 */
[----:B------:R-:W-:Y:S01]  /*6df0*/  FMUL R33, R5, R5 ;  /* 0x0000000505217220 */ /* 0x000fe20000400000 */
[----:B------:R-:W-:Y:S01]  /*6e00*/  FADD R42, R42, -R43 ;  /* 0x8000002b2a2a7221 */ /* 0x000fe20000000000 */
[----:B------:R-:W-:Y:S01]  /*6e10*/  FFMA R36, R39, UR10, R36 ;  /* 0x0000000a27247c23 */ /* 0x000fe20008000024 */
[----:B------:R-:W-:Y:S01]  /*6e20*/  FFMA R58, -R19, UR11, R58 ;  /* 0x0000000b133a7c23 */ /* 0x000fe2000800013a */
[----:B------:R-:W-:Y:S01]  /*6e30*/  FFMA R39, -R24, R24, R33 ;  /* 0x0000001818277223 */ /* 0x000fe20000000121 */
[----:B------:R-:W-:Y:S01]  /*6e40*/  FMUL R42, R42, UR9 ;  /* 0x000000092a2a7c20 */ /* 0x000fe20008400000 */
[----:B------:R-:W-:Y:S01]  /*6e50*/  FFMA R36, -R36, UR6, R9 ;  /* 0x0000000624247c23 */ /* 0x000fe20008000109 */
[----:B------:R-:W-:Y:S01]  /*6e60*/  FADD R52, R48, R48 ;  /* 0x0000003030347221 */ /* 0x000fe20000000000 */
[----:B------:R-:W-:Y:S01]  /*6e70*/  FADD R19, R9, R17 ;  /* 0x0000001109137221 */ /* 0x000fe20000000000 */
[----:B------:R-:W-:Y:S01]  /*6e80*/  FFMA R39, R39, UR8, R42 ;  /* 0x0000000827277c23 */ /* 0x000fe2000800002a */
[----:B------:R-:W-:Y:S01]  /*6e90*/  FADD R43, R25, R25 ;  /* 0x00000019192b7221 */ /* 0x000fe20000000000 */
[----:B------:R-:W-:Y:S01]  /*6ea0*/  FADD R42, R8, R36 ;  /* 0x00000024082a7221 */ /* 0x000fe20000000000 */
[----:B------:R-:W-:Y:S01]  /*6eb0*/  FMUL R13, R47, R47 ;  /* 0x0000002f2f0d7220 */ /* 0x000fe20000400000 */
[----:B------:R-:W-:Y:S01]  /*6ec0*/  FADD R52, R19, -R52 ;  /* 0x8000003413347221 */ /* 0x000fe20000000000 */
[----:B------:R-:W-:Y:S01]  /*6ed0*/  FFMA R19, R37, -4, R38 ;  /* 0xc080000025137823 */ /* 0x000fe20000000026 */
[----:B------:R-:W-:Y:S01]  /*6ee0*/  FFMA R27, R24, -4, R27 ;  /* 0xc0800000181b7823 */ /* 0x000fe2000000001b */
[----:B------:R-:W-:Y:S01]  /*6ef0*/  FADD R43, R42, -R43 ;  /* 0x8000002b2a2b7221 */ /* 0x000fe20000000000 */
[----:B------:R-:W-:Y:S01]  /*6f00*/  FFMA R45, R30, R30, -R13 ;  /* 0x0000001e1e2d7223 */ /* 0x000fe2000000080d */
[----:B------:R-:W-:Y:S01]  /*6f10*/  FMUL R64, R51, UR9 ;  /* 0x0000000933407c20 */ /* 0x000fe20008400000 */
[----:B------:R-:W-:Y:S01]  /*6f20*/  FMUL R42, R9, R9 ;  /* 0x00000009092a7220 */ /* 0x000fe20000400000 */
[----:B------:R-:W-:Y:S01]  /*6f30*/  FFMA R62, R8, 6, R19 ;  /* 0x40c00000083e7823 */ /* 0x000fe20000000013 */
[----:B------:R-:W-:Y:S01]  /*6f40*/  FFMA R38, R56, 6, R27 ;  /* 0x40c0000038267823 */ /* 0x000fe2000000001b */
[----:B------:R-:W-:Y:S01]  /*6f50*/  FFMA R4, R45, UR8, R64 ;  /* 0x000000082d047c23 */ /* 0x000fe20008000040 */
[----:B------:R-:W-:Y:S01]  /*6f60*/  FMUL R27, R8, R8 ;  /* 0x00000008081b7220 */ /* 0x000fe20000400000 */
[----:B------:R-:W-:Y:S01]  /*6f70*/  FFMA R19, R17, R17, -R42 ;  /* 0x0000001111137223 */ /* 0x000fe2000000082a */
[----:B------:R-:W-:Y:S01]  /*6f80*/  FFMA R45, R25, -4, R62 ;  /* 0xc0800000192d7823 */ /* 0x000fe2000000003e */
[----:B------:R-:W-:Y:S01]  /*6f90*/  FMUL R42, R43, UR9 ;  /* 0x000000092b2a7c20 */ /* 0x000fe20008400000 */
[----:B------:R-:W-:Y:S01]  /*6fa0*/  FFMA R43, R5, -4, R38 ;  /* 0xc0800000052b7823 */ /* 0x000fe20000000026 */
[----:B------:R-:W-:Y:S01]  /*6fb0*/  FMUL R52, R52, UR9 ;  /* 0x0000000934347c20 */ /* 0x000fe20008400000 */
[C---:B------:R-:W-:Y:S01]  /*6fc0*/  FFMA R27, R36.reuse, R36, -R27 ;  /* 0x00000024241b7223 */ /* 0x040fe2000000081b */
[----:B------:R-:W-:Y:S01]  /*6fd0*/  FADD R45, R36, R45 ;  /* 0x0000002d242d7221 */ /* 0x000fe20000000000 */
[C---:B------:R-:W-:Y:S01]  /*6fe0*/  FADD R38, R46.reuse, R43 ;  /* 0x0000002b2e267221 */ /* 0x040fe20000000000 */
[----:B------:R-:W-:Y:S01]  /*6ff0*/  FFMA R19, R19, UR8, R52 ;  /* 0x0000000813137c23 */ /* 0x000fe20008000034 */
[----:B------:R-:W-:Y:S01]  /*7000*/  FFMA R27, R27, UR8, R42 ;  /* 0x000000081b1b7c23 */ /* 0x000fe2000800002a */
[----:B------:R-:W-:Y:S01]  /*7010*/  FFMA R52, R45, UR10, R6 ;  /* 0x0000000a2d347c23 */ /* 0x000fe20008000006 */
[----:B------:R-:W-:Y:S01]  /*7020*/  FADD R43, R5, R5 ;  /* 0x00000005052b7221 */ /* 0x000fe20000000000 */
[----:B------:R-:W-:Y:S01]  /*7030*/  FADD R42, R46, R56 ;  /* 0x000000382e2a7221 */ /* 0x000fe20000000000 */
[----:B------:R-:W-:Y:S01]  /*7040*/  FFMA R6, R38, UR10, R39 ;  /* 0x0000000a26067c23 */ /* 0x000fe20008000027 */
[----:B------:R-:W-:Y:S01]  /*7050*/  FFMA R39, R9, -4, R28 ;  /* 0xc080000009277823 */ /* 0x000fe2000000001c */
[----:B------:R-:W-:Y:S01]  /*7060*/  FFMA R38, R46, R46, -R16 ;  /* 0x0000002e2e267223 */ /* 0x000fe20000000810 */
[----:B------:R-:W-:Y:S01]  /*7070*/  FADD R42, R42, -R43 ;  /* 0x8000002b2a2a7221 */ /* 0x000fe20000000000 */
[----:B------:R-:W-:Y:S01]  /*7080*/  FFMA R6, -R6, UR11, R55 ;  /* 0x0000000b06067c23 */ /* 0x000fe20008000137 */
[----:B------:R-:W-:Y:S01]  /*7090*/  FFMA R16, R48, 6, R39 ;  /* 0x40c0000030107823 */ /* 0x000fe20000000027 */
[C---:B------:R-:W-:Y:S01]  /*70a0*/  FADD R45, R17.reuse, R17 ;  /* 0x00000011112d7221 */ /* 0x040fe20000000000 */
[----:B------:R-:W-:Y:S01]  /*70b0*/  FMUL R39, R42, UR9 ;  /* 0x000000092a277c20 */ /* 0x000fe20008400000 */
[----:B------:R-:W-:Y:S01]  /*70c0*/  FADD R42, R48, R6 ;  /* 0x00000006302a7221 */ /* 0x000fe20000000000 */
[----:B------:R-:W-:Y:S01]  /*70d0*/  FFMA R43, R17, -4, R16 ;  /* 0xc0800000112b7823 */ /* 0x000fe20000000010 */
[----:B------:R-:W-:Y:S01]  /*70e0*/  FFMA R3, -R52, UR11, R3 ;  /* 0x0000000b34037c23 */ /* 0x000fe20008000103 */
[----:B------:R-:W-:Y:S01]  /*70f0*/  FFMA R38, R38, UR8, R39 ;  /* 0x0000000826267c23 */ /* 0x000fe20008000027 */
[----:B------:R-:W-:Y:S01]  /*7100*/  FMUL R39, R48, R48 ;  /* 0x0000003030277220 */ /* 0x000fe20000400000 */
[----:B------:R-:W-:Y:S01]  /*7110*/  FADD R42, R42, -R45 ;  /* 0x8000002d2a2a7221 */ /* 0x000fe20000000000 */
[----:B------:R-:W-:Y:S01]  /*7120*/  FADD R16, R6, R43 ;  /* 0x0000002b06107221 */ /* 0x000fe20000000000 */
        /* <DEDUP_REMOVED lines=8> */
[C---:B------:R-:W-:Y:S01]  /*71b0*/  FFMA R42, R36.reuse, -4, R37 ;  /* 0xc0800000242a7823 */ /* 0x040fe20000000025 */
[----:B------:R-:W-:Y:S01]  /*71c0*/  FFMA R37, R5, 6, R24 ;  /* 0x40c0000005257823 */ /* 0x000fe20000000018 */
[----:B------:R-:W-:Y:S01]  /*71d0*/  FADD R45, R36, R36 ;  /* 0x00000024242d7221 */ /* 0x000fe20000000000 */
[----:B------:R-:W-:Y:S01]  /*71e0*/  FADD R24, R25, R19 ;  /* 0x0000001319187221 */ /* 0x000fe20000000000 */
[----:B------:R-:W-:Y:S01]  /*71f0*/  FADD R42, R19, R42 ;  /* 0x0000002a132a7221 */ /* 0x000fe20000000000 */
[C---:B------:R-:W-:Y:S01]  /*7200*/  FFMA R43, R5.reuse, -4, R56 ;  /* 0xc0800000052b7823 */ /* 0x040fe20000000038 */
[----:B------:R-:W-:Y:S01]  /*7210*/  FFMA R39, R46, -4, R37 ;  /* 0xc08000002e277823 */ /* 0x000fe20000000025 */
[----:B------:R-:W-:Y:S01]  /*7220*/  FADD R45, R24, -R45 ;  /* 0x8000002d182d7221 */ /* 0x000fe20000000000 */
[----:B------:R-:W-:Y:S01]  /*7230*/  FFMA R37, R42, UR10, R27 ;  /* 0x0000000a2a257c23 */ /* 0x000fe2000800001b */
[----:B------:R-:W-:Y:S01]  /*7240*/  FFMA R27, R46, 6, R43 ;  /* 0x40c000002e1b7823 */ /* 0x000fe2000000002b */
[----:B------:R-:W-:Y:S01]  /*7250*/  FADD R39, R54, R39 ;  /* 0x0000002736277221 */ /* 0x000fe20000000000 */
[----:B------:R-:W-:Y:S01]  /*7260*/  FADD R46, R46, R46 ;  /* 0x0000002e2e2e7221 */ /* 0x000fe20000000000 */
[----:B------:R-:W-:Y:S01]  /*7270*/  FADD R5, R5, R54 ;  /* 0x0000003605057221 */ /* 0x000fe20000000000 */
[----:B------:R-:W-:Y:S01]  /*7280*/  FFMA R24, R48, -4, R9 ;  /* 0xc080000030187823 */ /* 0x000fe20000000009 */
[----:B------:R-:W-:-:S02]  /*7290*/  FFMA R39, R39, UR10, R38 ;  /* 0x0000000a27277c23 */ /* 0x000fc40008000026 */
[----:B------:R-:W-:Y:S01]  /*72a0*/  FADD R5, R5, -R46 ;  /* 0x8000002e05057221 */ /* 0x000fe20000000000 */
[----:B------:R-:W-:Y:S01]  /*72b0*/  FFMA R43, R17, 6, R24 ;  /* 0x40c00000112b7823 */ /* 0x000fe20000000018 */
[----:B------:R-:W-:Y:S01]  /*72c0*/  FMUL R38, R25, R25 ;  /* 0x0000001919267220 */ /* 0x000fe20000400000 */
[----:B------:R-:W-:Y:S01]  /*72d0*/  FFMA R12, -R39, UR11, R12 ;  /* 0x0000000b270c7c23 */ /* 0x000fe2000800010c */
[----:B------:R-:W-:Y:S01]  /*72e0*/  FFMA R33, R54, R54, -R33 ;  /* 0x0000003636217223 */ /* 0x000fe20000000821 */
        /* <DEDUP_REMOVED lines=8> */
[----:B------:R-:W-:Y:S01]  /*7370*/  FFMA R8, R43, UR10, R16 ;  /* 0x0000000a2b087c23 */ /* 0x000fe20008000010 */
[----:B------:R-:W-:Y:S01]  /*7380*/  FFMA R54, R54, -4, R27 ;  /* 0xc080000036367823 */ /* 0x000fe2000000001b */
[----:B------:R-:W-:Y:S01]  /*7390*/  FFMA R38, R36, 6, R33 ;  /* 0x40c0000024267823 */ /* 0x000fe20000000021 */
[----:B------:R-:W-:Y:S01]  /*73a0*/  FFMA R28, -R37, UR11, R28 ;  /* 0x0000000b251c7c23 */ /* 0x000fe2000800011c */
[----:B------:R-:W-:Y:S01]  /*73b0*/  FADD R27, R6, R6 ;  /* 0x00000006061b7221 */ /* 0x000fe20000000000 */
[----:B------:R-:W-:Y:S01]  /*73c0*/  FFMA R8, -R8, UR6, R17 ;  /* 0x0000000608087c23 */ /* 0x000fe20008000111 */
[----:B------:R-:W-:Y:S01]  /*73d0*/  FADD R16, R17, R12 ;  /* 0x0000000c11107221 */ /* 0x000fe20000000000 */
[----:B------:R-:W-:Y:S01]  /*73e0*/  FFMA R37, R19, -4, R38 ;  /* 0xc080000013257823 */ /* 0x000fe20000000026 */
[----:B------:R-:W-:Y:S01]  /*73f0*/  FADD R11, R11, R54 ;  /* 0x000000360b0b7221 */ /* 0x000fe20000000000 */
[----:B------:R-:W-:Y:S01]  /*7400*/  FADD R39, R19, R19 ;  /* 0x0000001313277221 */ /* 0x000fe20000000000 */
[----:B------:R-:W-:Y:S01]  /*7410*/  FADD R38, R36, R8 ;  /* 0x0000000824267221 */ /* 0x000fe20000000000 */
[----:B------:R-:W-:Y:S01]  /*7420*/  FADD R33, R16, -R27 ;  /* 0x8000001b10217221 */ /* 0x000fe20000000000 */
[----:B------:R-:W-:Y:S01]  /*7430*/  FADD R16, R8, R37 ;  /* 0x0000002508107221 */ /* 0x000fe20000000000 */
[----:B------:R-:W-:Y:S01]  /*7440*/  FFMA R11, R11, UR10, R24 ;  /* 0x0000000a0b0b7c23 */ /* 0x000fe20008000018 */
[----:B------:R-:W-:Y:S01]  /*7450*/  FADD R39, R38, -R39 ;  /* 0x8000002726277221 */ /* 0x000fe20000000000 */
[----:B------:R-:W-:Y:S01]  /*7460*/  FMUL R27, R17, R17 ;  /* 0x00000011111b7220 */ /* 0x000fe20000400000 */
[----:B------:R-:W-:Y:S01]  /*7470*/  FFMA R38, R16, UR10, R5 ;  /* 0x0000000a10267c23 */ /* 0x000fe20008000005 */
[----:B------:R-:W-:-:S02]  /*7480*/  FFMA R5, -R11, UR11, R50 ;  /* 0x0000000b0b057c23 */ /* 0x000fc40008000132 */
[C---:B------:R-:W-:Y:S01]  /*7490*/  FFMA R16, R12.reuse, R12, -R27 ;  /* 0x0000000c0c107223 */ /* 0x040fe2000000081b */
[----:B------:R-:W-:Y:S01]  /*74a0*/  FADD R27, R12, R12 ;  /* 0x0000000c0c1b7221 */ /* 0x000fe20000000000 */
[----:B------:R-:W-:Y:S01]  /*74b0*/  FADD R24, R6, R5 ;  /* 0x0000000506187221 */ /* 0x000fe20000000000 */
[----:B------:R-:W-:Y:S01]  /*74c0*/  FMUL R37, R36, R36 ;  /* 0x0000002424257220 */ /* 0x000fe20000400000 */
[----:B------:R-:W-:Y:S01]  /*74d0*/  FMUL R33, R33, UR9 ;  /* 0x0000000921217c20 */ /* 0x000fe20008400000 */
[----:B------:R-:W-:Y:S01]  /*74e0*/  FFMA R9, -R38, UR11, R9 ;  /* 0x0000000b26097c23 */ /* 0x000fe20008000109 */
[----:B------:R-:W-:Y:S01]  /*74f0*/  FADD R38, R24, -R27 ;  /* 0x8000001b18267221 */ /* 0x000fe20000000000 */
[----:B------:R-:W-:Y:S01]  /*7500*/  FFMA R27, R17, -4, R48 ;  /* 0xc0800000111b7823 */ /* 0x000fe20000000030 */
[----:B------:R-:W-:Y:S01]  /*7510*/  FFMA R11, R8, R8, -R37 ;  /* 0x00000008080b7223 */ /* 0x000fe20000000825 */
[----:B------:R-:W-:Y:S01]  /*7520*/  FMUL R42, R39, UR9 ;  /* 0x00000009272a7c20 */ /* 0x000fe20008400000 */
[----:B------:R-:W-:Y:S01]  /*7530*/  FFMA R16, R16, UR8, R33 ;  /* 0x0000000810107c23 */ /* 0x000fe20008000021 */
[----:B------:R-:W-:Y:S01]  /*7540*/  FADD R24, R47, R12 ;  /* 0x0000000c2f187221 */ /* 0x000fe20000000000 */
[----:B------:R-:W-:Y:S01]  /*7550*/  FADD R33, R5, R5 ;  /* 0x0000000505217221 */ /* 0x000fe20000000000 */
[----:B------:R-:W-:Y:S01]  /*7560*/  FFMA R27, R6, 6, R27 ;  /* 0x40c00000061b7823 */ /* 0x000fe2000000001b */
[----:B------:R-:W-:-:S02]  /*7570*/  FFMA R11, R11, UR8, R42 ;  /* 0x000000080b0b7c23 */ /* 0x000fc4000800002a */
[----:B------:R-:W-:Y:S01]  /*7580*/  FADD R42, R24, -R33 ;  /* 0x80000021182a7221 */ /* 0x000fe20000000000 */
[----:B------:R-:W-:Y:S01]  /*7590*/  FFMA R24, R12, -4, R27 ;  /* 0xc08000000c187823 */ /* 0x000fe2000000001b */
[----:B------:R-:W-:Y:S01]  /*75a0*/  FADD R46, R47, R47 ;  /* 0x0000002f2f2e7221 */ /* 0x000fe20000000000 */
[----:B------:R-:W-:Y:S01]  /*75b0*/  FADD R37, R2, R5 ;  /* 0x0000000502257221 */ /* 0x000fe20000000000 */
[C---:B------:R-:W-:Y:S01]  /*75c0*/  FMUL R33, R5.reuse, R5 ;  /* 0x0000000505217220 */ /* 0x040fe20000400000 */
[----:B------:R-:W-:Y:S01]  /*75d0*/  FFMA R39, -R12, R12, R13 ;  /* 0x0000000c0c277223 */ /* 0x000fe2000000010d */
[----:B------:R-:W-:Y:S01]  /*75e0*/  FADD R13, R5, R24 ;  /* 0x00000018050d7221 */ /* 0x000fe20000000000 */
[C---:B------:R-:W-:Y:S01]  /*75f0*/  FFMA R27, R6.reuse, -4, R17 ;  /* 0xc0800000061b7823 */ /* 0x040fe20000000011 */
[----:B------:R-:W-:Y:S01]  /*7600*/  FADD R46, R37, -R46 ;  /* 0x8000002e252e7221 */ /* 0x000fe20000000000 */
[----:B------:R-:W-:Y:S01]  /*7610*/  FFMA R37, -R6, R6, R33 ;  /* 0x0000000606257223 */ /* 0x000fe20000000121 */
[----:B------:R-:W-:Y:S01]  /*7620*/  FMUL R38, R38, UR9 ;  /* 0x0000000926267c20 */ /* 0x000fe20008400000 */
[----:B------:R-:W-:Y:S01]  /*7630*/  FFMA R13, R13, UR10, R16 ;  /* 0x0000000a0d0d7c23 */ /* 0x000fe20008000010 */
[C---:B------:R-:W-:Y:S01]  /*7640*/  FFMA R24, R12.reuse, -4, R6 ;  /* 0xc08000000c187823 */ /* 0x040fe20000000006 */
[----:B------:R-:W-:Y:S01]  /*7650*/  FFMA R16, R12, 6, R27 ;  /* 0x40c000000c107823 */ /* 0x000fe2000000001b */
[----:B------:R-:W-:Y:S01]  /*7660*/  FFMA R37, R37, UR8, R38 ;  /* 0x0000000825257c23 */ /* 0x000fe20008000026 */
[----:B------:R-:W-:Y:S01]  /*7670*/  FFMA R45, R47, -4, R5 ;  /* 0xc08000002f2d7823 */ /* 0x000fe20000000005 */
[C---:B------:R-:W-:Y:S01]  /*7680*/  FFMA R38, R5.reuse, -4, R12 ;  /* 0xc080000005267823 */ /* 0x040fe2000000000c */
[C---:B------:R-:W-:Y:S01]  /*7690*/  FFMA R24, R5.reuse, 6, R24 ;  /* 0x40c0000005187823 */ /* 0x040fe20000000018 */
[----:B------:R-:W-:Y:S01]  /*76a0*/  FFMA R16, R5, -4, R16 ;  /* 0xc080000005107823 */ /* 0x000fe20000000010 */
[----:B------:R-:W-:Y:S01]  /*76b0*/  FFMA R45, R2, 6, R45 ;  /* 0x40c00000022d7823 */ /* 0x000fe2000000002d */
[----:B------:R-:W-:Y:S01]  /*76c0*/  FMUL R42, R42, UR9 ;  /* 0x000000092a2a7c20 */ /* 0x000fe20008400000 */
[C---:B------:R-:W-:Y:S01]  /*76d0*/  FFMA R43, R47.reuse, 6, R38 ;  /* 0x40c000002f2b7823 */ /* 0x040fe20000000026 */
[C---:B------:R-:W-:Y:S01]  /*76e0*/  FFMA R27, R47.reuse, -4, R24 ;  /* 0xc08000002f1b7823 */ /* 0x040fe20000000018 */
[----:B------:R-:W-:Y:S01]  /*76f0*/  FADD R16, R47, R16 ;  /* 0x000000102f107221 */ /* 0x000fe20000000000 */
[----:B------:R-:W-:Y:S01]  /*7700*/  FFMA R45, R30, -4, R45 ;  /* 0xc08000001e2d7823 */ /* 0x000fe2000000002d */
[----:B------:R-:W-:Y:S01]  /*7710*/  FFMA R33, R2, R2, -R33 ;  /* 0x0000000202217223 */ /* 0x000fe20000000821 */
[----:B------:R-:W-:Y:S01]  /*7720*/  FMUL R46, R46, UR9 ;  /* 0x000000092e2e7c20 */ /* 0x000fe20008400000 */
[----:B------:R-:W-:Y:S01]  /*7730*/  FFMA R39, R39, UR8, R42 ;  /* 0x0000000827277c23 */ /* 0x000fe2000800002a */
[C---:B------:R-:W-:Y:S01]  /*7740*/  FFMA R43, R2.reuse, -4, R43 ;  /* 0xc0800000022b7823 */ /* 0x040fe2000000002b */
[----:B------:R-:W-:Y:S01]  /*7750*/  FADD R24, R2, R27 ;  /* 0x0000001b02187221 */ /* 0x000fe20000000000 */
[----:B------:R-:W-:Y:S01]  /*7760*/  FFMA R27, R16, UR10, R37 ;  /* 0x0000000a101b7c23 */ /* 0x000fe20008000025 */
[----:B------:R-:W-:Y:S01]  /*7770*/  FADD R45, R26, R45 ;  /* 0x0000002d1a2d7221 */ /* 0x000fe20000000000 */
[----:B------:R-:W-:Y:S01]  /*7780*/  FFMA R33, R33, UR8, R46 ;  /* 0x0000000821217c23 */ /* 0x000fe2000800002e */
[----:B------:R-:W-:Y:S01]  /*7790*/  FADD R38, R30, R43 ;  /* 0x0000002b1e267221 */ /* 0x000fe20000000000 */
[----:B------:R-:W-:Y:S01]  /*77a0*/  FFMA R16, R24, UR10, R39 ;  /* 0x0000000a18107c23 */ /* 0x000fe20008000027 */
[----:B------:R-:W-:Y:S01]  /*77b0*/  FFMA R24, -R13, UR6, R6 ;  /* 0x000000060d187c23 */ /* 0x000fe20008000106 */
[----:B------:R-:W-:Y:S01]  /*77c0*/  FFMA R27, -R27, UR6, R12 ;  /* 0x000000061b1b7c23 */ /* 0x000fe2000800010c */
[----:B------:R-:W-:Y:S01]  /*77d0*/  FFMA R45, R45, UR10, R4 ;  /* 0x0000000a2d2d7c23 */ /* 0x000fe20008000004 */
[----:B------:R-:W-:Y:S01]  /*77e0*/  FFMA R38, R38, UR10, R33 ;  /* 0x0000000a26267c23 */ /* 0x000fe20008000021 */
        /* <DEDUP_REMOVED lines=8> */
[----:B------:R-:W-:Y:S01]  /*7870*/  FADD R43, R33, -R42 ;  /* 0x8000002a212b7221 */ /* 0x000fe20000000000 */
[----:B------:R-:W-:Y:S01]  /*7880*/  FFMA R13, -R38, UR6, R47 ;  /* 0x00000006260d7c23 */ /* 0x000fe2000800012f */
[----:B------:R-:W-:Y:S01]  /*7890*/  FMUL R33, R19, R19 ;  /* 0x0000001313217220 */ /* 0x000fe20000400000 */
[----:B------:R-:W-:Y:S01]  /*78a0*/  FADD R46, R39, -R46 ;  /* 0x8000002e272e7221 */ /* 0x000fe20000000000 */
[----:B------:R-:W-:Y:S01]  /*78b0*/  FFMA R16, -R45, UR6, R2 ;  /* 0x000000062d107c23 */ /* 0x000fe20008000102 */
[----:B------:R-:W-:Y:S01]  /*78c0*/  FADD R38, R27, R13 ;  /* 0x0000000d1b267221 */ /* 0x000fe20000000000 */
[----:B------:R-:W-:Y:S01]  /*78d0*/  FADD R39, R4, R4 ;  /* 0x0000000404277221 */ /* 0x000fe20000000000 */
[----:B------:R-:W-:Y:S01]  /*78e0*/  FFMA R33, R24, R24, -R33 ;  /* 0x0000001818217223 */ /* 0x000fe20000000821 */
[----:B------:R-:W-:Y:S01]  /*78f0*/  FMUL R42, R37, UR9 ;  /* 0x00000009252a7c20 */ /* 0x000fe20008400000 */
[----:B------:R-:W-:Y:S01]  /*7900*/  FADD R45, R4, R16 ;  /* 0x00000010042d7221 */ /* 0x000fe20000000000 */
[----:B------:R-:W-:Y:S01]  /*7910*/  FADD R52, R13, R13 ;  /* 0x0000000d0d347221 */ /* 0x000fe20000000000 */
[----:B------:R-:W-:Y:S01]  /*7920*/  FADD R50, R38, -R39 ;  /* 0x8000002726327221 */ /* 0x000fe20000000000 */
[----:B------:R-:W-:Y:S01]  /*7930*/  FFMA R33, R33, UR8, R42 ;  /* 0x0000000821217c23 */ /* 0x000fe2000800002a */
[----:B------:R-:W-:Y:S01]  /*7940*/  FMUL R38, R8, R8 ;  /* 0x0000000808267220 */ /* 0x000fe20000400000 */
[-C--:B------:R-:W-:Y:S01]  /*7950*/  FMUL R42, R27, R27.reuse ;  /* 0x0000001b1b2a7220 */ /* 0x080fe20000400000 */
[----:B------:R-:W-:Y:S01]  /*7960*/  FADD R37, R45, -R52 ;  /* 0x800000342d257221 */ /* 0x000fe20000000000 */
[----:B------:R-:W-:Y:S01]  /*7970*/  FMUL R43, R43, UR9 ;  /* 0x000000092b2b7c20 */ /* 0x000fe20008400000 */
[----:B------:R-:W-:Y:S01]  /*7980*/  FFMA R38, R27, R27, -R38 ;  /* 0x0000001b1b267223 */ /* 0x000fe20000000826 */
[----:B------:R-:W-:Y:S01]  /*7990*/  FFMA R45, R13, R13, -R42 ;  /* 0x0000000d0d2d7223 */ /* 0x000fe2000000082a */
[----:B------:R-:W-:Y:S01]  /*79a0*/  FFMA R42, R36, -4, R25 ;  /* 0xc0800000242a7823 */ /* 0x000fe20000000019 */
[----:B------:R-:W-:Y:S01]  /*79b0*/  FMUL R50, R50, UR9 ;  /* 0x0000000932327c20 */ /* 0x000fe20008400000 */
[----:B------:R-:W-:Y:S01]  /*79c0*/  FFMA R38, R38, UR8, R43 ;  /* 0x0000000826267c23 */ /* 0x000fe2000800002b */
[----:B------:R-:W-:Y:S01]  /*79d0*/  FMUL R39, R24, R24 ;  /* 0x0000001818277220 */ /* 0x000fe20000400000 */
[----:B------:R-:W-:Y:S01]  /*79e0*/  FFMA R43, R19, 6, R42 ;  /* 0x40c00000132b7823 */ /* 0x000fe2000000002a */
[----:B------:R-:W-:Y:S01]  /*79f0*/  FFMA R25, R45, UR8, R50 ;  /* 0x000000082d197c23 */ /* 0x000fe20008000032 */
[----:B------:R-:W-:Y:S01]  /*7a00*/  FMUL R46, R46, UR9 ;  /* 0x000000092e2e7c20 */ /* 0x000fe20008400000 */
[----:B------:R-:W-:Y:S01]  /*7a10*/  FFMA R39, R4, R4, -R39 ;  /* 0x0000000404277223 */ /* 0x000fe20000000827 */
[----:B------:R-:W-:Y:S01]  /*7a20*/  FFMA R45, R19, -4, R36 ;  /* 0xc0800000132d7823 */ /* 0x000fe20000000024 */
[C---:B------:R-:W-:Y:S01]  /*7a30*/  FFMA R43, R8.reuse, -4, R43 ;  /* 0xc0800000082b7823 */ /* 0x040fe2000000002b */
[----:B------:R-:W-:Y:S01]  /*7a40*/  FFMA R51, R8, -4, R19 ;  /* 0xc080000008337823 */ /* 0x000fe20000000013 */
[----:B------:R-:W-:Y:S01]  /*7a50*/  FFMA R50, R24, -4, R8 ;  /* 0xc080000018327823 */ /* 0x000fe20000000008 */
[----:B------:R-:W-:Y:S01]  /*7a60*/  FFMA R39, R39, UR8, R46 ;  /* 0x0000000827277c23 */ /* 0x000fe2000800002e */
[----:B------:R-:W-:Y:S01]  /*7a70*/  FFMA R45, R8, 6, R45 ;  /* 0x40c00000082d7823 */ /* 0x000fe2000000002d */
[C---:B------:R-:W-:Y:S01]  /*7a80*/  FADD R36, R24.reuse, R43 ;  /* 0x0000002b18247221 */ /* 0x040fe20000000000 */
[C---:B------:R-:W-:Y:S01]  /*7a90*/  FFMA R46, R24.reuse, 6, R51 ;  /* 0x40c00000182e7823 */ /* 0x040fe20000000033 */
[----:B------:R-:W-:Y:S01]  /*7aa0*/  FFMA R43, R27, 6, R50 ;  /* 0x40c000001b2b7823 */ /* 0x000fe20000000032 */
[----:B------:R-:W-:Y:S01]  /*7ab0*/  FMUL R51, R37, UR9 ;  /* 0x0000000925337c20 */ /* 0x000fe20008400000 */
[C---:B------:R-:W-:Y:S01]  /*7ac0*/  FFMA R37, R27.reuse, -4, R24 ;  /* 0xc08000001b257823 */ /* 0x040fe20000000018 */
[----:B------:R-:W-:Y:S01]  /*7ad0*/  FFMA R42, R24, -4, R45 ;  /* 0xc0800000182a7823 */ /* 0x000fe2000000002d */
[----:B------:R-:W-:Y:S01]  /*7ae0*/  FFMA R24, R4, -4, R43 ;  /* 0xc080000004187823 */ /* 0x000fe2000000002b */
[----:B------:R-:W-:Y:S01]  /*7af0*/  FFMA R11, R36, UR10, R11 ;  /* 0x0000000a240b7c23 */ /* 0x000fe2000800000b */
[----:B------:R-:W-:Y:S01]  /*7b00*/  FFMA R36, R4, 6, R37 ;  /* 0x40c0000004247823 */ /* 0x000fe20000000025 */
[----:B------:R-:W-:Y:S01]  /*7b10*/  FFMA R37, R27, -4, R46 ;  /* 0xc08000001b257823 */ /* 0x000fe2000000002e */
[----:B------:R-:W-:-:S02]  /*7b20*/  FADD R24, R13, R24 ;  /* 0x000000180d187221 */ /* 0x000fc40000000000 */
[----:B------:R-:W-:Y:S01]  /*7b30*/  FFMA R43, R13, -4, R36 ;  /* 0xc08000000d2b7823 */ /* 0x000fe20000000024 */
[----:B------:R-:W-:Y:S01]  /*7b40*/  FADD R37, R4, R37 ;  /* 0x0000002504257221 */ /* 0x000fe20000000000 */
[----:B------:R-:W-:Y:S01]  /*7b50*/  FFMA R39, R24, UR10, R39 ;  /* 0x0000000a18277c23 */ /* 0x000fe20008000027 */
[----:B------:R-:W-:Y:S01]  /*7b60*/  FFMA R24, R4, -4, R27 ;  /* 0xc080000004187823 */ /* 0x000fe2000000001b */
[C---:B------:R-:W-:Y:S01]  /*7b70*/  FADD R36, R16.reuse, R43 ;  /* 0x0000002b10247221 */ /* 0x040fe20000000000 */
[----:B------:R-:W-:Y:S01]  /*7b80*/  FFMA R37, R37, UR10, R38 ;  /* 0x0000000a25257c23 */ /* 0x000fe20008000026 */
[----:B------:R-:W-:Y:S01]  /*7b90*/  FADD R42, R27, R42 ;  /* 0x0000002a1b2a7221 */ /* 0x000fe20000000000 */
[----:B------:R-:W-:Y:S01]  /*7ba0*/  FMUL R19, R16, R16 ;  /* 0x0000001010137220 */ /* 0x000fe20000400000 */
[----:B------:R-:W-:Y:S01]  /*7bb0*/  FFMA R27, R13, 6, R24 ;  /* 0x40c000000d1b7823 */ /* 0x000fe20000000018 */
[----:B------:R-:W-:Y:S01]  /*7bc0*/  FFMA R36, R36, UR10, R25 ;  /* 0x0000000a24247c23 */ /* 0x000fe20008000019 */
[----:B------:R-:W-:Y:S01]  /*7bd0*/  FFMA R25, -R37, UR11, R6 ;  /* 0x0000000b25197c23 */ /* 0x000fe20008000106 */
[----:B------:R-:W-:Y:S01]  /*7be0*/  FFMA R42, R42, UR10, R33 ;  /* 0x0000000a2a2a7c23 */ /* 0x000fe20008000021 */
[----:B------:R-:W-:Y:S01]  /*7bf0*/  FADD R37, R16, R16 ;  /* 0x0000001010257221 */ /* 0x000fe20000000000 */
[----:B------:R-:W-:Y:S01]  /*7c00*/  FADD R24, R68, R13 ;  /* 0x0000000d44187221 */ /* 0x000fe20000000000 */
[----:B------:R-:W-:Y:S01]  /*7c10*/  FFMA R8, -R4, R4, R19 ;  /* 0x0000000404087223 */ /* 0x000fe20000000113 */
[----:B------:R-:W-:-:S02]  /*7c20*/  FFMA R33, R16, -4, R27 ;  /* 0xc080000010217823 */ /* 0x000fc4000000001b */
[----:B------:R-:W-:Y:S01]  /*7c30*/  FADD R24, R24, -R37 ;  /* 0x8000002518187221 */ /* 0x000fe20000000000 */
[----:B------:R-:W-:Y:S01]  /*7c40*/  FFMA R8, R8, UR8, R51 ;  /* 0x0000000808087c23 */ /* 0x000fe20008000033 */
[C---:B------:R-:W-:Y:S01]  /*7c50*/  FADD R37, R68.reuse, R33 ;  /* 0x0000002144257221 */ /* 0x040fe20000000000 */
[----:B------:R-:W-:-:S03]  /*7c60*/  FMUL R6, R68, R68 ;  /* 0x0000004444067220 */ /* 0x000fc60000400000 */
[----:B------:R-:W-:Y:S01]  /*7c70*/  FFMA R8, R37, UR10, R8 ;  /* 0x0000000a25087c23 */ /* 0x000fe20008000008 */
[----:B------:R-:W-:Y:S01]  /*7c80*/  FFMA R37, R13, -4, R4 ;  /* 0xc08000000d257823 */ /* 0x000fe20000000004 */
[----:B------:R-:W-:Y:S01]  /*7c90*/  FFMA R27, -R39, UR11, R12 ;  /* 0x0000000b271b7c23 */ /* 0x000fe2000800010c */
[----:B------:R-:W-:Y:S01]  /*7ca0*/  FFMA R33, -R36, UR11, R5 ;  /* 0x0000000b24217c23 */ /* 0x000fe20008000105 */
[----:B------:R-:W-:Y:S01]  /*7cb0*/  FFMA R5, -R13, R13, R6 ;  /* 0x0000000d0d057223 */ /* 0x000fe20000000106 */
[----:B------:R-:W-:Y:S01]  /*7cc0*/  FADD R39, R68, R68 ;  /* 0x0000004444277221 */ /* 0x000fe20000000000 */
[C-C-:B------:R-:W-:Y:S01]  /*7cd0*/  FADD R12, R69.reuse, R16.reuse ;  /* 0x00000010450c7221 */ /* 0x140fe20000000000 */
[C---:B------:R-:W-:Y:S01]  /*7ce0*/  FFMA R13, R16.reuse, -4, R13 ;  /* 0xc0800000100d7823 */ /* 0x040fe2000000000d */
[----:B------:R-:W-:Y:S01]  /*7cf0*/  FFMA R37, R16, 6, R37 ;  /* 0x40c0000010257823 */ /* 0x000fe20000000025 */
[----:B------:R-:W-:Y:S01]  /*7d00*/  FFMA R47, -R8, UR11, R47 ;  /* 0x0000000b082f7c23 */ /* 0x000fe2000800012f */
[----:B------:R-:W-:Y:S01]  /*7d10*/  FADD R12, R12, -R39 ;  /* 0x800000270c0c7221 */ /* 0x000fe20000000000 */
[C---:B------:R-:W-:Y:S01]  /*7d20*/  FFMA R16, R68.reuse, -4, R16 ;  /* 0xc080000044107823 */ /* 0x040fe20000000010 */
[C---:B------:R-:W-:Y:S01]  /*7d30*/  FFMA R8, R68.reuse, 6, R13 ;  /* 0x40c0000044087823 */ /* 0x040fe2000000000d */
[C---:B------:R-:W-:Y:S01]  /*7d40*/  FFMA R4, R68.reuse, -4, R37 ;  /* 0xc080000044047823 */ /* 0x040fe20000000025 */
[C---:B------:R-:W-:Y:S01]  /*7d50*/  FADD R39, R69.reuse, R69 ;  /* 0x0000004545277221 */ /* 0x040fe20000000000 */
[----:B------:R-:W-:Y:S01]  /*7d60*/  FADD R68, R68, R71 ;  /* 0x0000004744447221 */ /* 0x000fe20000000000 */
[C---:B------:R-:W-:Y:S01]  /*7d70*/  FFMA R19, R69.reuse, R69, -R19 ;  /* 0x0000004545137223 */ /* 0x040fe20000000813 */
[----:B------:R-:W-:Y:S01]  /*7d80*/  FMUL R12, R12, UR9 ;  /* 0x000000090c0c7c20 */ /* 0x000fe20008400000 */
[C---:B------:R-:W-:Y:S01]  /*7d90*/  FFMA R8, R69.reuse, -4, R8 ;  /* 0xc080000045087823 */ /* 0x040fe20000000008 */
[----:B------:R-:W-:Y:S01]  /*7da0*/  FFMA R16, R69, 6, R16 ;  /* 0x40c0000045107823 */ /* 0x000fe20000000010 */
[----:B------:R-:W-:Y:S01]  /*7db0*/  FADD R39, R68, -R39 ;  /* 0x8000002744277221 */ /* 0x000fe20000000000 */
[----:B------:R-:W-:Y:S01]  /*7dc0*/  FFMA R12, R19, UR8, R12 ;  /* 0x00000008130c7c23 */ /* 0x000fe2000800000c */
[C---:B------:R-:W-:Y:S01]  /*7dd0*/  FADD R19, R71.reuse, R8 ;  /* 0x0000000847137221 */ /* 0x040fe20000000000 */
[----:B------:R-:W-:Y:S01]  /*7de0*/  FFMA R6, R71, R71, -R6 ;  /* 0x0000004747067223 */ /* 0x000fe20000000806 */
[----:B------:R-:W-:Y:S01]  /*7df0*/  FMUL R24, R24, UR9 ;  /* 0x0000000918187c20 */ /* 0x000fe20008400000 */
[----:B------:R-:W-:Y:S01]  /*7e00*/  FMUL R39, R39, UR9 ;  /* 0x0000000927277c20 */ /* 0x000fe20008400000 */
[----:B------:R-:W-:Y:S01]  /*7e10*/  FFMA R71, R71, -4, R16 ;  /* 0xc080000047477823 */ /* 0x000fe20000000010 */
[----:B------:R-:W-:-:S02]  /*7e20*/  HFMA2 R37, -RZ, RZ, 0, 2.384185791015625e-07 ;  /* 0x00000004ff257431 */ /* 0x000fc400000001ff */
[----:B------:R-:W-:Y:S01]  /*7e30*/  FFMA R5, R5, UR8, R24 ;  /* 0x0000000805057c23 */ /* 0x000fe20008000018 */
[----:B------:R-:W-:Y:S01]  /*7e40*/  FADD R4, R69, R4 ;  /* 0x0000000445047221 */ /* 0x000fe20000000000 */
[----:B------:R-:W-:Y:S01]  /*7e50*/  FFMA R6, R6, UR8, R39 ;  /* 0x0000000806067c23 */ /* 0x000fe20008000027 */
[----:B------:R-:W-:Y:S01]  /*7e60*/  FADD R71, R40, R71 ;  /* 0x0000004728477221 */ /* 0x000fe20000000000 */
[----:B------:R-:W-:Y:S01]  /*7e70*/  SHF.L.U32 R32, R32, 0x5, RZ ;  /* 0x0000000520207819 */ /* 0x000fe200000006ff */
[----:B------:R-:W-:Y:S01]  /*7e80*/  FFMA R13, R4, UR10, R5 ;  /* 0x0000000a040d7c23 */ /* 0x000fe20008000005 */
[----:B------:R-:W-:Y:S01]  /*7e90*/  FFMA R19, R19, UR10, R12 ;  /* 0x0000000a13137c23 */ /* 0x000fe2000800000c */
[----:B------:R-:W-:Y:S01]  /*7ea0*/  FFMA R71, R71, UR10, R6 ;  /* 0x0000000a47477c23 */ /* 0x000fe20008000006 */
[----:B------:R-:W-:Y:S01]  /*7eb0*/  FFMA R11, -R11, UR11, R48 ;  /* 0x0000000b0b0b7c23 */ /* 0x000fe20008000130 */
[----:B------:R-:W-:Y:S01]  /*7ec0*/  FFMA R17, -R42, UR11, R17 ;  /* 0x0000000b2a117c23 */ /* 0x000fe20008000111 */
[----:B------:R-:W-:-:S04]  /*7ed0*/  IMAD.WIDE R4, R32, R37, UR12 ;  /* 0x0000000c20047e25 */ /* 0x000fc8000f8e0225 */
[----:B------:R-:W-:Y:S01]  /*7ee0*/  FFMA R13, -R13, UR11, R2 ;  /* 0x0000000b0d0d7c23 */ /* 0x000fe20008000102 */
[----:B------:R-:W-:Y:S01]  /*7ef0*/  FFMA R19, -R19, UR11, R30 ;  /* 0x0000000b13137c23 */ /* 0x000fe2000800011e */
[----:B------:R-:W-:Y:S01]  /*7f00*/  FFMA R71, -R71, UR11, R26 ;  /* 0x0000000b47477c23 */ /* 0x000fe2000800011a */
[----:B------:R-:W-:Y:S04]  /*7f10*/  STG.E desc[UR4][R4.64], R60 ;  /* 0x0000003c04007986 */ /* 0x000fe8000c101904 */
        /* <DEDUP_REMOVED lines=30> */
[----:B------:R-:W-:Y:S01]  /*8100*/  STG.E desc[UR4][R4.64+0x7c], R71 ;  /* 0x00007c4704007986 */ /* 0x000fe2000c101904 */
[----:B------:R-:W-:Y:S05]  /*8110*/  EXIT ;  /* 0x000000000000794d */ /* 0x000fea0003800000 */
.L_x_2:
        /* <DEDUP_REMOVED lines=14> */
.L_x_5:


//--------------------- .text._Z10upTrianglePKfPfS1_ --------------------------
	.section	.text._Z10upTrianglePKfPfS1_,"ax",@progbits
	.align	128
        .global         _Z10upTrianglePKfPfS1_
        .type           _Z10upTrianglePKfPfS1_,@function
        .size           _Z10upTrianglePKfPfS1_,(.L_x_6 - _Z10upTrianglePKfPfS1_)
        .other          _Z10upTrianglePKfPfS1_,@"STO_CUDA_ENTRY STV_DEFAULT"
_Z10upTrianglePKfPfS1_:
.text._Z10upTrianglePKfPfS1_:
[----:B------:R-:W-:Y:S01]  /*0000*/  LDC R1, c[0x0][0x37c] ;  /* 0x0000df00ff017b82 */ /* 0x000fe20000000800 */
[----:B------:R-:W0:Y:S01]  /*0010*/  S2R R35, SR_CTAID.X ;  /* 0x0000000000237919 */ /* 0x000e220000002500 */
[----:B------:R-:W0:Y:S01]  /*0020*/  LDCU UR6, c[0x0][0x360] ;  /* 0x00006c00ff0677ac */ /* 0x000e220008000800 */
[----:B------:R-:W0:Y:S01]  /*0030*/  S2R R0, SR_TID.X ;  /* 0x0000000000007919 */ /* 0x000e220000002100 */
[----:B------:R-:W1:Y:S01]  /*0040*/  LDCU.128 UR8, c[0x0][0x380] ;  /* 0x00007000ff0877ac */ /* 0x000e620008000c00 */
[----:B------:R-:W2:Y:S01]  /*0050*/  LDCU.64 UR4, c[0x0][0x358] ;  /* 0x00006b00ff0477ac */ /* 0x000ea20008000a00 */
[----:B------:R-:W3:Y:S01]  /*0060*/  LDCU.128 UR12, c[0x3][URZ] ;  /* 0x00c00000ff0c77ac */ /* 0x000ee20008000c00 */
[----:B-1----:R-:W-:Y:S02]  /*0070*/  MOV R20, UR8 ;  /* 0x0000000800147c02 */ /* 0x002fe40008000f00 */
[----:B------:R-:W-:Y:S01]  /*0080*/  MOV R21, UR9 ;  /* 0x0000000900157c02 */ /* 0x000fe20008000f00 */
[----:B0-----:R-:W-:-:S05]  /*0090*/  IMAD R35, R35, UR6, R0 ;  /* 0x0000000623237c24 */ /* 0x001fca000f8e0200 */
[----:B------:R-:W-:-:S05]  /*00a0*/  SHF.L.U32 R3, R35, 0x5, RZ ;  /* 0x0000000523037819 */ /* 0x000fca00000006ff */
[----:B------:R-:W-:-:S05]  /*00b0*/  IMAD.WIDE R20, R3, 0x4, R20 ;  /* 0x0000000403147825 */ /* 0x000fca00078e0214 */
[----:B--2---:R-:W2:Y:S04]  /*00c0*/  LDG.E R63, desc[UR4][R20.64+0x8] ;  /* 0x00000804143f7981 */ /* 0x004ea8000c1e1900 */
[----:B------:R-:W4:Y:S04]  /*00d0*/  LDG.E R23, desc[UR4][R20.64+0xc] ;  /* 0x00000c0414177981 */ /* 0x000f28000c1e1900 */
[----:B------:R-:W5:Y:S04]  /*00e0*/  LDG.E R18, desc[UR4][R20.64+0x10] ;  /* 0x0000100414127981 */ /* 0x000f68000c1e1900 */
[----:B------:R-:W3:Y:S04]  /*00f0*/  LDG.E R70, desc[UR4][R20.64+0x4] ;  /* 0x0000040414467981 */ /* 0x000ee8000c1e1900 */
        /* <DEDUP_REMOVED lines=27> */
[----:B------:R0:W3:Y:S01]  /*02b0*/  LDG.E R2, desc[UR4][R20.64+0x7c] ;  /* 0x00007c0414027981 */ /* 0x0000e2000c1e1900 */
[----:B--2---:R-:W-:Y:S01]  /*02c0*/  FADD R27, R63, R63 ;  /* 0x0000003f3f1b7221 */ /* 0x004fe20000000000 */
[--C-:B----4-:R-:W-:Y:S01]  /*02d0*/  FADD R29, R23, R23.reuse ;  /* 0x00000017171d7221 */ /* 0x110fe20000000000 */
[----:B-----5:R-:W-:Y:S01]  /*02e0*/  FADD R24, R63, R18 ;  /* 0x000000123f187221 */ /* 0x020fe20000000000 */
[----:B---3--:R-:W-:-:S03]  /*02f0*/  FADD R22, R70, R23 ;  /* 0x0000001746167221 */ /* 0x008fc60000000000 */
[----:B------:R-:W-:Y:S01]  /*0300*/  FADD R24, R24, -R29 ;  /* 0x8000001d18187221 */ /* 0x000fe20000000000 */
[----:B------:R-:W-:Y:S01]  /*0310*/  FFMA R32, R63, -4, R70 ;  /* 0xc08000003f207823 */ /* 0x000fe20000000046 */
[----:B------:R-:W-:Y:S01]  /*0320*/  FADD R27, R22, -R27 ;  /* 0x8000001b161b7221 */ /* 0x000fe20000000000 */
[----:B------:R-:W-:Y:S01]  /*0330*/  FMUL R22, R23, R23 ;  /* 0x0000001717167220 */ /* 0x000fe20000400000 */
[----:B------:R-:W-:Y:S01]  /*0340*/  FMUL R30, R24, UR13 ;  /* 0x0000000d181e7c20 */ /* 0x000fe20008400000 */
[C---:B------:R-:W-:Y:S01]  /*0350*/  FMUL R28, R18.reuse, R18 ;  /* 0x00000012121c7220 */ /* 0x040fe20000400000 */
[----:B------:R-:W-:Y:S01]  /*0360*/  FADD R37, R18, R18 ;  /* 0x0000001212257221 */ /* 0x000fe20000000000 */
[----:B------:R-:W-:Y:S01]  /*0370*/  FFMA R24, -R70, R70, R22 ;  /* 0x0000004646187223 */ /* 0x000fe20000000116 */
[----:B------:R-:W-:Y:S01]  /*0380*/  FMUL R27, R27, UR13 ;  /* 0x0000000d1b1b7c20 */ /* 0x000fe20008400000 */
[C---:B0-----:R-:W-:Y:S01]  /*0390*/  FADD R20, R23.reuse, R25 ;  /* 0x0000001917147221 */ /* 0x041fe20000000000 */
[----:B------:R-:W-:Y:S01]  /*03a0*/  FFMA R33, R23, 6, R32 ;  /* 0x40c0000017217823 */ /* 0x000fe20000000020 */
[----:B------:R-:W-:Y:S01]  /*03b0*/  FFMA R29, -R63, R63, R28 ;  /* 0x0000003f3f1d7223 */ /* 0x000fe2000000011c */
[----:B------:R-:W-:Y:S01]  /*03c0*/  FFMA R21, R24, UR12, R27 ;  /* 0x0000000c18157c23 */ /* 0x000fe2000800001b */
[----:B------:R-:W-:Y:S01]  /*03d0*/  FADD R37, R20, -R37 ;  /* 0x8000002514257221 */ /* 0x000fe20000000000 */
[----:B------:R-:W-:Y:S01]  /*03e0*/  FFMA R27, R23, -4, R63 ;  /* 0xc0800000171b7823 */ /* 0x000fe2000000003f */
[C---:B------:R-:W-:Y:S01]  /*03f0*/  FFMA R20, R18.reuse, -4, R33 ;  /* 0xc080000012147823 */ /* 0x040fe20000000021 */
[----:B------:R-:W-:Y:S01]  /*0400*/  FFMA R29, R29, UR12, R30 ;  /* 0x0000000c1d1d7c23 */ /* 0x000fe2000800001e */
[----:B------:R-:W-:Y:S01]  /*0410*/  FFMA R22, R25, R25, -R22 ;  /* 0x0000001919167223 */ /* 0x000fe20000000816 */
[----:B------:R-:W-:Y:S01]  /*0420*/  FMUL R37, R37, UR13 ;  /* 0x0000000d25257c20 */ /* 0x000fe20008400000 */
[C---:B------:R-:W-:Y:S01]  /*0430*/  FADD R33, R25.reuse, R25 ;  /* 0x0000001919217221 */ /* 0x040fe20000000000 */
[C---:B------:R-:W-:Y:S01]  /*0440*/  FADD R20, R25.reuse, R20 ;  /* 0x0000001419147221 */ /* 0x040fe20000000000 */
[C---:B------:R-:W-:Y:S01]  /*0450*/  FADD R30, R18.reuse, R31 ;  /* 0x0000001f121e7221 */ /* 0x040fe20000000000 */
[----:B------:R-:W-:Y:S01]  /*0460*/  FFMA R24, R18, 6, R27 ;  /* 0x40c0000012187823 */ /* 0x000fe2000000001b */
[----:B------:R-:W-:Y:S01]  /*0470*/  FFMA R37, R22, UR12, R37 ;  /* 0x0000000c16257c23 */ /* 0x000fe20008000025 */
[----:B------:R-:W-:Y:S01]  /*0480*/  FFMA R22, R20, UR14, R29 ;  /* 0x0000000e14167c23 */ /* 0x000fe2000800001d */
[----:B------:R-:W-:Y:S01]  /*0490*/  FADD R30, R30, -R33 ;  /* 0x800000211e1e7221 */ /* 0x000fe20000000000 */
[----:B------:R-:W-:Y:S01]  /*04a0*/  FFMA R24, R25, -4, R24 ;  /* 0xc080000019187823 */ /* 0x000fe20000000018 */
[----:B------:R-:W-:Y:S01]  /*04b0*/  FADD R33, R31, R31 ;  /* 0x0000001f1f217221 */ /* 0x000fe20000000000 */
[----:B------:R-:W-:-:S02]  /*04c0*/  FADD R20, R25, R58 ;  /* 0x0000003a19147221 */ /* 0x000fc40000000000 */
[C---:B------:R-:W-:Y:S02]  /*04d0*/  FADD R24, R31.reuse, R24 ;  /* 0x000000181f187221 */ /* 0x040fe40000000000 */
[----:B------:R-:W-:Y:S01]  /*04e0*/  FADD R20, R20, -R33 ;  /* 0x8000002114147221 */ /* 0x000fe20000000000 */
[----:B------:R-:W-:Y:S01]  /*04f0*/  FFMA R28, R31, R31, -R28 ;  /* 0x0000001f1f1c7223 */ /* 0x000fe2000000081c */
[----:B------:R-:W-:Y:S01]  /*0500*/  FFMA R53, R24, UR14, R37 ;  /* 0x0000000e18357c23 */ /* 0x000fe20008000025 */
[----:B------:R-:W-:Y:S01]  /*0510*/  FMUL R29, R30, UR13 ;  /* 0x0000000d1e1d7c20 */ /* 0x000fe20008400000 */
[----:B------:R-:W-:Y:S01]  /*0520*/  FMUL R27, R25, R25 ;  /* 0x00000019191b7220 */ /* 0x000fe20000400000 */
[----:B------:R-:W-:Y:S01]  /*0530*/  FMUL R24, R20, UR13 ;  /* 0x0000000d14187c20 */ /* 0x000fe20008400000 */
[----:B------:R-:W-:Y:S01]  /*0540*/  FFMA R20, R18, -4, R23 ;  /* 0xc080000012147823 */ /* 0x000fe20000000017 */
[----:B------:R-:W-:Y:S01]  /*0550*/  FFMA R28, R28, UR12, R29 ;  /* 0x0000000c1c1c7c23 */ /* 0x000fe2000800001d */
[C---:B------:R-:W-:Y:S01]  /*0560*/  FFMA R27, R58.reuse, R58, -R27 ;  /* 0x0000003a3a1b7223 */ /* 0x040fe2000000081b */
[C---:B------:R-:W-:Y:S01]  /*0570*/  FADD R30, R58.reuse, R58 ;  /* 0x0000003a3a1e7221 */ /* 0x040fe20000000000 */
[----:B------:R-:W-:Y:S01]  /*0580*/  FADD R29, R31, R47 ;  /* 0x0000002f1f1d7221 */ /* 0x000fe20000000000 */
[----:B------:R-:W-:Y:S01]  /*0590*/  FFMA R20, R25, 6, R20 ;  /* 0x40c0000019147823 */ /* 0x000fe20000000014 */
[----:B------:R-:W0:Y:S01]  /*05a0*/  LDC.64 R32, c[0x3][0x10] ;  /* 0x00c00400ff207b82 */ /* 0x000e220000000a00 */
[----:B------:R-:W-:Y:S01]  /*05b0*/  FFMA R24, R27, UR12, R24 ;  /* 0x0000000c1b187c23 */ /* 0x000fe20008000018 */
[----:B------:R-:W-:Y:S01]  /*05c0*/  FADD R34, R29, -R30 ;  /* 0x8000001e1d227221 */ /* 0x000fe20000000000 */
[----:B------:R-:W-:Y:S01]  /*05d0*/  FFMA R27, R31, -4, R20 ;  /* 0xc08000001f1b7823 */ /* 0x000fe20000000014 */
[----:B------:R-:W-:Y:S01]  /*05e0*/  FFMA R30, R25, -4, R18 ;  /* 0xc0800000191e7823 */ /* 0x000fe20000000012 */
[C---:B------:R-:W-:Y:S01]  /*05f0*/  FMUL R20, R31.reuse, R31 ;  /* 0x0000001f1f147220 */ /* 0x040fe20000400000 */
[C---:B------:R-:W-:Y:S01]  /*0600*/  FFMA R39, R31.reuse, -4, R25 ;  /* 0xc08000001f277823 */ /* 0x040fe20000000019 */
[----:B------:R-:W-:Y:S01]  /*0610*/  FADD R27, R58, R27 ;  /* 0x0000001b3a1b7221 */ /* 0x000fe20000000000 */
[----:B------:R-:W-:Y:S01]  /*0620*/  FFMA R29, R31, 6, R30 ;  /* 0x40c000001f1d7823 */ /* 0x000fe2000000001e */
[----:B------:R-:W-:Y:S01]  /*0630*/  FFMA R30, R47, R47, -R20 ;  /* 0x0000002f2f1e7223 */ /* 0x000fe20000000814 */
[----:B------:R-:W-:Y:S01]  /*0640*/  FMUL R37, R34, UR13 ;  /* 0x0000000d22257c20 */ /* 0x000fe20008400000 */
[C---:B------:R-:W-:Y:S01]  /*0650*/  FFMA R34, R58.reuse, 6, R39 ;  /* 0x40c000003a227823 */ /* 0x040fe20000000027 */
[----:B------:R-:W-:Y:S01]  /*0660*/  FFMA R20, R27, UR14, R28 ;  /* 0x0000000e1b147c23 */ /* 0x000fe2000800001c */
[----:B------:R-:W-:-:S02]  /*0670*/  FFMA R28, R58, -4, R29 ;  /* 0xc08000003a1c7823 */ /* 0x000fc4000000001d */
[C---:B------:R-:W-:Y:S02]  /*0680*/  FFMA R27, R47.reuse, -4, R34 ;  /* 0xc08000002f1b7823 */ /* 0x040fe40000000022 */
[C---:B------:R-:W-:Y:S01]  /*0690*/  FADD R29, R47.reuse, R28 ;  /* 0x0000001c2f1d7221 */ /* 0x040fe20000000000 */
[----:B------:R-:W-:Y:S01]  /*06a0*/  FFMA R30, R30, UR12, R37 ;  /* 0x0000000c1e1e7c23 */ /* 0x000fe20008000025 */
[----:B------:R-:W-:Y:S01]  /*06b0*/  FADD R37, R16, R27 ;  /* 0x0000001b10257221 */ /* 0x000fe20000000000 */
[----:B------:R-:W-:Y:S01]  /*06c0*/  FADD R39, R47, R47 ;  /* 0x0000002f2f277221 */ /* 0x000fe20000000000 */
[----:B------:R-:W-:Y:S01]  /*06d0*/  FFMA R24, R29, UR14, R24 ;  /* 0x0000000e1d187c23 */ /* 0x000fe20008000018 */
[----:B------:R-:W-:Y:S01]  /*06e0*/  FADD R28, R58, R16 ;  /* 0x000000103a1c7221 */ /* 0x000fe20000000000 */
[----:B------:R-:W-:Y:S01]  /*06f0*/  FFMA R37, R37, UR14, R30 ;  /* 0x0000000e25257c23 */ /* 0x000fe2000800001e */
[-C--:B0-----:R-:W-:Y:S01]  /*0700*/  FFMA R53, -R53, R32.reuse, R18 ;  /* 0x0000002035357223 */ /* 0x081fe20000000112 */
[-C--:B------:R-:W-:Y:S01]  /*0710*/  FFMA R29, -R24, R32.reuse, R31 ;  /* 0x00000020181d7223 */ /* 0x080fe2000000011f */
[----:B------:R-:W-:Y:S01]  /*0720*/  FFMA R20, -R20, R32, R25 ;  /* 0x0000002014147223 */ /* 0x000fe20000000119 */
[----:B------:R-:W-:Y:S01]  /*0730*/  FMUL R27, R58, R58 ;  /* 0x0000003a3a1b7220 */ /* 0x000fe20000400000 */
[----:B------:R-:W-:Y:S01]  /*0740*/  FADD R28, R28, -R39 ;  /* 0x800000271c1c7221 */ /* 0x000fe20000000000 */
[----:B------:R-:W-:Y:S01]  /*0750*/  FFMA R24, -R37, R32, R58 ;  /* 0x0000002025187223 */ /* 0x000fe2000000013a */
[----:B------:R-:W-:Y:S01]  /*0760*/  FADD R30, R53, R29 ;  /* 0x0000001d351e7221 */ /* 0x000fe20000000000 */
[----:B------:R-:W-:Y:S01]  /*0770*/  FADD R37, R20, R20 ;  /* 0x0000001414257221 */ /* 0x000fe20000000000 */
[----:B------:R-:W-:Y:S01]  /*0780*/  FFMA R27, R16, R16, -R27 ;  /* 0x00000010101b7223 */ /* 0x000fe2000000081b */
[----:B------:R-:W-:Y:S01]  /*0790*/  FMUL R28, R28, UR13 ;  /* 0x0000000d1c1c7c20 */ /* 0x000fe20008400000 */
[----:B------:R-:W-:Y:S01]  /*07a0*/  FFMA R55, -R22, R32, R23 ;  /* 0x0000002016377223 */ /* 0x000fe20000000117 */
[----:B------:R-:W-:Y:S01]  /*07b0*/  FADD R34, R20, R24 ;  /* 0x0000001814227221 */ /* 0x000fe20000000000 */
[----:B------:R-:W-:Y:S01]  /*07c0*/  FADD R41, R29, R29 ;  /* 0x0000001d1d297221 */ /* 0x000fe20000000000 */
[----:B------:R-:W-:Y:S01]  /*07d0*/  FADD R39, R30, -R37 ;  /* 0x800000251e277221 */ /* 0x000fe20000000000 */
[----:B------:R-:W-:Y:S01]  /*07e0*/  FFMA R22, R27, UR12, R28 ;  /* 0x0000000c1b167c23 */ /* 0x000fe2000800001c */
[----:B------:R-:W-:Y:S01]  /*07f0*/  FADD R30, R55, R20 ;  /* 0x00000014371e7221 */ /* 0x000fe20000000000 */
[C---:B------:R-:W-:Y:S01]  /*0800*/  FADD R37, R53.reuse, R53 ;  /* 0x0000003535257221 */ /* 0x040fe20000000000 */
[----:B------:R-:W-:Y:S01]  /*0810*/  FFMA R28, R58, -4, R31 ;  /* 0xc08000003a1c7823 */ /* 0x000fe2000000001f */
[----:B------:R-:W-:Y:S01]  /*0820*/  FADD R42, R34, -R41 ;  /* 0x80000029222a7221 */ /* 0x000fe20000000000 */
[----:B------:R-:W-:Y:S01]  /*0830*/  FFMA R41, R53, -4, R55 ;  /* 0xc080000035297823 */ /* 0x000fe20000000037 */
[----:B------:R-:W-:Y:S01]  /*0840*/  FADD R34, R30, -R37 ;  /* 0x800000251e227221 */ /* 0x000fe20000000000 */
[----:B------:R-:W-:Y:S01]  /*0850*/  FFMA R37, R47, 6, R28 ;  /* 0x40c000002f257823 */ /* 0x000fe2000000001c */
[----:B------:R-:W-:Y:S01]  /*0860*/  FMUL R27, R29, R29 ;  /* 0x0000001d1d1b7220 */ /* 0x000fe20000400000 */
[----:B------:R-:W-:-:S02]  /*0870*/  FFMA R40, R20, 6, R41 ;  /* 0x40c0000014287823 */ /* 0x000fc40000000029 */
[----:B------:R-:W-:Y:S01]  /*0880*/  FFMA R28, R16, -4, R37 ;  /* 0xc0800000101c7823 */ /* 0x000fe20000000025 */
[----:B------:R-:W-:Y:S01]  /*0890*/  FFMA R36, -R53, R53, R27 ;  /* 0x0000003535247223 */ /* 0x000fe2000000011b */
[----:B------:R-:W-:Y:S01]  /*08a0*/  FMUL R39, R39, UR13 ;  /* 0x0000000d27277c20 */ /* 0x000fe20008400000 */
[----:B------:R-:W-:Y:S01]  /*08b0*/  FFMA R41, R29, -4, R40 ;  /* 0xc08000001d297823 */ /* 0x000fe20000000028 */
[----:B------:R-:W-:Y:S01]  /*08c0*/  FADD R37, R17, R28 ;  /* 0x0000001c11257221 */ /* 0x000fe20000000000 */
[----:B------:R-:W-:Y:S01]  /*08d0*/  FMUL R30, R20, R20 ;  /* 0x00000014141e7220 */ /* 0x000fe20000400000 */
[----:B------:R-:W-:Y:S01]  /*08e0*/  FFMA R36, R36, UR12, R39 ;  /* 0x0000000c24247c23 */ /* 0x000fe20008000027 */
[----:B------:R-:W-:Y:S01]  /*08f0*/  FADD R41, R24, R41 ;  /* 0x0000002918297221 */ /* 0x000fe20000000000 */
[----:B------:R-:W-:Y:S01]  /*0900*/  FFMA R22, R37, UR14, R22 ;  /* 0x0000000e25167c23 */ /* 0x000fe20008000016 */
[----:B------:R-:W-:Y:S01]  /*0910*/  FFMA R28, -R55, R55, R30 ;  /* 0x00000037371c7223 */ /* 0x000fe2000000011e */
[----:B------:R-:W-:Y:S01]  /*0920*/  FMUL R39, R34, UR13 ;  /* 0x0000000d22277c20 */ /* 0x000fe20008400000 */
[----:B------:R-:W-:Y:S01]  /*0930*/  FFMA R36, R41, UR14, R36 ;  /* 0x0000000e29247c23 */ /* 0x000fe20008000024 */
[----:B------:R-:W-:Y:S01]  /*0940*/  FFMA R22, -R22, R32, R47 ;  /* 0x0000002016167223 */ /* 0x000fe2000000012f */
[----:B------:R-:W-:Y:S01]  /*0950*/  FFMA R34, R20, -4, R53 ;  /* 0xc080000014227823 */ /* 0x000fe20000000035 */
[----:B------:R-:W-:Y:S01]  /*0960*/  FFMA R40, R24, R24, -R30 ;  /* 0x0000001818287223 */ /* 0x000fe2000000081e */
[----:B------:R-:W-:Y:S01]  /*0970*/  FFMA R62, -R36, UR15, R25 ;  /* 0x0000000f243e7c23 */ /* 0x000fe20008000119 */
[----:B------:R-:W-:Y:S01]  /*0980*/  FFMA R28, R28, UR12, R39 ;  /* 0x0000000c1c1c7c23 */ /* 0x000fe20008000027 */
[----:B------:R-:W-:Y:S01]  /*0990*/  FADD R30, R16, R16 ;  /* 0x00000010101e7221 */ /* 0x000fe20000000000 */
[----:B------:R-:W-:Y:S01]  /*09a0*/  FADD R25, R47, R17 ;  /* 0x000000112f197221 */ /* 0x000fe20000000000 */
[----:B------:R-:W-:Y:S01]  /*09b0*/  FADD R39, R24, R24 ;  /* 0x0000001818277221 */ /* 0x000fe20000000000 */
[C---:B------:R-:W-:Y:S01]  /*09c0*/  FADD R36, R29.reuse, R22 ;  /* 0x000000161d247221 */ /* 0x040fe20000000000 */
[----:B------:R-:W-:Y:S01]  /*09d0*/  FFMA R37, R29, 6, R34 ;  /* 0x40c000001d257823 */ /* 0x000fe20000000022 */
[----:B------:R-:W-:Y:S01]  /*09e0*/  FADD R25, R25, -R30 ;  /* 0x8000001e19197221 */ /* 0x000fe20000000000 */
[C---:B------:R-:W-:Y:S01]  /*09f0*/  FMUL R30, R47.reuse, R47 ;  /* 0x0000002f2f1e7220 */ /* 0x040fe20000400000 */
[----:B------:R-:W-:Y:S01]  /*0a00*/  FADD R36, R36, -R39 ;  /* 0x8000002724247221 */ /* 0x000fe20000000000 */
[----:B------:R-:W-:Y:S01]  /*0a10*/  FFMA R39, R24, -4, R37 ;  /* 0xc080000018277823 */ /* 0x000fe20000000025 */
[----:B------:R-:W-:Y:S01]  /*0a20*/  FFMA R37, R47, -4, R58 ;  /* 0xc08000002f257823 */ /* 0x000fe2000000003a */
[----:B------:R-:W-:Y:S01]  /*0a30*/  FMUL R43, R42, UR13 ;  /* 0x0000000d2a2b7c20 */ /* 0x000fe20008400000 */
[----:B------:R-:W-:Y:S01]  /*0a40*/  FFMA R30, R17, R17, -R30 ;  /* 0x00000011111e7223 */ /* 0x000fe2000000081e */
[----:B------:R-:W-:Y:S01]  /*0a50*/  FMUL R25, R25, UR13 ;  /* 0x0000000d19197c20 */ /* 0x000fe20008400000 */
[----:B------:R-:W-:Y:S01]  /*0a60*/  FFMA R27, R22, R22, -R27 ;  /* 0x00000016161b7223 */ /* 0x000fe2000000081b */
[----:B------:R-:W-:Y:S01]  /*0a70*/  FMUL R42, R36, UR13 ;  /* 0x0000000d242a7c20 */ /* 0x000fe20008400000 */
[----:B------:R-:W-:Y:S01]  /*0a80*/  FFMA R36, R16, 6, R37 ;  /* 0x40c0000010247823 */ /* 0x000fe20000000025 */
[----:B------:R-:W-:-:S02]  /*0a90*/  FFMA R34, R30, UR12, R25 ;  /* 0x0000000c1e227c23 */ /* 0x000fc40008000019 */
[----:B------:R-:W-:Y:S01]  /*0aa0*/  FFMA R25, R27, UR12, R42 ;  /* 0x0000000c1b197c23 */ /* 0x000fe2000800002a */
[----:B------:R-:W-:Y:S01]  /*0ab0*/  FFMA R27, R17, -4, R36 ;  /* 0xc0800000111b7823 */ /* 0x000fe20000000024 */
[----:B------:R-:W-:Y:S01]  /*0ac0*/  FFMA R30, R70, -4, R73 ;  /* 0xc0800000461e7823 */ /* 0x000fe20000000049 */
[----:B------:R-:W-:Y:S01]  /*0ad0*/  FFMA R40, R40, UR12, R43 ;  /* 0x0000000c28287c23 */ /* 0x000fe2000800002b */
[----:B------:R-:W-:Y:S01]  /*0ae0*/  FADD R39, R22, R39 ;  /* 0x0000002716277221 */ /* 0x000fe20000000000 */
[----:B------:R-:W-:Y:S01]  /*0af0*/  FADD R37, R12, R27 ;  /* 0x0000001b0c257221 */ /* 0x000fe20000000000 */
[----:B------:R-:W-:Y:S01]  /*0b00*/  FFMA R30, R63, 6, R30 ;  /* 0x40c000003f1e7823 */ /* 0x000fe2000000001e */
[----:B------:R-:W-:Y:S01]  /*0b10*/  FADD R41, R17, R17 ;  /* 0x0000001111297221 */ /* 0x000fe20000000000 */
[----:B------:R-:W-:Y:S01]  /*0b20*/  FFMA R40, R39, UR14, R40 ;  /* 0x0000000e27287c23 */ /* 0x000fe20008000028 */
[C---:B------:R-:W-:Y:S01]  /*0b30*/  FADD R36, R16.reuse, R12 ;  /* 0x0000000c10247221 */ /* 0x040fe20000000000 */
[----:B------:R-:W-:Y:S01]  /*0b40*/  FMUL R27, R16, R16 ;  /* 0x00000010101b7220 */ /* 0x000fe20000400000 */
[----:B------:R-:W-:Y:S01]  /*0b50*/  FFMA R39, R37, UR14, R34 ;  /* 0x0000000e25277c23 */ /* 0x000fe20008000022 */
[----:B------:R-:W-:Y:S01]  /*0b60*/  FFMA R37, R23, -4, R30 ;  /* 0xc080000017257823 */ /* 0x000fe2000000001e */
[----:B------:R-:W-:Y:S01]  /*0b70*/  FADD R36, R36, -R41 ;  /* 0x8000002924247221 */ /* 0x000fe20000000000 */
[----:B------:R-:W-:Y:S01]  /*0b80*/  FFMA R34, R12, R12, -R27 ;  /* 0x0000000c0c227223 */ /* 0x000fe2000000081b */
[----:B------:R-:W-:Y:S01]  /*0b90*/  FFMA R27, -R39, R32, R16 ;  /* 0x00000020271b7223 */ /* 0x000fe20000000110 */
[----:B------:R-:W-:Y:S01]  /*0ba0*/  FADD R30, R18, R37 ;  /* 0x00000025121e7221 */ /* 0x000fe20000000000 */
[----:B------:R-:W-:Y:S01]  /*0bb0*/  FMUL R39, R36, UR13 ;  /* 0x0000000d24277c20 */ /* 0x000fe20008400000 */
[----:B------:R-:W-:Y:S01]  /*0bc0*/  FADD R41, R22, R22 ;  /* 0x0000001616297221 */ /* 0x000fe20000000000 */
[----:B------:R-:W-:Y:S01]  /*0bd0*/  FADD R36, R24, R27 ;  /* 0x0000001b18247221 */ /* 0x000fe20000000000 */
[----:B------:R-:W-:Y:S01]  /*0be0*/  FFMA R37, R29, -4, R20 ;  /* 0xc08000001d257823 */ /* 0x000fe20000000014 */
[----:B------:R-:W-:-:S02]  /*0bf0*/  FFMA R30, R30, UR14, R21 ;  /* 0x0000000e1e1e7c23 */ /* 0x000fc40008000015 */
[----:B------:R-:W-:Y:S01]  /*0c00*/  FADD R41, R36, -R41 ;  /* 0x8000002924297221 */ /* 0x000fe20000000000 */
[----:B------:R-:W-:Y:S01]  /*0c10*/  FFMA R36, R16, -4, R47 ;  /* 0xc080000010247823 */ /* 0x000fe2000000002f */
[----:B------:R-:W-:Y:S01]  /*0c20*/  FFMA R37, R24, 6, R37 ;  /* 0x40c0000018257823 */ /* 0x000fe20000000025 */
[----:B------:R-:W-:Y:S01]  /*0c30*/  FFMA R30, -R30, R32, R63 ;  /* 0x000000201e1e7223 */ /* 0x000fe2000000013f */
[----:B------:R-:W-:Y:S01]  /*0c40*/  FFMA R31, -R40, UR15, R31 ;  /* 0x0000000f281f7c23 */ /* 0x000fe2000800011f */
[----:B------:R-:W-:Y:S01]  /*0c50*/  FMUL R40, R24, R24 ;  /* 0x0000001818287220 */ /* 0x000fe20000400000 */
[----:B------:R-:W-:Y:S01]  /*0c60*/  FFMA R21, R17, 6, R36 ;  /* 0x40c0000011157823 */ /* 0x000fe20000000024 */
[----:B------:R-:W-:Y:S01]  /*0c70*/  FFMA R42, R22, -4, R37 ;  /* 0xc0800000162a7823 */ /* 0x000fe20000000025 */
[----:B------:R-:W-:Y:S01]  /*0c80*/  FFMA R36, R55, -4, R30 ;  /* 0xc080000037247823 */ /* 0x000fe2000000001e */
[----:B------:R-:W-:Y:S01]  /*0c90*/  FFMA R40, R27, R27, -R40 ;  /* 0x0000001b1b287223 */ /* 0x000fe20000000828 */
[----:B------:R-:W-:Y:S01]  /*0ca0*/  FMUL R41, R41, UR13 ;  /* 0x0000000d29297c20 */ /* 0x000fe20008400000 */
[----:B------:R-:W-:Y:S01]  /*0cb0*/  FADD R42, R27, R42 ;  /* 0x0000002a1b2a7221 */ /* 0x000fe20000000000 */
[----:B------:R-:W-:Y:S01]  /*0cc0*/  FFMA R37, R53, 6, R36 ;  /* 0x40c0000035257823 */ /* 0x000fe20000000024 */
[----:B------:R-:W-:Y:S01]  /*0cd0*/  FFMA R36, R12, -4, R21 ;  /* 0xc08000000c247823 */ /* 0x000fe20000000015 */
[----:B------:R-:W-:Y:S01]  /*0ce0*/  FFMA R34, R34, UR12, R39 ;  /* 0x0000000c22227c23 */ /* 0x000fe20008000027 */
[----:B------:R-:W-:Y:S01]  /*0cf0*/  FFMA R21, R40, UR12, R41 ;  /* 0x0000000c28157c23 */ /* 0x000fe20008000029 */
[----:B------:R-:W-:Y:S01]  /*0d00*/  FFMA R39, R42, UR14, R25 ;  /* 0x0000000e2a277c23 */ /* 0x000fe20008000019 */
[----:B------:R-:W-:Y:S01]  /*0d10*/  FFMA R40, R20, -4, R37 ;  /* 0xc080000014287823 */ /* 0x000fe20000000025 */
[----:B------:R-:W-:Y:S01]  /*0d20*/  FADD R25, R15, R36 ;  /* 0x000000240f197221 */ /* 0x000fe20000000000 */
[----:B------:R-:W-:-:S02]  /*0d30*/  FFMA R41, R24, -4, R29 ;  /* 0xc080000018297823 */ /* 0x000fc4000000001d */
[----:B------:R-:W-:Y:S01]  /*0d40*/  FADD R37, R29, R40 ;  /* 0x000000281d257221 */ /* 0x000fe20000000000 */
[----:B------:R-:W-:Y:S01]  /*0d50*/  FFMA R34, R25, UR14, R34 ;  /* 0x0000000e19227c23 */ /* 0x000fe20008000022 */
[----:B------:R-:W-:Y:S01]  /*0d60*/  FFMA R40, R22, 6, R41 ;  /* 0x40c0000016287823 */ /* 0x000fe20000000029 */
[----:B------:R-:W-:Y:S02]  /*0d70*/  FFMA R58, -R39, UR15, R58 ;  /* 0x0000000f273a7c23 */ /* 0x000fe4000800013a */
[----:B------:R-:W-:Y:S01]  /*0d80*/  FFMA R36, -R34, R32, R17 ;  /* 0x0000002022247223 */ /* 0x000fe20000000111 */
[----:B------:R-:W-:Y:S01]  /*0d90*/  FFMA R39, R27, -4, R40 ;  /* 0xc08000001b277823 */ /* 0x000fe20000000028 */
[----:B------:R-:W-:Y:S01]  /*0da0*/  FADD R42, R31, R31 ;  /* 0x0000001f1f2a7221 */ /* 0x000fe20000000000 */
[----:B------:R-:W-:Y:S02]  /*0db0*/  FADD R25, R62, R58 ;  /* 0x0000003a3e197221 */ /* 0x000fe40000000000 */
[----:B------:R-:W-:-:S02]  /*0dc0*/  FADD R34, R36, R39 ;  /* 0x0000002724227221 */ /* 0x000fc40000000000 */
[----:B------:R-:W-:Y:S01]  /*0dd0*/  FADD R42, R25, -R42 ;  /* 0x8000002a192a7221 */ /* 0x000fe20000000000 */
[----:B------:R-:W-:Y:S01]  /*0de0*/  FFMA R25, R37, UR14, R28 ;  /* 0x0000000e25197c23 */ /* 0x000fe2000800001c */
[----:B------:R-:W-:Y:S01]  /*0df0*/  FMUL R29, R58, R58 ;  /* 0x0000003a3a1d7220 */ /* 0x000fe20000400000 */
[----:B------:R-:W-:Y:S01]  /*0e00*/  FADD R37, R12, R12 ;  /* 0x0000000c0c257221 */ /* 0x000fe20000000000 */
[----:B------:R-:W-:Y:S01]  /*0e10*/  FADD R28, R17, R15 ;  /* 0x0000000f111c7221 */ /* 0x000fe20000000000 */
[----:B------:R-:W-:Y:S01]  /*0e20*/  FFMA R40, R34, UR14, R21 ;  /* 0x0000000e22287c23 */ /* 0x000fe20008000015 */
[----:B------:R-:W-:Y:S01]  /*0e30*/  FFMA R39, -R62, R62, R29 ;  /* 0x0000003e3e277223 */ /* 0x000fe2000000011d */
[----:B------:R-:W-:Y:S01]  /*0e40*/  FMUL R42, R42, UR13 ;  /* 0x0000000d2a2a7c20 */ /* 0x000fe20008400000 */
[----:B------:R-:W-:Y:S01]  /*0e50*/  FADD R28, R28, -R37 ;  /* 0x800000251c1c7221 */ /* 0x000fe20000000000 */
[----:B------:R-:W-:Y:S01]  /*0e60*/  FFMA R47, -R40, UR15, R47 ;  /* 0x0000000f282f7c23 */ /* 0x000fe2000800012f */
[----:B------:R-:W-:Y:S01]  /*0e70*/  FADD R40, R27, R27 ;  /* 0x0000001b1b287221 */ /* 0x000fe20000000000 */
[----:B------:R-:W-:Y:S01]  /*0e80*/  FADD R37, R22, R36 ;  /* 0x0000002416257221 */ /* 0x000fe20000000000 */
[----:B------:R-:W-:Y:S01]  /*0e90*/  FFMA R21, R17, -4, R16 ;  /* 0xc080000011157823 */ /* 0x000fe20000000010 */
[----:B------:R-:W-:Y:S01]  /*0ea0*/  FFMA R34, R39, UR12, R42 ;  /* 0x0000000c27227c23 */ /* 0x000fe2000800002a */
[----:B------:R-:W-:Y:S01]  /*0eb0*/  FFMA R25, -R25, UR15, R18 ;  /* 0x0000000f19197c23 */ /* 0x000fe20008000112 */
[----:B------:R-:W-:Y:S01]  /*0ec0*/  FADD R42, R58, R58 ;  /* 0x0000003a3a2a7221 */ /* 0x000fe20000000000 */
[----:B------:R-:W-:Y:S01]  /*0ed0*/  FADD R39, R31, R47 ;  /* 0x0000002f1f277221 */ /* 0x000fe20000000000 */
[----:B------:R-:W-:Y:S01]  /*0ee0*/  FADD R41, R37, -R40 ;  /* 0x8000002825297221 */ /* 0x000fe20000000000 */
[----:B------:R-:W-:Y:S01]  /*0ef0*/  FMUL R18, R17, R17 ;  /* 0x0000001111127220 */ /* 0x000fe20000400000 */
[----:B------:R-:W-:Y:S01]  /*0f00*/  FFMA R40, R12, 6, R21 ;  /* 0x40c000000c287823 */ /* 0x000fe20000000015 */
[----:B------:R-:W-:Y:S01]  /*0f10*/  FMUL R21, R28, UR13 ;  /* 0x0000000d1c157c20 */ /* 0x000fe20008400000 */
[----:B------:R-:W-:Y:S01]  /*0f20*/  FADD R43, R39, -R42 ;  /* 0x8000002a272b7221 */ /* 0x000fe20000000000 */
[----:B------:R-:W-:Y:S01]  /*0f30*/  FMUL R28, R47, R47 ;  /* 0x0000002f2f1c7220 */ /* 0x000fe20000400000 */
[C---:B------:R-:W-:Y:S01]  /*0f40*/  FFMA R18, R15.reuse, R15, -R18 ;  /* 0x0000000f0f127223 */ /* 0x040fe20000000812 */
[----:B------:R-:W-:Y:S01]  /*0f50*/  FMUL R39, R22, R22 ;  /* 0x0000001616277220 */ /* 0x000fe20000400000 */
[----:B------:R-:W-:Y:S01]  /*0f60*/  FFMA R37, R15, -4, R40 ;  /* 0xc08000000f257823 */ /* 0x000fe20000000028 */
[----:B------:R-:W-:Y:S01]  /*0f70*/  FMUL R42, R41, UR13 ;  /* 0x0000000d292a7c20 */ /* 0x000fe20008400000 */
[----:B------:R-:W-:Y:S01]  /*0f80*/  FFMA R41, -R31, R31, R28 ;  /* 0x0000001f1f297223 */ /* 0x000fe2000000011c */
[----:B------:R-:W-:Y:S01]  /*0f90*/  FMUL R44, R43, UR13 ;  /* 0x0000000d2b2c7c20 */ /* 0x000fe20008400000 */
[----:B------:R-:W-:Y:S01]  /*0fa0*/  FFMA R39, R36, R36, -R39 ;  /* 0x0000002424277223 */ /* 0x000fe20000000827 */
[----:B------:R-:W-:Y:S01]  /*0fb0*/  FFMA R21, R18, UR12, R21 ;  /* 0x0000000c12157c23 */ /* 0x000fe20008000015 */
[----:B------:R-:W-:Y:S01]  /*0fc0*/  FADD R40, R14, R37 ;  /* 0x000000250e287221 */ /* 0x000fe20000000000 */
[----:B------:R-:W-:Y:S01]  /*0fd0*/  FFMA R24, R22, -4, R24 ;  /* 0xc080000016187823 */ /* 0x000fe20000000018 */
[----:B------:R-:W-:Y:S01]  /*0fe0*/  FFMA R18, R41, UR12, R44 ;  /* 0x0000000c29127c23 */ /* 0x000fe2000800002c */
[----:B------:R-:W-:Y:S01]  /*0ff0*/  FFMA R39, R39, UR12, R42 ;  /* 0x0000000c27277c23 */ /* 0x000fe2000800002a */
[----:B------:R-:W-:Y:S01]  /*1000*/  FFMA R21, R40, UR14, R21 ;  /* 0x0000000e28157c23 */ /* 0x000fe20008000015 */
[----:B------:R-:W-:Y:S01]  /*1010*/  FFMA R41, R27, 6, R24 ;  /* 0x40c000001b297823 */ /* 0x000fe20000000018 */
[----:B------:R-:W-:Y:S01]  /*1020*/  FFMA R42, R62, -4, R25 ;  /* 0xc08000003e2a7823 */ /* 0x000fe20000000019 */
[----:B------:R-:W-:Y:S01]  /*1030*/  FADD R40, R15, R15 ;  /* 0x0000000f0f287221 */ /* 0x000fe20000000000 */
[----:B------:R-:W-:Y:S01]  /*1040*/  FADD R37, R12, R14 ;  /* 0x0000000e0c257221 */ /* 0x000fe20000000000 */
[----:B------:R-:W-:Y:S01]  /*1050*/  FFMA R24, -R21, R32, R12 ;  /* 0x0000002015187223 */ /* 0x000fe2000000010c */
[----:B------:R-:W-:Y:S01]  /*1060*/  FFMA R41, R36, -4, R41 ;  /* 0xc080000024297823 */ /* 0x000fe20000000029 */
[----:B------:R-:W-:Y:S01]  /*1070*/  FFMA R43, R31, 6, R42 ;  /* 0x40c000001f2b7823 */ /* 0x000fe2000000002a */
[----:B------:R-:W-:Y:S01]  /*1080*/  FMUL R21, R12, R12 ;  /* 0x0000000c0c157220 */ /* 0x000fe20000400000 */
[----:B------:R-:W-:Y:S01]  /*1090*/  FADD R37, R37, -R40 ;  /* 0x8000002825257221 */ /* 0x000fe20000000000 */
[----:B------:R-:W-:Y:S01]  /*10a0*/  FADD R42, R24, R41 ;  /* 0x00000029182a7221 */ /* 0x000fe20000000000 */
[----:B------:R-:W-:Y:S01]  /*10b0*/  FFMA R44, R58, -4, R43 ;  /* 0xc08000003a2c7823 */ /* 0x000fe2000000002b */
[----:B------:R-:W-:Y:S01]  /*10c0*/  FFMA R21, R14, R14, -R21 ;  /* 0x0000000e0e157223 */ /* 0x000fe20000000815 */
[----:B------:R-:W-:Y:S01]  /*10d0*/  FMUL R40, R37, UR13 ;  /* 0x0000000d25287c20 */ /* 0x000fe20008400000 */
[----:B------:R-:W-:Y:S01]  /*10e0*/  FFMA R39, R42, UR14, R39 ;  /* 0x0000000e2a277c23 */ /* 0x000fe20008000027 */
[----:B------:R-:W-:Y:S01]  /*10f0*/  FADD R41, R47, R44 ;  /* 0x0000002c2f297221 */ /* 0x000fe20000000000 */
[----:B------:R-:W-:Y:S01]  /*1100*/  FFMA R42, R12, -4, R17 ;  /* 0xc08000000c2a7823 */ /* 0x000fe20000000011 */
[----:B------:R-:W-:Y:S01]  /*1110*/  FFMA R40, R21, UR12, R40 ;  /* 0x0000000c15287c23 */ /* 0x000fe20008000028 */
[----:B------:R-:W-:Y:S01]  /*1120*/  FFMA R21, -R39, UR15, R16 ;  /* 0x0000000f27157c23 */ /* 0x000fe20008000110 */
[----:B------:R-:W-:Y:S01]  /*1130*/  FFMA R34, R41, UR14, R34 ;  /* 0x0000000e29227c23 */ /* 0x000fe20008000022 */
[----:B------:R-:W-:Y:S01]  /*1140*/  FFMA R37, R15, 6, R42 ;  /* 0x40c000000f257823 */ /* 0x000fe2000000002a */
[----:B------:R-:W-:Y:S01]  /*1150*/  FADD R42, R36, R36 ;  /* 0x00000024242a7221 */ /* 0x000fe20000000000 */
[----:B------:R-:W-:Y:S01]  /*1160*/  FADD R41, R27, R24 ;  /* 0x000000181b297221 */ /* 0x000fe20000000000 */
[----:B------:R-:W-:Y:S01]  /*1170*/  FADD R44, R47, R47 ;  /* 0x0000002f2f2c7221 */ /* 0x000fe20000000000 */
[----:B------:R-:W-:Y:S01]  /*1180*/  FADD R43, R58, R21 ;  /* 0x000000153a2b7221 */ /* 0x000fe20000000000 */
[----:B------:R-:W-:Y:S01]  /*1190*/  FFMA R16, R14, -4, R37 ;  /* 0xc08000000e107823 */ /* 0x000fe20000000025 */
[----:B------:R-:W-:Y:S01]  /*11a0*/  FADD R41, R41, -R42 ;  /* 0x8000002a29297221 */ /* 0x000fe20000000000 */
[----:B------:R-:W-:Y:S01]  /*11b0*/  FMUL R39, R27, R27 ;  /* 0x0000001b1b277220 */ /* 0x000fe20000400000 */
[----:B------:R-:W-:Y:S01]  /*11c0*/  FADD R43, R43, -R44 ;  /* 0x8000002c2b2b7221 */ /* 0x000fe20000000000 */
[----:B------:R-:W-:Y:S01]  /*11d0*/  FADD R37, R11, R16 ;  /* 0x000000100b257221 */ /* 0x000fe20000000000 */
[----:B------:R-:W-:Y:S01]  /*11e0*/  FMUL R16, R41, UR13 ;  /* 0x0000000d29107c20 */ /* 0x000fe20008400000 */
[----:B------:R-:W-:Y:S01]  /*11f0*/  FFMA R39, R24, R24, -R39 ;  /* 0x0000001818277223 */ /* 0x000fe20000000827 */
[----:B------:R-:W-:Y:S01]  /*1200*/  FFMA R41, R27, -4, R22 ;  /* 0xc08000001b297823 */ /* 0x000fe20000000016 */
[----:B------:R-:W-:Y:S01]  /*1210*/  FFMA R29, R21, R21, -R29 ;  /* 0x00000015151d7223 */ /* 0x000fe2000000081d */
[----:B------:R-:W-:Y:S01]  /*1220*/  FMUL R22, R43, UR13 ;  /* 0x0000000d2b167c20 */ /* 0x000fe20008400000 */
[----:B------:R-:W-:Y:S01]  /*1230*/  FFMA R39, R39, UR12, R16 ;  /* 0x0000000c27277c23 */ /* 0x000fe20008000010 */
[----:B------:R-:W-:Y:S01]  /*1240*/  FFMA R40, R37, UR14, R40 ;  /* 0x0000000e25287c23 */ /* 0x000fe20008000028 */
[----:B------:R-:W-:Y:S01]  /*1250*/  FFMA R41, R36, 6, R41 ;  /* 0x40c0000024297823 */ /* 0x000fe20000000029 */
[----:B------:R-:W-:Y:S01]  /*1260*/  FFMA R16, R29, UR12, R22 ;  /* 0x0000000c1d107c23 */ /* 0x000fe20008000016 */
[----:B------:R-:W-:Y:S01]  /*1270*/  FFMA R29, R31, -4, R62 ;  /* 0xc08000001f1d7823 */ /* 0x000fe2000000003e */
[----:B------:R-:W-:Y:S01]  /*1280*/  FFMA R37, -R40, R32, R15 ;  /* 0x0000002028257223 */ /* 0x000fe2000000010f */
[----:B------:R-:W-:Y:S01]  /*1290*/  FFMA R22, R24, -4, R41 ;  /* 0xc080000018167823 */ /* 0x000fe20000000029 */
[----:B------:R-:W-:Y:S01]  /*12a0*/  FADD R40, R14, R14 ;  /* 0x0000000e0e287221 */ /* 0x000fe20000000000 */
[----:B------:R-:W-:Y:S01]  /*12b0*/  FFMA R44, R58, 6, R29 ;  /* 0x40c000003a2c7823 */ /* 0x000fe2000000001d */
[----:B------:R-:W-:Y:S01]  /*12c0*/  FADD R29, R15, R11 ;  /* 0x0000000b0f1d7221 */ /* 0x000fe20000000000 */
[----:B------:R-:W-:Y:S01]  /*12d0*/  FADD R42, R37, R22 ;  /* 0x00000016252a7221 */ /* 0x000fe20000000000 */
[----:B------:R-:W-:Y:S01]  /*12e0*/  FMUL R22, R15, R15 ;  /* 0x0000000f0f167220 */ /* 0x000fe20000400000 */
[----:B------:R-:W-:Y:S01]  /*12f0*/  FFMA R44, R47, -4, R44 ;  /* 0xc08000002f2c7823 */ /* 0x000fe2000000002c */
[----:B------:R-:W-:Y:S01]  /*1300*/  FADD R29, R29, -R40 ;  /* 0x800000281d1d7221 */ /* 0x000fe20000000000 */
[----:B------:R-:W-:Y:S01]  /*1310*/  FFMA R42, R42, UR14, R39 ;  /* 0x0000000e2a2a7c23 */ /* 0x000fe20008000027 */
[----:B------:R-:W-:Y:S01]  /*1320*/  FFMA R22, R11, R11, -R22 ;  /* 0x0000000b0b167223 */ /* 0x000fe20000000816 */
[----:B------:R-:W-:Y:S01]  /*1330*/  FADD R51, R21, R44 ;  /* 0x0000002c15337221 */ /* 0x000fe20000000000 */
[----:B------:R-:W-:-:S03]  /*1340*/  FMUL R29, R29, UR13 ;  /* 0x0000000d1d1d7c20 */ /* 0x000fc60008400000 */
[----:B------:R-:W-:Y:S01]  /*1350*/  FFMA R51, R51, UR14, R18 ;  /* 0x0000000e33337c23 */ /* 0x000fe20008000012 */
[----:B------:R-:W-:Y:S01]  /*1360*/  FFMA R29, R22, UR12, R29 ;  /* 0x0000000c161d7c23 */ /* 0x000fe2000800001d */
[----:B------:R-:W-:Y:S01]  /*1370*/  FFMA R18, -R42, UR15, R17 ;  /* 0x0000000f2a127c23 */ /* 0x000fe20008000111 */
[----:B------:R-:W-:Y:S01]  /*1380*/  FFMA R22, R58, -4, R31 ;  /* 0xc08000003a167823 */ /* 0x000fe2000000001f */
[----:B------:R-:W-:Y:S01]  /*1390*/  FADD R40, R24, R24 ;  /* 0x0000001818287221 */ /* 0x000fe20000000000 */
[C---:B------:R-:W-:Y:S01]  /*13a0*/  FADD R39, R36.reuse, R37 ;  /* 0x0000002524277221 */ /* 0x040fe20000000000 */
[----:B------:R-:W-:Y:S01]  /*13b0*/  FADD R44, R21, R21 ;  /* 0x00000015152c7221 */ /* 0x000fe20000000000 */
[----:B------:R-:W-:Y:S01]  /*13c0*/  FADD R41, R47, R18 ;  /* 0x000000122f297221 */ /* 0x000fe20000000000 */
[----:B------:R-:W-:Y:S01]  /*13d0*/  FFMA R17, R15, -4, R12 ;  /* 0xc08000000f117823 */ /* 0x000fe2000000000c */
[----:B------:R-:W-:Y:S01]  /*13e0*/  FFMA R42, R47, 6, R22 ;  /* 0x40c000002f2a7823 */ /* 0x000fe20000000016 */
[----:B------:R-:W-:Y:S01]  /*13f0*/  FADD R39, R39, -R40 ;  /* 0x8000002827277221 */ /* 0x000fe20000000000 */
[----:B------:R-:W-:Y:S01]  /*1400*/  FMUL R40, R36, R36 ;  /* 0x0000002424287220 */ /* 0x000fe20000400000 */
[----:B------:R-:W-:Y:S01]  /*1410*/  FADD R44, R41, -R44 ;  /* 0x8000002c292c7221 */ /* 0x000fe20000000000 */
[----:B------:R-:W-:Y:S01]  /*1420*/  FFMA R22, R14, 6, R17 ;  /* 0x40c000000e167823 */ /* 0x000fe20000000011 */
[----:B------:R-:W-:Y:S01]  /*1430*/  FFMA R41, R21, -4, R42 ;  /* 0xc080000015297823 */ /* 0x000fe2000000002a */
[----:B------:R-:W-:Y:S01]  /*1440*/  FFMA R17, R37, R37, -R40 ;  /* 0x0000002525117223 */ /* 0x000fe20000000828 */
[----:B------:R-:W-:Y:S01]  /*1450*/  FMUL R40, R39, UR13 ;  /* 0x0000000d27287c20 */ /* 0x000fe20008400000 */
[----:B------:R-:W-:Y:S01]  /*1460*/  FFMA R28, R18, R18, -R28 ;  /* 0x00000012121c7223 */ /* 0x000fe2000000081c */
[----:B------:R-:W-:Y:S01]  /*1470*/  FMUL R43, R44, UR13 ;  /* 0x0000000d2c2b7c20 */ /* 0x000fe20008400000 */
[----:B------:R-:W-:Y:S01]  /*1480*/  FADD R41, R18, R41 ;  /* 0x0000002912297221 */ /* 0x000fe20000000000 */
[----:B------:R-:W-:-:S02]  /*1490*/  FFMA R39, R11, -4, R22 ;  /* 0xc08000000b277823 */ /* 0x000fc40000000016 */
[----:B------:R-:W-:Y:S01]  /*14a0*/  FFMA R22, R28, UR12, R43 ;  /* 0x0000000c1c167c23 */ /* 0x000fe2000800002b */
[----:B------:R-:W-:Y:S01]  /*14b0*/  FFMA R16, R41, UR14, R16 ;  /* 0x0000000e29107c23 */ /* 0x000fe20008000010 */
[----:B------:R-:W-:Y:S01]  /*14c0*/  FADD R28, R10, R39 ;  /* 0x000000270a1c7221 */ /* 0x000fe20000000000 */
[----:B------:R-:W-:Y:S01]  /*14d0*/  FFMA R41, R36, -4, R27 ;  /* 0xc080000024297823 */ /* 0x000fe2000000001b */
[----:B------:R-:W-:Y:S01]  /*14e0*/  FFMA R17, R17, UR12, R40 ;  /* 0x0000000c11117c23 */ /* 0x000fe20008000028 */
[----:B------:R-:W-:Y:S01]  /*14f0*/  FADD R40, R11, R11 ;  /* 0x0000000b0b287221 */ /* 0x000fe20000000000 */
[----:B------:R-:W-:Y:S01]  /*1500*/  FADD R39, R14, R10 ;  /* 0x0000000a0e277221 */ /* 0x000fe20000000000 */
[----:B------:R-:W-:Y:S01]  /*1510*/  FFMA R29, R28, UR14, R29 ;  /* 0x0000000e1c1d7c23 */ /* 0x000fe2000800001d */
[----:B------:R-:W-:Y:S02]  /*1520*/  FFMA R28, R24, 6, R41 ;  /* 0x40c00000181c7823 */ /* 0x000fe40000000029 */
[----:B------:R-:W-:Y:S01]  /*1530*/  FADD R39, R39, -R40 ;  /* 0x8000002827277221 */ /* 0x000fe20000000000 */
[----:B------:R-:W-:Y:S01]  /*1540*/  FFMA R29, -R29, R32, R14 ;  /* 0x000000201d1d7223 */ /* 0x000fe2000000010e */
[----:B------:R-:W-:Y:S01]  /*1550*/  FFMA R40, R37, -4, R28 ;  /* 0xc080000025287823 */ /* 0x000fe2000000001c */
[----:B------:R-:W-:Y:S01]  /*1560*/  FMUL R27, R14, R14 ;  /* 0x0000000e0e1b7220 */ /* 0x000fe20000400000 */
[----:B------:R-:W-:Y:S01]  /*1570*/  FMUL R28, R39, UR13 ;  /* 0x0000000d271c7c20 */ /* 0x000fe20008400000 */
[----:B------:R-:W-:Y:S01]  /*1580*/  FADD R44, R37, R37 ;  /* 0x00000025252c7221 */ /* 0x000fe20000000000 */
[----:B------:R-:W-:Y:S01]  /*1590*/  FADD R39, R24, R29 ;  /* 0x0000001d18277221 */ /* 0x000fe20000000000 */
[----:B------:R-:W-:Y:S01]  /*15a0*/  FADD R42, R29, R40 ;  /* 0x000000281d2a7221 */ /* 0x000fe20000000000 */
[----:B------:R-:W-:Y:S01]  /*15b0*/  FFMA R40, R14, -4, R15 ;  /* 0xc08000000e287823 */ /* 0x000fe2000000000f */
[----:B------:R-:W-:Y:S01]  /*15c0*/  FFMA R27, R10, R10, -R27 ;  /* 0x0000000a0a1b7223 */ /* 0x000fe2000000081b */
[----:B------:R-:W-:-:S02]  /*15d0*/  FADD R44, R39, -R44 ;  /* 0x8000002c272c7221 */ /* 0x000fc40000000000 */
[----:B------:R-:W-:Y:S01]  /*15e0*/  FFMA R39, R11, 6, R40 ;  /* 0x40c000000b277823 */ /* 0x000fe20000000028 */
[----:B------:R-:W-:Y:S01]  /*15f0*/  FFMA R40, R47, -4, R58 ;  /* 0xc08000002f287823 */ /* 0x000fe2000000003a */
[----:B------:R-:W-:Y:S01]  /*1600*/  FFMA R17, R42, UR14, R17 ;  /* 0x0000000e2a117c23 */ /* 0x000fe20008000011 */
[----:B------:R-:W-:Y:S01]  /*1610*/  FFMA R27, R27, UR12, R28 ;  /* 0x0000000c1b1b7c23 */ /* 0x000fe2000800001c */
[----:B------:R-:W-:Y:S01]  /*1620*/  FMUL R28, R24, R24 ;  /* 0x00000018181c7220 */ /* 0x000fe20000400000 */
[----:B------:R-:W-:Y:S01]  /*1630*/  FFMA R41, R21, 6, R40 ;  /* 0x40c0000015297823 */ /* 0x000fe20000000028 */
[----:B------:R-:W-:Y:S01]  /*1640*/  FFMA R17, -R17, UR15, R12 ;  /* 0x0000000f11117c23 */ /* 0x000fe2000800010c */
[----:B------:R-:W-:Y:S01]  /*1650*/  FFMA R12, R10, -4, R39 ;  /* 0xc08000000a0c7823 */ /* 0x000fe20000000027 */
[----:B------:R-:W-:Y:S01]  /*1660*/  FFMA R39, R29, R29, -R28 ;  /* 0x0000001d1d277223 */ /* 0x000fe2000000081c */
[----:B------:R-:W-:Y:S01]  /*1670*/  FMUL R44, R44, UR13 ;  /* 0x0000000d2c2c7c20 */ /* 0x000fe20008400000 */
[C---:B------:R-:W-:Y:S01]  /*1680*/  FFMA R40, R18.reuse, -4, R41 ;  /* 0xc080000012287823 */ /* 0x040fe20000000029 */
[----:B------:R-:W-:Y:S01]  /*1690*/  FADD R42, R18, R18 ;  /* 0x00000012122a7221 */ /* 0x000fe20000000000 */
[----:B------:R-:W-:Y:S01]  /*16a0*/  FADD R41, R21, R17 ;  /* 0x0000001115297221 */ /* 0x000fe20000000000 */
[----:B------:R-:W-:Y:S01]  /*16b0*/  FADD R28, R13, R12 ;  /* 0x0000000c0d1c7221 */ /* 0x000fe20000000000 */
[----:B------:R-:W-:Y:S01]  /*16c0*/  FFMA R12, R39, UR12, R44 ;  /* 0x0000000c270c7c23 */ /* 0x000fe2000800002c */
[----:B------:R-:W-:Y:S01]  /*16d0*/  FFMA R36, R24, -4, R36 ;  /* 0xc080000018247823 */ /* 0x000fe20000000024 */
[----:B------:R-:W-:Y:S01]  /*16e0*/  FADD R39, R17, R40 ;  /* 0x0000002811277221 */ /* 0x000fe20000000000 */
[----:B------:R-:W-:Y:S01]  /*16f0*/  FMUL R40, R21, R21 ;  /* 0x0000001515287220 */ /* 0x000fe20000400000 */
[----:B------:R-:W-:Y:S01]  /*1700*/  FADD R41, R41, -R42 ;  /* 0x8000002a29297221 */ /* 0x000fe20000000000 */
[----:B------:R-:W-:Y:S01]  /*1710*/  FFMA R28, R28, UR14, R27 ;  /* 0x0000000e1c1c7c23 */ /* 0x000fe2000800001b */
[----:B------:R-:W-:Y:S01]  /*1720*/  FFMA R36, R37, 6, R36 ;  /* 0x40c0000025247823 */ /* 0x000fe20000000024 */
[----:B------:R-:W-:Y:S01]  /*1730*/  FFMA R42, R39, UR14, R22 ;  /* 0x0000000e272a7c23 */ /* 0x000fe20008000016 */
[----:B------:R-:W-:Y:S01]  /*1740*/  FFMA R27, R17, R17, -R40 ;  /* 0x00000011111b7223 */ /* 0x000fe20000000828 */
[----:B------:R-:W-:Y:S01]  /*1750*/  FMUL R40, R41, UR13 ;  /* 0x0000000d29287c20 */ /* 0x000fe20008400000 */
[-C--:B------:R-:W-:Y:S01]  /*1760*/  FFMA R22, -R28, R32.reuse, R11 ;  /* 0x000000201c167223 */ /* 0x080fe2000000010b */
[----:B------:R-:W-:Y:S01]  /*1770*/  FFMA R41, R29, -4, R36 ;  /* 0xc08000001d297823 */ /* 0x000fe20000000024 */
[-C--:B------:R-:W-:Y:S01]  /*1780*/  FFMA R51, -R51, R32.reuse, R58 ;  /* 0x0000002033337223 */ /* 0x080fe2000000013a */
[-C--:B------:R-:W-:Y:S01]  /*1790*/  FFMA R49, -R16, R32.reuse, R47 ;  /* 0x0000002010317223 */ /* 0x080fe2000000012f */
[----:B------:R-:W-:Y:S01]  /*17a0*/  FFMA R28, -R42, R32, R21 ;  /* 0x000000202a1c7223 */ /* 0x000fe20000000115 */
[----:B------:R-:W-:Y:S01]  /*17b0*/  FADD R39, R10, R10 ;  /* 0x0000000a0a277221 */ /* 0x000fe20000000000 */
[----:B------:R-:W-:Y:S01]  /*17c0*/  FADD R16, R11, R13 ;  /* 0x0000000d0b107221 */ /* 0x000fe20000000000 */
[----:B------:R-:W-:Y:S01]  /*17d0*/  FADD R41, R22, R41 ;  /* 0x0000002916297221 */ /* 0x000fe20000000000 */
[----:B------:R-:W-:Y:S01]  /*17e0*/  FADD R43, R49, R49 ;  /* 0x00000031312b7221 */ /* 0x000fe20000000000 */
[----:B------:R-:W-:Y:S01]  /*17f0*/  FADD R42, R51, R28 ;  /* 0x0000001c332a7221 */ /* 0x000fe20000000000 */
[----:B------:R-:W-:Y:S01]  /*1800*/  FADD R39, R16, -R39 ;  /* 0x8000002710277221 */ /* 0x000fe20000000000 */
[----:B------:R-:W-:Y:S01]  /*1810*/  FFMA R16, R41, UR14, R12 ;  /* 0x0000000e29107c23 */ /* 0x000fe2000800000c */
[----:B------:R-:W-:Y:S01]  /*1820*/  FFMA R41, R21, -4, R47 ;  /* 0xc080000015297823 */ /* 0x000fe2000000002f */
[----:B------:R-:W-:Y:S01]  /*1830*/  FADD R44, R42, -R43 ;  /* 0x8000002b2a2c7221 */ /* 0x000fe20000000000 */
[----:B------:R-:W-:Y:S01]  /*1840*/  FADD R43, R29, R29 ;  /* 0x0000001d1d2b7221 */ /* 0x000fe20000000000 */
[----:B------:R-:W-:Y:S01]  /*1850*/  FADD R36, R37, R22 ;  /* 0x0000001625247221 */ /* 0x000fe20000000000 */
[----:B------:R-:W-:Y:S01]  /*1860*/  FFMA R27, R27, UR12, R40 ;  /* 0x0000000c1b1b7c23 */ /* 0x000fe20008000028 */
[----:B------:R-:W-:-:S02]  /*1870*/  FFMA R40, R18, 6, R41 ;  /* 0x40c0000012287823 */ /* 0x000fc40000000029 */
[----:B------:R-:W-:Y:S01]  /*1880*/  FADD R43, R36, -R43 ;  /* 0x8000002b242b7221 */ /* 0x000fe20000000000 */
[----:B------:R-:W-:Y:S01]  /*1890*/  FMUL R36, R28, R28 ;  /* 0x0000001c1c247220 */ /* 0x000fe20000400000 */
[----:B------:R-:W-:Y:S01]  /*18a0*/  FMUL R12, R11, R11 ;  /* 0x0000000b0b0c7220 */ /* 0x000fe20000400000 */
[----:B------:R-:W-:Y:S01]  /*18b0*/  FFMA R16, -R16, UR15, R15 ;  /* 0x0000000f10107c23 */ /* 0x000fe2000800010f */
[----:B------:R-:W-:Y:S01]  /*18c0*/  FMUL R15, R39, UR13 ;  /* 0x0000000d270f7c20 */ /* 0x000fe20008400000 */
[----:B------:R-:W-:Y:S01]  /*18d0*/  FFMA R41, R17, -4, R40 ;  /* 0xc080000011297823 */ /* 0x000fe20000000028 */
[----:B------:R-:W-:Y:S01]  /*18e0*/  FMUL R39, R37, R37 ;  /* 0x0000002525277220 */ /* 0x000fe20000400000 */
[----:B------:R-:W-:Y:S01]  /*18f0*/  FFMA R42, -R51, R51, R36 ;  /* 0x00000033332a7223 */ /* 0x000fe20000000124 */
[----:B------:R-:W-:Y:S01]  /*1900*/  FMUL R45, R44, UR13 ;  /* 0x0000000d2c2d7c20 */ /* 0x000fe20008400000 */
[----:B------:R-:W-:Y:S01]  /*1910*/  FFMA R12, R13, R13, -R12 ;  /* 0x0000000d0d0c7223 */ /* 0x000fe2000000080c */
[----:B------:R-:W-:Y:S01]  /*1920*/  FADD R44, R16, R41 ;  /* 0x00000029102c7221 */ /* 0x000fe20000000000 */
[----:B------:R-:W-:Y:S01]  /*1930*/  FFMA R40, R22, R22, -R39 ;  /* 0x0000001616287223 */ /* 0x000fe20000000827 */
[----:B------:R-:W-:Y:S01]  /*1940*/  FFMA R39, R42, UR12, R45 ;  /* 0x0000000c2a277c23 */ /* 0x000fe2000800002d */
[----:B------:R-:W-:Y:S01]  /*1950*/  FFMA R42, R12, UR12, R15 ;  /* 0x0000000c0c2a7c23 */ /* 0x000fe2000800000f */
[----:B------:R-:W-:Y:S01]  /*1960*/  FFMA R15, R44, UR14, R27 ;  /* 0x0000000e2c0f7c23 */ /* 0x000fe2000800001b */
[----:B------:R-:W-:Y:S01]  /*1970*/  FFMA R12, -R34, R32, R31 ;  /* 0x00000020220c7223 */ /* 0x000fe2000000011f */
[----:B------:R-:W-:-:S02]  /*1980*/  FMUL R43, R43, UR13 ;  /* 0x0000000d2b2b7c20 */ /* 0x000fc40008400000 */
[----:B------:R-:W-:Y:S01]  /*1990*/  FFMA R15, -R15, R32, R18 ;  /* 0x000000200f0f7223 */ /* 0x000fe20000000112 */
[----:B------:R-:W-:Y:S01]  /*19a0*/  FFMA R44, R51, -4, R12 ;  /* 0xc0800000332c7823 */ /* 0x000fe2000000000c */
[----:B------:R-:W-:Y:S01]  /*19b0*/  FADD R34, R17, R17 ;  /* 0x0000001111227221 */ /* 0x000fe20000000000 */
[----:B------:R-:W-:Y:S01]  /*19c0*/  FADD R27, R18, R16 ;  /* 0x00000010121b7221 */ /* 0x000fe20000000000 */
[----:B------:R-:W-:Y:S01]  /*19d0*/  FADD R46, R28, R28 ;  /* 0x0000001c1c2e7221 */ /* 0x000fe20000000000 */
[C---:B------:R-:W-:Y:S01]  /*19e0*/  FADD R41, R49.reuse, R15 ;  /* 0x0000000f31297221 */ /* 0x040fe20000000000 */
[----:B------:R-:W-:Y:S01]  /*19f0*/  FFMA R45, R49, 6, R44 ;  /* 0x40c00000312d7823 */ /* 0x000fe2000000002c */
[----:B------:R-:W-:Y:S01]  /*1a00*/  FFMA R40, R40, UR12, R43 ;  /* 0x0000000c28287c23 */ /* 0x000fe2000800002b */
[----:B------:R-:W-:Y:S01]  /*1a10*/  FADD R43, R27, -R34 ;  /* 0x800000221b2b7221 */ /* 0x000fe20000000000 */
[----:B------:R-:W-:Y:S01]  /*1a20*/  FFMA R27, R11, -4, R14 ;  /* 0xc08000000b1b7823 */ /* 0x000fe2000000000e */
[----:B------:R-:W-:Y:S01]  /*1a30*/  FADD R52, R41, -R46 ;  /* 0x8000002e29347221 */ /* 0x000fe20000000000 */
[----:B------:R-:W-:Y:S01]  /*1a40*/  FFMA R46, R28, -4, R45 ;  /* 0xc08000001c2e7823 */ /* 0x000fe2000000002d */
[----:B------:R-:W-:Y:S01]  /*1a50*/  FMUL R34, R15, R15 ;  /* 0x0000000f0f227220 */ /* 0x000fe20000400000 */
[----:B------:R-:W-:-:S02]  /*1a60*/  FFMA R44, R10, 6, R27 ;  /* 0x40c000000a2c7823 */ /* 0x000fc4000000001b */
[----:B------:R-:W-:Y:S01]  /*1a70*/  FADD R48, R15, R46 ;  /* 0x0000002e0f307221 */ /* 0x000fe20000000000 */
[----:B------:R-:W-:Y:S01]  /*1a80*/  FMUL R46, R43, UR13 ;  /* 0x0000000d2b2e7c20 */ /* 0x000fe20008400000 */
[----:B------:R-:W-:Y:S01]  /*1a90*/  FFMA R43, -R49, R49, R34 ;  /* 0x00000031312b7223 */ /* 0x000fe20000000122 */
[----:B------:R-:W-:Y:S01]  /*1aa0*/  FMUL R52, R52, UR13 ;  /* 0x0000000d34347c20 */ /* 0x000fe20008400000 */
[----:B------:R-:W-:Y:S01]  /*1ab0*/  FFMA R27, R13, -4, R44 ;  /* 0xc08000000d1b7823 */ /* 0x000fe2000000002c */
[----:B------:R-:W-:Y:S01]  /*1ac0*/  FFMA R48, R48, UR14, R39 ;  /* 0x0000000e30307c23 */ /* 0x000fe20008000027 */
[----:B------:R-:W-:Y:S01]  /*1ad0*/  FFMA R44, R37, -4, R24 ;  /* 0xc0800000252c7823 */ /* 0x000fe20000000018 */
[----:B------:R-:W-:Y:S01]  /*1ae0*/  FFMA R39, R43, UR12, R52 ;  /* 0x0000000c2b277c23 */ /* 0x000fe20008000034 */
[----:B------:R-:W-:Y:S01]  /*1af0*/  FADD R43, R8, R27 ;  /* 0x0000001b082b7221 */ /* 0x000fe20000000000 */
[----:B------:R-:W-:Y:S01]  /*1b00*/  FADD R45, R13, R13 ;  /* 0x0000000d0d2d7221 */ /* 0x000fe20000000000 */
[C---:B------:R-:W-:Y:S01]  /*1b10*/  FADD R24, R10.reuse, R8 ;  /* 0x000000080a187221 */ /* 0x040fe20000000000 */
[----:B------:R-:W-:Y:S01]  /*1b20*/  FMUL R27, R10, R10 ;  /* 0x0000000a0a1b7220 */ /* 0x000fe20000400000 */
[----:B------:R-:W-:Y:S01]  /*1b30*/  FMUL R41, R18, R18 ;  /* 0x0000001212297220 */ /* 0x000fe20000400000 */
[----:B------:R-:W-:Y:S01]  /*1b40*/  FFMA R43, R43, UR14, R42 ;  /* 0x0000000e2b2b7c23 */ /* 0x000fe2000800002a */
[----:B------:R-:W-:Y:S01]  /*1b50*/  FFMA R61, R29, 6, R44 ;  /* 0x40c000001d3d7823 */ /* 0x000fe2000000002c */
[----:B------:R-:W-:Y:S01]  /*1b60*/  FADD R45, R24, -R45 ;  /* 0x8000002d182d7221 */ /* 0x000fe20000000000 */
[----:B------:R-:W-:Y:S01]  /*1b70*/  FFMA R24, R8, R8, -R27 ;  /* 0x0000000808187223 */ /* 0x000fe2000000081b */
[----:B------:R-:W-:Y:S01]  /*1b80*/  FFMA R41, R16, R16, -R41 ;  /* 0x0000001010297223 */ /* 0x000fe20000000829 */
[-C--:B------:R-:W-:Y:S01]  /*1b90*/  FFMA R27, -R43, R32.reuse, R10 ;  /* 0x000000202b1b7223 */ /* 0x080fe2000000010a */
[C---:B------:R-:W-:Y:S01]  /*1ba0*/  FFMA R42, R22.reuse, -4, R61 ;  /* 0xc0800000162a7823 */ /* 0x040fe2000000003d */
[----:B------:R-:W-:Y:S01]  /*1bb0*/  FADD R61, R22, R22 ;  /* 0x00000016163d7221 */ /* 0x000fe20000000000 */
[----:B------:R-:W-:Y:S01]  /*1bc0*/  FFMA R41, R41, UR12, R46 ;  /* 0x0000000c29297c23 */ /* 0x000fe2000800002e */
[----:B------:R-:W-:Y:S01]  /*1bd0*/  FADD R44, R29, R27 ;  /* 0x0000001b1d2c7221 */ /* 0x000fe20000000000 */
[----:B------:R-:W-:Y:S01]  /*1be0*/  FADD R43, R27, R42 ;  /* 0x0000002a1b2b7221 */ /* 0x000fe20000000000 */
[----:B------:R-:W-:Y:S01]  /*1bf0*/  FFMA R46, R18, -4, R21 ;  /* 0xc0800000122e7823 */ /* 0x000fe20000000015 */
[----:B------:R-:W-:Y:S01]  /*1c00*/  FFMA R42, R10, -4, R11 ;  /* 0xc08000000a2a7823 */ /* 0x000fe2000000000b */
[----:B------:R-:W-:Y:S01]  /*1c10*/  FADD R44, R44, -R61 ;  /* 0x8000003d2c2c7221 */ /* 0x000fe20000000000 */
[----:B------:R-:W-:Y:S01]  /*1c20*/  FFMA R67, R43, UR14, R40 ;  /* 0x0000000e2b437c23 */ /* 0x000fe20008000028 */
[----:B------:R-:W-:Y:S01]  /*1c30*/  FFMA R61, R17, 6, R46 ;  /* 0x40c00000113d7823 */ /* 0x000fe2000000002e */
[----:B------:R-:W-:Y:S01]  /*1c40*/  FMUL R45, R45, UR13 ;  /* 0x0000000d2d2d7c20 */ /* 0x000fe20008400000 */
[----:B------:R-:W-:Y:S01]  /*1c50*/  FFMA R43, R13, 6, R42 ;  /* 0x40c000000d2b7823 */ /* 0x000fe2000000002a */
[----:B------:R-:W-:Y:S01]  /*1c60*/  FFMA R67, -R67, UR15, R14 ;  /* 0x0000000f43437c23 */ /* 0x000fe2000800010e */
[----:B------:R-:W-:Y:S01]  /*1c70*/  FFMA R42, R16, -4, R61 ;  /* 0xc0800000102a7823 */ /* 0x000fe2000000003d */
[----:B------:R-:W-:Y:S01]  /*1c80*/  FFMA R24, R24, UR12, R45 ;  /* 0x0000000c18187c23 */ /* 0x000fe2000800002d */
[----:B------:R-:W-:Y:S01]  /*1c90*/  FFMA R14, R8, -4, R43 ;  /* 0xc0800000080e7823 */ /* 0x000fe2000000002b */
[----:B------:R-:W-:Y:S01]  /*1ca0*/  FMUL R45, R44, UR13 ;  /* 0x0000000d2c2d7c20 */ /* 0x000fe20008400000 */
[----:B------:R-:W-:Y:S01]  /*1cb0*/  FADD R61, R16, R16 ;  /* 0x00000010103d7221 */ /* 0x000fe20000000000 */
[----:B------:R-:W-:Y:S01]  /*1cc0*/  FADD R44, R17, R67 ;  /* 0x00000043112c7221 */ /* 0x000fe20000000000 */
[----:B------:R-:W-:Y:S01]  /*1cd0*/  FADD R42, R67, R42 ;  /* 0x0000002a432a7221 */ /* 0x000fe20000000000 */
[----:B------:R-:W-:Y:S01]  /*1ce0*/  FADD R43, R9, R14 ;  /* 0x0000000e092b7221 */ /* 0x000fe20000000000 */
[----:B------:R-:W-:Y:S01]  /*1cf0*/  FFMA R37, R29, -4, R37 ;  /* 0xc08000001d257823 */ /* 0x000fe20000000025 */
[----:B------:R-:W-:Y:S01]  /*1d00*/  FADD R61, R44, -R61 ;  /* 0x8000003d2c3d7221 */ /* 0x000fe20000000000 */
[----:B------:R-:W-:Y:S01]  /*1d10*/  FFMA R44, R42, UR14, R41 ;  /* 0x0000000e2a2c7c23 */ /* 0x000fe20008000029 */
[----:B------:R-:W-:Y:S01]  /*1d20*/  FFMA R14, R43, UR14, R24 ;  /* 0x0000000e2b0e7c23 */ /* 0x000fe20008000018 */
[----:B------:R-:W-:Y:S01]  /*1d30*/  FFMA R41, R49, -4, R51 ;  /* 0xc080000031297823 */ /* 0x000fe20000000033 */
[----:B------:R-:W-:Y:S01]  /*1d40*/  FFMA R24, R22, 6, R37 ;  /* 0x40c0000016187823 */ /* 0x000fe20000000025 */
[-C--:B------:R-:W-:Y:S01]  /*1d50*/  FFMA R37, -R44, R32.reuse, R17 ;  /* 0x000000202c257223 */ /* 0x080fe20000000111 */
[----:B------:R-:W-:Y:S01]  /*1d60*/  FMUL R40, R29, R29 ;  /* 0x0000001d1d287220 */ /* 0x000fe20000400000 */
[----:B------:R-:W-:Y:S01]  /*1d70*/  FMUL R42, R17, R17 ;  /* 0x00000011112a7220 */ /* 0x000fe20000400000 */
[C---:B------:R-:W-:Y:S01]  /*1d80*/  FFMA R44, R28.reuse, 6, R41 ;  /* 0x40c000001c2c7823 */ /* 0x040fe20000000029 */
[----:B------:R-:W-:Y:S01]  /*1d90*/  FADD R46, R15, R15 ;  /* 0x0000000f0f2e7221 */ /* 0x000fe20000000000 */
[----:B------:R-:W-:Y:S01]  /*1da0*/  FADD R43, R28, R37 ;  /* 0x000000251c2b7221 */ /* 0x000fe20000000000 */
[----:B------:R-:W-:Y:S01]  /*1db0*/  FFMA R40, R27, R27, -R40 ;  /* 0x0000001b1b287223 */ /* 0x000fe20000000828 */
[----:B------:R-:W-:Y:S01]  /*1dc0*/  FFMA R42, R67, R67, -R42 ;  /* 0x00000043432a7223 */ /* 0x000fe2000000082a */
[----:B------:R-:W-:Y:S01]  /*1dd0*/  FMUL R61, R61, UR13 ;  /* 0x0000000d3d3d7c20 */ /* 0x000fe20008400000 */
[----:B------:R-:W-:Y:S01]  /*1de0*/  FFMA R44, R15, -4, R44 ;  /* 0xc08000000f2c7823 */ /* 0x000fe2000000002c */
[----:B------:R-:W-:Y:S01]  /*1df0*/  FADD R43, R43, -R46 ;  /* 0x8000002e2b2b7221 */ /* 0x000fe20000000000 */
[----:B------:R-:W-:Y:S01]  /*1e00*/  FFMA R14, -R14, R32, R13 ;  /* 0x000000200e0e7223 */ /* 0x000fe2000000010d */
[----:B------:R-:W-:Y:S01]  /*1e10*/  FFMA R41, R27, -4, R24 ;  /* 0xc08000001b297823 */ /* 0x000fe20000000018 */
[----:B------:R-:W-:Y:S01]  /*1e20*/  FFMA R40, R40, UR12, R45 ;  /* 0x0000000c28287c23 */ /* 0x000fe2000800002d */
[----:B------:R-:W-:Y:S01]  /*1e30*/  FFMA R24, R42, UR12, R61 ;  /* 0x0000000c2a187c23 */ /* 0x000fe2000800003d */
[C---:B------:R-:W-:Y:S01]  /*1e40*/  FADD R44, R37.reuse, R44 ;  /* 0x0000002c252c7221 */ /* 0x040fe20000000000 */
[----:B------:R-:W-:Y:S01]  /*1e50*/  FFMA R42, R37, R37, -R36 ;  /* 0x00000025252a7223 */ /* 0x000fe20000000824 */
[----:B------:R-:W-:Y:S01]  /*1e60*/  FMUL R45, R43, UR13 ;  /* 0x0000000d2b2d7c20 */ /* 0x000fe20008400000 */
[----:B------:R-:W-:Y:S01]  /*1e70*/  FADD R41, R14, R41 ;  /* 0x000000290e297221 */ /* 0x000fe20000000000 */
[----:B------:R-:W-:Y:S01]  /*1e80*/  FFMA R43, R17, -4, R18 ;  /* 0xc0800000112b7823 */ /* 0x000fe20000000012 */
[----:B------:R-:W-:Y:S01]  /*1e90*/  FFMA R44, R44, UR14, R39 ;  /* 0x0000000e2c2c7c23 */ /* 0x000fe20008000027 */
[----:B------:R-:W-:Y:S01]  /*1ea0*/  FFMA R39, R42, UR12, R45 ;  /* 0x0000000c2a277c23 */ /* 0x000fe2000800002d */
[----:B------:R-:W-:Y:S01]  /*1eb0*/  FFMA R36, R41, UR14, R40 ;  /* 0x0000000e29247c23 */ /* 0x000fe20008000028 */
[----:B------:R-:W-:Y:S01]  /*1ec0*/  FFMA R42, R16, 6, R43 ;  /* 0x40c00000102a7823 */ /* 0x000fe2000000002b */
[----:B------:R-:W-:Y:S01]  /*1ed0*/  FFMA R56, -R44, UR15, R21 ;  /* 0x0000000f2c387c23 */ /* 0x000fe20008000115 */
[----:B------:R-:W-:Y:S01]  /*1ee0*/  FADD R40, R8, R8 ;  /* 0x0000000808287221 */ /* 0x000fe20000000000 */
[----:B------:R-:W-:Y:S01]  /*1ef0*/  FFMA R36, -R36, UR15, R11 ;  /* 0x0000000f24247c23 */ /* 0x000fe2000800010b */
[----:B------:R-:W-:Y:S01]  /*1f00*/  FFMA R41, R67, -4, R42 ;  /* 0xc080000043297823 */ /* 0x000fe2000000002a */
[----:B------:R-:W-:Y:S01]  /*1f10*/  FADD R11, R13, R9 ;  /* 0x000000090d0b7221 */ /* 0x000fe20000000000 */
[----:B------:R-:W-:Y:S01]  /*1f20*/  FADD R42, R27, R27 ;  /* 0x0000001b1b2a7221 */ /* 0x000fe20000000000 */
[----:B------:R-:W-:Y:S01]  /*1f30*/  FADD R21, R22, R14 ;  /* 0x0000000e16157221 */ /* 0x000fe20000000000 */
[----:B------:R-:W-:Y:S01]  /*1f40*/  FADD R43, R36, R41 ;  /* 0x00000029242b7221 */ /* 0x000fe20000000000 */
[----:B------:R-:W-:Y:S01]  /*1f50*/  FADD R11, R11, -R40 ;  /* 0x800000280b0b7221 */ /* 0x000fe20000000000 */
[----:B------:R-:W-:Y:S01]  /*1f60*/  FMUL R40, R13, R13 ;  /* 0x0000000d0d287220 */ /* 0x000fe20000400000 */
[----:B------:R-:W-:Y:S01]  /*1f70*/  FADD R42, R21, -R42 ;  /* 0x8000002a152a7221 */ /* 0x000fe20000000000 */
[----:B------:R-:W-:Y:S01]  /*1f80*/  FMUL R41, R22, R22 ;  /* 0x0000001616297220 */ /* 0x000fe20000400000 */
[----:B------:R-:W-:Y:S01]  /*1f90*/  FFMA R43, R43, UR14, R24 ;  /* 0x0000000e2b2b7c23 */ /* 0x000fe20008000018 */
[----:B------:R-:W-:Y:S01]  /*1fa0*/  FMUL R24, R11, UR13 ;  /* 0x0000000d0b187c20 */ /* 0x000fe20008400000 */
[----:B------:R-:W-:Y:S01]  /*1fb0*/  FFMA R21, R9, R9, -R40 ;  /* 0x0000000909157223 */ /* 0x000fe20000000828 */
[----:B------:R-:W-:Y:S01]  /*1fc0*/  FFMA R11, R14, R14, -R41 ;  /* 0x0000000e0e0b7223 */ /* 0x000fe20000000829 */
[----:B------:R-:W-:Y:S01]  /*1fd0*/  FMUL R42, R42, UR13 ;  /* 0x0000000d2a2a7c20 */ /* 0x000fe20008400000 */
[----:B------:R-:W-:Y:S01]  /*1fe0*/  FADD R41, R67, R67 ;  /* 0x0000004343297221 */ /* 0x000fe20000000000 */
[----:B------:R-:W-:Y:S01]  /*1ff0*/  FADD R40, R16, R36 ;  /* 0x0000002410287221 */ /* 0x000fe20000000000 */
[----:B------:R-:W-:Y:S01]  /*2000*/  FFMA R21, R21, UR12, R24 ;  /* 0x0000000c15157c23 */ /* 0x000fe20008000018 */
[----:B------:R-:W-:Y:S01]  /*2010*/  FFMA R11, R11, UR12, R42 ;  /* 0x0000000c0b0b7c23 */ /* 0x000fe2000800002a */
[----:B------:R-:W-:Y:S01]  /*2020*/  FFMA R24, -R43, R32, R16 ;  /* 0x000000202b187223 */ /* 0x000fe20000000110 */
[----:B------:R-:W-:Y:S01]  /*2030*/  FADD R42, R40, -R41 ;  /* 0x80000029282a7221 */ /* 0x000fe20000000000 */
[----:B------:R-:W-:Y:S01]  /*2040*/  FFMA R41, R13, -4, R10 ;  /* 0xc08000000d297823 */ /* 0x000fe2000000000a */
[----:B------:R-:W-:Y:S01]  /*2050*/  FFMA R44, R28, -4, R49 ;  /* 0xc08000001c2c7823 */ /* 0x000fe20000000031 */
[----:B------:R-:W-:Y:S01]  /*2060*/  FADD R46, R37, R37 ;  /* 0x00000025252e7221 */ /* 0x000fe20000000000 */
[C---:B------:R-:W-:Y:S01]  /*2070*/  FADD R45, R15.reuse, R24 ;  /* 0x000000180f2d7221 */ /* 0x040fe20000000000 */
        /* <DEDUP_REMOVED lines=8> */
[----:B------:R-:W-:Y:S01]  /*2100*/  FADD R42, R0, R41 ;  /* 0x00000029002a7221 */ /* 0x000fe20000000000 */
[----:B------:R-:W-:-:S03]  /*2110*/  FADD R44, R24, R45 ;  /* 0x0000002d182c7221 */ /* 0x000fc60000000000 */
[----:B------:R-:W-:Y:S01]  /*2120*/  FFMA R21, R42, UR14, R21 ;  /* 0x0000000e2a157c23 */ /* 0x000fe20008000015 */
[----:B------:R-:W-:Y:S01]  /*2130*/  FFMA R39, R44, UR14, R39 ;  /* 0x0000000e2c277c23 */ /* 0x000fe20008000027 */
[----:B------:R-:W-:Y:S02]  /*2140*/  FFMA R44, R22, -4, R29 ;  /* 0xc0800000162c7823 */ /* 0x000fe4000000001d */
[----:B------:R-:W-:Y:S02]  /*2150*/  FFMA R29, -R21, R32, R8 ;  /* 0x00000020151d7223 */ /* 0x000fe40000000108 */
[----:B------:R-:W-:Y:S01]  /*2160*/  FFMA R41, R27, 6, R44 ;  /* 0x40c000001b297823 */ /* 0x000fe2000000002c */
[----:B------:R-:W-:Y:S01]  /*2170*/  FFMA R47, -R48, UR15, R47 ;  /* 0x0000000f302f7c23 */ /* 0x000fe2000800012f */
[----:B------:R-:W-:Y:S01]  /*2180*/  FFMA R40, R40, UR12, R43 ;  /* 0x0000000c28287c23 */ /* 0x000fe2000800002b */
[----:B------:R-:W-:Y:S01]  /*2190*/  FADD R42, R9, R9 ;  /* 0x00000009092a7221 */ /* 0x000fe20000000000 */
[----:B------:R-:W-:Y:S01]  /*21a0*/  FADD R21, R8, R0 ;  /* 0x0000000008157221 */ /* 0x000fe20000000000 */
[----:B------:R-:W-:Y:S01]  /*21b0*/  FMUL R61, R46, UR13 ;  /* 0x0000000d2e3d7c20 */ /* 0x000fe20008400000 */
[C---:B------:R-:W-:Y:S01]  /*21c0*/  FADD R48, R14.reuse, R14 ;  /* 0x0000000e0e307221 */ /* 0x040fe20000000000 */
[----:B------:R-:W-:Y:S01]  /*21d0*/  FADD R43, R27, R29 ;  /* 0x0000001d1b2b7221 */ /* 0x000fe20000000000 */
[----:B------:R-:W-:Y:S01]  /*21e0*/  FFMA R46, R14, -4, R41 ;  /* 0xc08000000e2e7823 */ /* 0x000fe20000000029 */
[----:B------:R-:W-:Y:S01]  /*21f0*/  FADD R42, R21, -R42 ;  /* 0x8000002a152a7221 */ /* 0x000fe20000000000 */
[----:B------:R-:W-:Y:S01]  /*2200*/  FMUL R44, R27, R27 ;  /* 0x0000001b1b2c7220 */ /* 0x000fe20000400000 */
[----:B------:R-:W-:Y:S01]  /*2210*/  FMUL R21, R8, R8 ;  /* 0x0000000808157220 */ /* 0x000fe20000400000 */
[----:B------:R-:W-:Y:S01]  /*2220*/  FADD R43, R43, -R48 ;  /* 0x800000302b2b7221 */ /* 0x000fe20000000000 */
[C---:B------:R-:W-:Y:S01]  /*2230*/  FADD R46, R29.reuse, R46 ;  /* 0x0000002e1d2e7221 */ /* 0x040fe20000000000 */
[----:B------:R-:W-:Y:S01]  /*2240*/  FFMA R41, R29, R29, -R44 ;  /* 0x0000001d1d297223 */ /* 0x000fe2000000082c */
[----:B------:R-:W-:Y:S01]  /*2250*/  FFMA R21, R0, R0, -R21 ;  /* 0x0000000000157223 */ /* 0x000fe20000000815 */
[----:B------:R-:W-:Y:S01]  /*2260*/  FMUL R42, R42, UR13 ;  /* 0x0000000d2a2a7c20 */ /* 0x000fe20008400000 */
[----:B------:R-:W-:Y:S01]  /*2270*/  FMUL R44, R43, UR13 ;  /* 0x0000000d2b2c7c20 */ /* 0x000fe20008400000 */
[----:B------:R-:W-:Y:S01]  /*2280*/  FFMA R43, R46, UR14, R11 ;  /* 0x0000000e2e2b7c23 */ /* 0x000fe2000800000b */
[----:B------:R-:W-:Y:S01]  /*2290*/  FFMA R11, -R39, UR15, R18 ;  /* 0x0000000f270b7c23 */ /* 0x000fe20008000112 */
[----:B------:R-:W-:Y:S01]  /*22a0*/  FFMA R18, R21, UR12, R42 ;  /* 0x0000000c15127c23 */ /* 0x000fe2000800002a */
[----:B------:R-:W-:Y:S01]  /*22b0*/  FFMA R42, R16, -4, R17 ;  /* 0xc0800000102a7823 */ /* 0x000fe20000000011 */
[----:B------:R-:W-:Y:S01]  /*22c0*/  FFMA R21, -R43, UR15, R10 ;  /* 0x0000000f2b157c23 */ /* 0x000fe2000800010a */
[----:B------:R-:W-:Y:S01]  /*22d0*/  FFMA R10, R8, -4, R13 ;  /* 0xc0800000080a7823 */ /* 0x000fe2000000000d */
[----:B------:R-:W-:Y:S01]  /*22e0*/  FFMA R41, R41, UR12, R44 ;  /* 0x0000000c29297c23 */ /* 0x000fe2000800002c */
[----:B------:R-:W-:Y:S01]  /*22f0*/  FADD R45, R36, R36 ;  /* 0x00000024242d7221 */ /* 0x000fe20000000000 */
[----:B------:R-:W-:Y:S01]  /*2300*/  FADD R44, R67, R21 ;  /* 0x00000015432c7221 */ /* 0x000fe20000000000 */
[----:B------:R-:W-:Y:S01]  /*2310*/  FFMA R39, R9, 6, R10 ;  /* 0x40c0000009277823 */ /* 0x000fe2000000000a */
[C---:B------:R-:W-:Y:S01]  /*2320*/  FFMA R43, R67.reuse, 6, R42 ;  /* 0x40c00000432b7823 */ /* 0x040fe2000000002a */
[----:B------:R-:W-:Y:S01]  /*2330*/  FMUL R42, R67, R67 ;  /* 0x00000043432a7220 */ /* 0x000fe20000400000 */
[----:B------:R-:W-:Y:S01]  /*2340*/  FADD R45, R44, -R45 ;  /* 0x8000002d2c2d7221 */ /* 0x000fe20000000000 */
[----:B------:R-:W-:Y:S01]  /*2350*/  FFMA R10, R0, -4, R39 ;  /* 0xc0800000000a7823 */ /* 0x000fe20000000027 */
[----:B------:R-:W-:Y:S01]  /*2360*/  FFMA R44, R36, -4, R43 ;  /* 0xc0800000242c7823 */ /* 0x000fe2000000002b */
[----:B------:R-:W-:Y:S01]  /*2370*/  FFMA R39, R21, R21, -R42 ;  /* 0x0000001515277223 */ /* 0x000fe2000000082a */
[----:B------:R-:W-:Y:S01]  /*2380*/  FMUL R42, R45, UR13 ;  /* 0x0000000d2d2a7c20 */ /* 0x000fe20008400000 */
[----:B------:R-:W-:Y:S01]  /*2390*/  FADD R43, R5, R10 ;  /* 0x0000000a052b7221 */ /* 0x000fe20000000000 */
[----:B------:R-:W-:Y:S01]  /*23a0*/  FADD R45, R21, R44 ;  /* 0x0000002c152d7221 */ /* 0x000fe20000000000 */
[----:B------:R-:W-:-:S02]  /*23b0*/  FFMA R44, R15, -4, R28 ;  /* 0xc08000000f2c7823 */ /* 0x000fc4000000001c */
[----:B------:R-:W-:Y:S01]  /*23c0*/  FFMA R18, R43, UR14, R18 ;  /* 0x0000000e2b127c23 */ /* 0x000fe20008000012 */
[----:B------:R-:W-:Y:S01]  /*23d0*/  FFMA R10, R45, UR14, R40 ;  /* 0x0000000e2d0a7c23 */ /* 0x000fe20008000028 */
[----:B------:R-:W-:Y:S01]  /*23e0*/  FFMA R43, R27, -4, R22 ;  /* 0xc08000001b2b7823 */ /* 0x000fe20000000016 */
[C---:B------:R-:W-:Y:S02]  /*23f0*/  FFMA R45, R37.reuse, 6, R44 ;  /* 0x40c00000252d7823 */ /* 0x040fe4000000002c */
[----:B------:R-:W-:Y:S01]  /*2400*/  FFMA R10, -R10, R32, R67 ;  /* 0x000000200a0a7223 */ /* 0x000fe20000000143 */
[----:B------:R-:W-:Y:S01]  /*2410*/  FFMA R22, R14, 6, R43 ;  /* 0x40c000000e167823 */ /* 0x000fe2000000002b */
[C---:B------:R-:W-:Y:S01]  /*2420*/  FFMA R34, R24.reuse, R24, -R34 ;  /* 0x0000001818227223 */ /* 0x040fe20000000822 */
[C---:B------:R-:W-:Y:S01]  /*2430*/  FFMA R45, R24.reuse, -4, R45 ;  /* 0xc0800000182d7823 */ /* 0x040fe2000000002d */
[----:B------:R-:W-:Y:S01]  /*2440*/  FADD R65, R24, R24 ;  /* 0x0000001818417221 */ /* 0x000fe20000000000 */
[----:B------:R-:W-:Y:S01]  /*2450*/  FADD R40, R37, R10 ;  /* 0x0000000a25287221 */ /* 0x000fe20000000000 */
[----:B------:R-:W-:Y:S01]  /*2460*/  FFMA R18, -R18, R32, R9 ;  /* 0x0000002012127223 */ /* 0x000fe20000000109 */
[----:B------:R-:W-:Y:S01]  /*2470*/  FFMA R43, R29, -4, R22 ;  /* 0xc08000001d2b7823 */ /* 0x000fe20000000016 */
[----:B------:R-:W-:Y:S01]  /*2480*/  FFMA R34, R34, UR12, R61 ;  /* 0x0000000c22227c23 */ /* 0x000fe2000800003d */
[----:B------:R-:W-:Y:S01]  /*2490*/  FADD R61, R10, R45 ;  /* 0x0000002d0a3d7221 */ /* 0x000fe20000000000 */
[----:B------:R-:W-:Y:S01]  /*24a0*/  FADD R40, R40, -R65 ;  /* 0x8000004128287221 */ /* 0x000fe20000000000 */
[----:B------:R-:W-:Y:S01]  /*24b0*/  FADD R22, R18, R43 ;  /* 0x0000002b12167221 */ /* 0x000fe20000000000 */
[----:B------:R-:W-:Y:S01]  /*24c0*/  FFMA R39, R39, UR12, R42 ;  /* 0x0000000c27277c23 */ /* 0x000fe2000800002a */
[----:B------:R-:W-:Y:S01]  /*24d0*/  FFMA R52, R61, UR14, R34 ;  /* 0x0000000e3d347c23 */ /* 0x000fe20008000022 */
[----:B------:R-:W-:Y:S01]  /*24e0*/  FMUL R42, R40, UR13 ;  /* 0x0000000d282a7c20 */ /* 0x000fe20008400000 */
[----:B------:R-:W-:Y:S01]  /*24f0*/  FADD R43, R0, R0 ;  /* 0x00000000002b7221 */ /* 0x000fe20000000000 */
[----:B------:R-:W-:Y:S01]  /*2500*/  FADD R34, R9, R5 ;  /* 0x0000000509227221 */ /* 0x000fe20000000000 */
[----:B------:R-:W-:Y:S01]  /*2510*/  FFMA R40, R22, UR14, R41 ;  /* 0x0000000e16287c23 */ /* 0x000fe20008000029 */
[----:B------:R-:W-:Y:S01]  /*2520*/  FMUL R45, R37, R37 ;  /* 0x00000025252d7220 */ /* 0x000fe20000400000 */
[----:B------:R-:W-:Y:S01]  /*2530*/  FFMA R52, -R52, UR15, R17 ;  /* 0x0000000f34347c23 */ /* 0x000fe20008000111 */
[----:B------:R-:W-:Y:S01]  /*2540*/  FADD R43, R34, -R43 ;  /* 0x8000002b222b7221 */ /* 0x000fe20000000000 */
[----:B------:R-:W-:Y:S01]  /*2550*/  FFMA R34, -R40, UR15, R13 ;  /* 0x0000000f28227c23 */ /* 0x000fe2000800010d */
[----:B------:R-:W-:Y:S01]  /*2560*/  FFMA R17, R67, -4, R16 ;  /* 0xc080000043117823 */ /* 0x000fe20000000010 */
[----:B------:R-:W-:Y:S01]  /*2570*/  FFMA R45, R10, R10, -R45 ;  /* 0x0000000a0a2d7223 */ /* 0x000fe2000000082d */
[----:B------:R-:W-:Y:S01]  /*2580*/  FADD R46, R21, R21 ;  /* 0x00000015152e7221 */ /* 0x000fe20000000000 */
[C---:B------:R-:W-:Y:S01]  /*2590*/  FADD R41, R36.reuse, R34 ;  /* 0x0000002224297221 */ /* 0x040fe20000000000 */
[----:B------:R-:W-:Y:S01]  /*25a0*/  FFMA R44, R36, 6, R17 ;  /* 0x40c00000242c7823 */ /* 0x000fe20000000011 */
[----:B------:R-:W-:Y:S01]  /*25b0*/  FFMA R22, R45, UR12, R42 ;  /* 0x0000000c2d167c23 */ /* 0x000fe2000800002a */
[----:B------:R-:W-:Y:S01]  /*25c0*/  FADD R42, R29, R29 ;  /* 0x0000001d1d2a7221 */ /* 0x000fe20000000000 */
[C---:B------:R-:W-:Y:S01]  /*25d0*/  FADD R13, R14.reuse, R18 ;  /* 0x000000120e0d7221 */ /* 0x040fe20000000000 */
[----:B------:R-:W-:Y:S01]  /*25e0*/  FADD R46, R41, -R46 ;  /* 0x8000002e292e7221 */ /* 0x000fe20000000000 */
[----:B------:R-:W-:Y:S01]  /*25f0*/  FFMA R41, R21, -4, R44 ;  /* 0xc080000015297823 */ /* 0x000fe2000000002c */
[----:B------:R-:W-:Y:S01]  /*2600*/  FMUL R40, R9, R9 ;  /* 0x0000000909287220 */ /* 0x000fe20000400000 */
[----:B------:R-:W-:Y:S01]  /*2610*/  FADD R42, R13, -R42 ;  /* 0x8000002a0d2a7221 */ /* 0x000fe20000000000 */
[----:B------:R-:W-:Y:S01]  /*2620*/  FMUL R13, R14, R14 ;  /* 0x0000000e0e0d7220 */ /* 0x000fe20000400000 */
[----:B------:R-:W-:Y:S01]  /*2630*/  FADD R44, R34, R41 ;  /* 0x00000029222c7221 */ /* 0x000fe20000000000 */
[----:B------:R-:W-:Y:S01]  /*2640*/  FFMA R40, R5, R5, -R40 ;  /* 0x0000000505287223 */ /* 0x000fe20000000828 */
[----:B------:R-:W-:Y:S01]  /*2650*/  FMUL R43, R43, UR13 ;  /* 0x0000000d2b2b7c20 */ /* 0x000fe20008400000 */
[----:B------:R-:W-:Y:S01]  /*2660*/  FFMA R13, R18, R18, -R13 ;  /* 0x00000012120d7223 */ /* 0x000fe2000000080d */
[----:B------:R-:W-:Y:S01]  /*2670*/  FMUL R42, R42, UR13 ;  /* 0x0000000d2a2a7c20 */ /* 0x000fe20008400000 */
[----:B------:R-:W-:Y:S01]  /*2680*/  FFMA R41, R44, UR14, R39 ;  /* 0x0000000e2c297c23 */ /* 0x000fe20008000027 */
[----:B------:R-:W-:Y:S01]  /*2690*/  FFMA R39, R40, UR12, R43 ;  /* 0x0000000c28277c23 */ /* 0x000fe2000800002b */
[----:B------:R-:W-:Y:S01]  /*26a0*/  FMUL R17, R36, R36 ;  /* 0x0000002424117220 */ /* 0x000fe20000400000 */
[----:B------:R-:W-:Y:S01]  /*26b0*/  FFMA R40, R13, UR12, R42 ;  /* 0x0000000c0d287c23 */ /* 0x000fe2000800002a */
[----:B------:R-:W-:Y:S01]  /*26c0*/  FFMA R13, -R41, R32, R36 ;  /* 0x00000020290d7223 */ /* 0x000fe20000000124 */
[----:B------:R-:W-:Y:S01]  /*26d0*/  FFMA R41, R9, -4, R8 ;  /* 0xc080000009297823 */ /* 0x000fe20000000008 */
[----:B------:R-:W-:Y:S01]  /*26e0*/  FFMA R17, R34, R34, -R17 ;  /* 0x0000002222117223 */ /* 0x000fe20000000811 */
[----:B------:R-:W-:Y:S01]  /*26f0*/  FMUL R46, R46, UR13 ;  /* 0x0000000d2e2e7c20 */ /* 0x000fe20008400000 */
[----:B------:R-:W-:Y:S01]  /*2700*/  FFMA R15, R37, -4, R15 ;  /* 0xc0800000250f7823 */ /* 0x000fe2000000000f */
[----:B------:R-:W-:Y:S01]  /*2710*/  FFMA R42, R0, 6, R41 ;  /* 0x40c00000002a7823 */ /* 0x000fe20000000029 */
[----:B------:R-:W-:Y:S01]  /*2720*/  FADD R43, R24, R13 ;  /* 0x0000000d182b7221 */ /* 0x000fe20000000000 */
[----:B------:R-:W-:Y:S01]  /*2730*/  FFMA R17, R17, UR12, R46 ;  /* 0x0000000c11117c23 */ /* 0x000fe2000800002e */
[----:B------:R-:W-:Y:S01]  /*2740*/  FADD R46, R10, R10 ;  /* 0x0000000a0a2e7221 */ /* 0x000fe20000000000 */
[C---:B------:R-:W-:Y:S01]  /*2750*/  FFMA R41, R24.reuse, 6, R15 ;  /* 0x40c0000018297823 */ /* 0x040fe2000000000f */
[----:B------:R-:W-:Y:S01]  /*2760*/  FMUL R44, R24, R24 ;  /* 0x00000018182c7220 */ /* 0x000fe20000400000 */
[----:B------:R-:W-:Y:S01]  /*2770*/  FFMA R15, R5, -4, R42 ;  /* 0xc0800000050f7823 */ /* 0x000fe2000000002a */
[----:B------:R-:W-:Y:S01]  /*2780*/  FADD R45, R43, -R46 ;  /* 0x8000002e2b2d7221 */ /* 0x000fe20000000000 */
[----:B------:R-:W-:Y:S01]  /*2790*/  FFMA R46, R10, -4, R41 ;  /* 0xc08000000a2e7823 */ /* 0x000fe20000000029 */
[----:B------:R-:W-:Y:S01]  /*27a0*/  FFMA R43, R13, R13, -R44 ;  /* 0x0000000d0d2b7223 */ /* 0x000fe2000000082c */
[----:B------:R-:W-:Y:S01]  /*27b0*/  FADD R42, R6, R15 ;  /* 0x0000000f062a7221 */ /* 0x000fe20000000000 */
[----:B------:R-:W-:Y:S01]  /*27c0*/  FFMA R44, R14, -4, R27 ;  /* 0xc08000000e2c7823 */ /* 0x000fe2000000001b */
[----:B------:R-:W-:Y:S01]  /*27d0*/  FMUL R48, R45, UR13 ;  /* 0x0000000d2d307c20 */ /* 0x000fe20008400000 */
[----:B------:R-:W-:Y:S01]  /*27e0*/  FADD R41, R13, R46 ;  /* 0x0000002e0d297221 */ /* 0x000fe20000000000 */
[----:B------:R-:W-:Y:S01]  /*27f0*/  FFMA R15, R42, UR14, R39 ;  /* 0x0000000e2a0f7c23 */ /* 0x000fe20008000027 */
[----:B------:R-:W-:Y:S01]  /*2800*/  FFMA R39, R29, 6, R44 ;  /* 0x40c000001d277823 */ /* 0x000fe2000000002c */
[----:B------:R-:W-:Y:S01]  /*2810*/  FFMA R27, R43, UR12, R48 ;  /* 0x0000000c2b1b7c23 */ /* 0x000fe20008000030 */
[----:B------:R-:W-:Y:S01]  /*2820*/  FFMA R43, R41, UR14, R22 ;  /* 0x0000000e292b7c23 */ /* 0x000fe20008000016 */
[----:B------:R-:W-:Y:S01]  /*2830*/  FFMA R15, -R15, R32, R0 ;  /* 0x000000200f0f7223 */ /* 0x000fe20000000100 */
[----:B------:R-:W-:-:S02]  /*2840*/  FFMA R42, R18, -4, R39 ;  /* 0xc0800000122a7823 */ /* 0x000fc40000000027 */
[----:B------:R-:W-:Y:S02]  /*2850*/  FFMA R39, -R43, UR15, R16 ;  /* 0x0000000f2b277c23 */ /* 0x000fe40008000110 */
[----:B------:R-:W-:Y:S01]  /*2860*/  FADD R43, R15, R42 ;  /* 0x0000002a0f2b7221 */ /* 0x000fe20000000000 */
[----:B------:R-:W-:Y:S01]  /*2870*/  FFMA R42, R36, -4, R67 ;  /* 0xc0800000242a7823 */ /* 0x000fe20000000043 */
[----:B------:R-:W-:Y:S01]  /*2880*/  FADD R41, R5, R5 ;  /* 0x0000000505297221 */ /* 0x000fe20000000000 */
[----:B------:R-:W-:Y:S01]  /*2890*/  FADD R22, R0, R6 ;  /* 0x0000000600167221 */ /* 0x000fe20000000000 */
[----:B------:R-:W-:Y:S01]  /*28a0*/  FFMA R43, R43, UR14, R40 ;  /* 0x0000000e2b2b7c23 */ /* 0x000fe20008000028 */
[----:B------:R-:W-:Y:S02]  /*28b0*/  FFMA R61, R21, 6, R42 ;  /* 0x40c00000153d7823 */ /* 0x000fe4000000002a */
[----:B------:R-:W-:Y:S01]  /*28c0*/  FADD R16, R22, -R41 ;  /* 0x8000002916107221 */ /* 0x000fe20000000000 */
[----:B------:R-:W-:Y:S01]  /*28d0*/  FFMA R71, -R43, UR15, R8 ;  /* 0x0000000f2b477c23 */ /* 0x000fe20008000108 */
[----:B------:R-:W-:Y:S01]  /*28e0*/  FFMA R8, R34, -4, R61 ;  /* 0xc080000022087823 */ /* 0x000fe2000000003d */
[----:B------:R-:W-:Y:S01]  /*28f0*/  FMUL R41, R0, R0 ;  /* 0x0000000000297220 */ /* 0x000fe20000400000 */
[----:B------:R-:W-:Y:S01]  /*2900*/  FADD R45, R18, R18 ;  /* 0x00000012122d7221 */ /* 0x000fe20000000000 */
[----:B------:R-:W-:Y:S01]  /*2910*/  FADD R44, R29, R15 ;  /* 0x0000000f1d2c7221 */ /* 0x000fe20000000000 */
[----:B------:R-:W-:Y:S01]  /*2920*/  FADD R42, R71, R8 ;  /* 0x00000008472a7221 */ /* 0x000fe20000000000 */
[----:B------:R-:W-:Y:S01]  /*2930*/  FFMA R22, R6, R6, -R41 ;  /* 0x0000000606167223 */ /* 0x000fe20000000829 */
[----:B------:R-:W-:Y:S01]  /*2940*/  FMUL R41, R16, UR13 ;  /* 0x0000000d10297c20 */ /* 0x000fe20008400000 */
[----:B------:R-:W-:Y:S01]  /*2950*/  FFMA R8, R0, -4, R9 ;  /* 0xc080000000087823 */ /* 0x000fe20000000009 */
[----:B------:R-:W-:Y:S01]  /*2960*/  FADD R44, R44, -R45 ;  /* 0x8000002d2c2c7221 */ /* 0x000fe20000000000 */
[----:B------:R-:W-:Y:S01]  /*2970*/  FMUL R16, R21, R21 ;  /* 0x0000001515107220 */ /* 0x000fe20000400000 */
[----:B------:R-:W-:Y:S01]  /*2980*/  FFMA R42, R42, UR14, R17 ;  /* 0x0000000e2a2a7c23 */ /* 0x000fe20008000011 */
[----:B------:R-:W-:Y:S01]  /*2990*/  FFMA R17, R5, 6, R8 ;  /* 0x40c0000005117823 */ /* 0x000fe20000000008 */
[----:B------:R-:W-:Y:S01]  /*29a0*/  FMUL R45, R44, UR13 ;  /* 0x0000000d2c2d7c20 */ /* 0x000fe20008400000 */
[----:B------:R-:W-:Y:S01]  /*29b0*/  FFMA R22, R22, UR12, R41 ;  /* 0x0000000c16167c23 */ /* 0x000fe20008000029 */
[----:B------:R-:W-:Y:S01]  /*29c0*/  FFMA R8, R71, R71, -R16 ;  /* 0x0000004747087223 */ /* 0x000fe20000000810 */
[----:B------:R-:W-:Y:S01]  /*29d0*/  FADD R44, R34, R34 ;  /* 0x00000022222c7221 */ /* 0x000fe20000000000 */
[----:B------:R-:W-:Y:S01]  /*29e0*/  FADD R41, R21, R71 ;  /* 0x0000004715297221 */ /* 0x000fe20000000000 */
[----:B------:R-:W-:Y:S01]  /*29f0*/  FFMA R16, -R42, R32, R21 ;  /* 0x000000202a107223 */ /* 0x000fe20000000115 */
[----:B------:R-:W-:Y:S01]  /*2a00*/  FFMA R37, R24, -4, R37 ;  /* 0xc080000018257823 */ /* 0x000fe20000000025 */
[----:B------:R-:W-:Y:S01]  /*2a10*/  FADD R46, R13, R13 ;  /* 0x0000000d0d2e7221 */ /* 0x000fe20000000000 */
[----:B------:R-:W-:Y:S01]  /*2a20*/  FADD R41, R41, -R44 ;  /* 0x8000002c29297221 */ /* 0x000fe20000000000 */
[C---:B------:R-:W-:Y:S01]  /*2a30*/  FADD R43, R10.reuse, R16 ;  /* 0x000000100a2b7221 */ /* 0x040fe20000000000 */
[----:B------:R-:W-:Y:S01]  /*2a40*/  FFMA R44, R10, 6, R37 ;  /* 0x40c000000a2c7823 */ /* 0x000fe20000000025 */
[----:B------:R-:W-:Y:S01]  /*2a50*/  FFMA R42, R6, -4, R17 ;  /* 0xc0800000062a7823 */ /* 0x000fe20000000011 */
[----:B------:R-:W-:Y:S01]  /*2a60*/  FMUL R41, R41, UR13 ;  /* 0x0000000d29297c20 */ /* 0x000fe20008400000 */
[----:B------:R-:W-:Y:S01]  /*2a70*/  FADD R46, R43, -R46 ;  /* 0x8000002e2b2e7221 */ /* 0x000fe20000000000 */
[----:B------:R-:W-:Y:S01]  /*2a80*/  FFMA R43, R13, -4, R44 ;  /* 0xc08000000d2b7823 */ /* 0x000fe2000000002c */
[----:B------:R-:W-:Y:S01]  /*2a90*/  FADD R17, R7, R42 ;  /* 0x0000002a07117221 */ /* 0x000fe20000000000 */
[C---:B------:R-:W-:Y:S01]  /*2aa0*/  FFMA R37, R29.reuse, -4, R14 ;  /* 0xc08000001d257823 */ /* 0x040fe2000000000e */
[----:B------:R-:W-:Y:S01]  /*2ab0*/  FFMA R8, R8, UR12, R41 ;  /* 0x0000000c08087c23 */ /* 0x000fe20008000029 */
[----:B------:R-:W-:Y:S01]  /*2ac0*/  FMUL R41, R10, R10 ;  /* 0x0000000a0a297220 */ /* 0x000fe20000400000 */
[----:B------:R-:W-:Y:S01]  /*2ad0*/  FADD R42, R16, R43 ;  /* 0x0000002b102a7221 */ /* 0x000fe20000000000 */
[----:B------:R-:W-:Y:S01]  /*2ae0*/  FMUL R40, R29, R29 ;  /* 0x0000001d1d287220 */ /* 0x000fe20000400000 */
[----:B------:R-:W-:Y:S01]  /*2af0*/  FFMA R14, R17, UR14, R22 ;  /* 0x0000000e110e7c23 */ /* 0x000fe20008000016 */
[----:B------:R-:W-:Y:S01]  /*2b00*/  FFMA R44, R18, 6, R37 ;  /* 0x40c00000122c7823 */ /* 0x000fe20000000025 */
[----:B------:R-:W-:Y:S01]  /*2b10*/  FFMA R41, R16, R16, -R41 ;  /* 0x0000001010297223 */ /* 0x000fe20000000829 */
[----:B------:R-:W-:Y:S01]  /*2b20*/  FMUL R46, R46, UR13 ;  /* 0x0000000d2e2e7c20 */ /* 0x000fe20008400000 */
[----:B------:R-:W-:Y:S01]  /*2b30*/  FFMA R42, R42, UR14, R27 ;  /* 0x0000000e2a2a7c23 */ /* 0x000fe2000800001b */
[C---:B------:R-:W-:Y:S01]  /*2b40*/  FFMA R40, R15.reuse, R15, -R40 ;  /* 0x0000000f0f287223 */ /* 0x040fe20000000828 */
[----:B------:R-:W-:Y:S01]  /*2b50*/  FFMA R14, -R14, R32, R5 ;  /* 0x000000200e0e7223 */ /* 0x000fe20000000105 */
[----:B------:R-:W-:Y:S01]  /*2b60*/  FFMA R27, R15, -4, R44 ;  /* 0xc08000000f1b7823 */ /* 0x000fe2000000002c */
[----:B------:R-:W-:Y:S01]  /*2b70*/  FFMA R22, R41, UR12, R46 ;  /* 0x0000000c29167c23 */ /* 0x000fe2000800002e */
[----:B------:R-:W-:Y:S01]  /*2b80*/  FADD R44, R6, R6 ;  /* 0x00000006062c7221 */ /* 0x000fe20000000000 */
[----:B------:R-:W-:Y:S01]  /*2b90*/  FADD R17, R5, R7 ;  /* 0x0000000705117221 */ /* 0x000fe20000000000 */
[----:B------:R-:W-:Y:S01]  /*2ba0*/  FFMA R40, R40, UR12, R45 ;  /* 0x0000000c28287c23 */ /* 0x000fe2000800002d */
[----:B------:R-:W-:Y:S01]  /*2bb0*/  FADD R27, R14, R27 ;  /* 0x0000001b0e1b7221 */ /* 0x000fe20000000000 */
[----:B------:R-:W-:Y:S01]  /*2bc0*/  FFMA R41, R21, -4, R36 ;  /* 0xc080000015297823 */ /* 0x000fe20000000024 */
[----:B------:R-:W-:Y:S01]  /*2bd0*/  FADD R17, R17, -R44 ;  /* 0x8000002c11117221 */ /* 0x000fe20000000000 */
[----:B------:R-:W-:Y:S01]  /*2be0*/  FADD R46, R15, R15 ;  /* 0x0000000f0f2e7221 */ /* 0x000fe20000000000 */
[----:B------:R-:W-:Y:S01]  /*2bf0*/  FFMA R44, R27, UR14, R40 ;  /* 0x0000000e1b2c7c23 */ /* 0x000fe20008000028 */
[----:B------:R-:W-:Y:S01]  /*2c00*/  FFMA R48, R34, 6, R41 ;  /* 0x40c0000022307823 */ /* 0x000fe20000000029 */
[----:B------:R-:W-:Y:S01]  /*2c10*/  FADD R37, R18, R14 ;  /* 0x0000000e12257221 */ /* 0x000fe20000000000 */
[----:B------:R-:W-:Y:S01]  /*2c20*/  FMUL R40, R5, R5 ;  /* 0x0000000505287220 */ /* 0x000fe20000400000 */
[----:B------:R-:W-:Y:S01]  /*2c30*/  FFMA R69, -R44, UR15, R9 ;  /* 0x0000000f2c457c23 */ /* 0x000fe20008000109 */
[----:B------:R-:W-:Y:S01]  /*2c40*/  FFMA R48, R71, -4, R48 ;  /* 0xc080000047307823 */ /* 0x000fe20000000030 */
[----:B------:R-:W-:Y:S01]  /*2c50*/  FADD R37, R37, -R46 ;  /* 0x8000002e25257221 */ /* 0x000fe20000000000 */
[----:B------:R-:W-:Y:S01]  /*2c60*/  FMUL R9, R18, R18 ;  /* 0x0000001212097220 */ /* 0x000fe20000400000 */
[----:B------:R-:W-:Y:S01]  /*2c70*/  FFMA R27, R7, R7, -R40 ;  /* 0x00000007071b7223 */ /* 0x000fe20000000828 */
[----:B------:R-:W-:Y:S01]  /*2c80*/  FMUL R40, R17, UR13 ;  /* 0x0000000d11287c20 */ /* 0x000fe20008400000 */
[----:B------:R-:W-:Y:S01]  /*2c90*/  FADD R17, R69, R48 ;  /* 0x0000003045117221 */ /* 0x000fe20000000000 */
[----:B------:R-:W-:Y:S01]  /*2ca0*/  FFMA R9, R14, R14, -R9 ;  /* 0x0000000e0e097223 */ /* 0x000fe20000000809 */
[----:B------:R-:W-:Y:S01]  /*2cb0*/  FMUL R44, R37, UR13 ;  /* 0x0000000d252c7c20 */ /* 0x000fe20008400000 */
[----:B------:R-:W-:Y:S01]  /*2cc0*/  FADD R41, R71, R71 ;  /* 0x0000004747297221 */ /* 0x000fe20000000000 */
[----:B------:R-:W-:Y:S01]  /*2cd0*/  FFMA R17, R17, UR14, R8 ;  /* 0x0000000e11117c23 */ /* 0x000fe20008000008 */
[----:B------:R-:W-:Y:S01]  /*2ce0*/  FADD R8, R34, R69 ;  /* 0x0000004522087221 */ /* 0x000fe20000000000 */
[----:B------:R-:W-:Y:S01]  /*2cf0*/  FFMA R37, R9, UR12, R44 ;  /* 0x0000000c09257c23 */ /* 0x000fe2000800002c */
[----:B------:R-:W-:Y:S01]  /*2d00*/  FFMA R9, R5, -4, R0 ;  /* 0xc080000005097823 */ /* 0x000fe20000000000 */
[----:B------:R-:W-:Y:S01]  /*2d10*/  FFMA R17, -R17, R32, R34 ;  /* 0x0000002011117223 */ /* 0x000fe20000000122 */
[----:B------:R-:W-:Y:S01]  /*2d20*/  FADD R41, R8, -R41 ;  /* 0x8000002908297221 */ /* 0x000fe20000000000 */
[----:B------:R-:W-:Y:S01]  /*2d30*/  FFMA R67, -R42, UR15, R67 ;  /* 0x0000000f2a437c23 */ /* 0x000fe20008000143 */
[----:B------:R-:W-:Y:S01]  /*2d40*/  FFMA R8, R6, 6, R9 ;  /* 0x40c0000006087823 */ /* 0x000fe20000000009 */
[----:B------:R-:W-:Y:S01]  /*2d50*/  FFMA R27, R27, UR12, R40 ;  /* 0x0000000c1b1b7c23 */ /* 0x000fe20008000028 */
[----:B------:R-:W-:Y:S01]  /*2d60*/  FADD R43, R16, R16 ;  /* 0x00000010102b7221 */ /* 0x000fe20000000000 */
[----:B------:R-:W-:Y:S01]  /*2d70*/  FADD R42, R13, R17 ;  /* 0x000000110d2a7221 */ /* 0x000fe20000000000 */
[----:B------:R-:W-:Y:S01]  /*2d80*/  FFMA R40, R10, -4, R24 ;  /* 0xc08000000a287823 */ /* 0x000fe20000000018 */
[----:B------:R-:W-:Y:S01]  /*2d90*/  FMUL R24, R34, R34 ;  /* 0x0000002222187220 */ /* 0x000fe20000400000 */
[----:B------:R-:W-:Y:S01]  /*2da0*/  FFMA R9, R7, -4, R8 ;  /* 0xc080000007097823 */ /* 0x000fe20000000008 */
[----:B------:R-:W-:Y:S01]  /*2db0*/  FADD R44, R42, -R43 ;  /* 0x8000002b2a2c7221 */ /* 0x000fe20000000000 */
[----:B------:R-:W-:Y:S01]  /*2dc0*/  FFMA R43, R13, 6, R40 ;  /* 0x40c000000d2b7823 */ /* 0x000fe20000000028 */
[----:B------:R-:W-:Y:S01]  /*2dd0*/  FFMA R8, R69, R69, -R24 ;  /* 0x0000004545087223 */ /* 0x000fe20000000818 */
[----:B------:R-:W-:Y:S01]  /*2de0*/  FMUL R40, R13, R13 ;  /* 0x0000000d0d287220 */ /* 0x000fe20000400000 */
[----:B------:R-:W-:Y:S01]  /*2df0*/  FADD R24, R38, R9 ;  /* 0x0000000926187221 */ /* 0x000fe20000000000 */
[----:B------:R-:W-:Y:S01]  /*2e00*/  FMUL R41, R41, UR13 ;  /* 0x0000000d29297c20 */ /* 0x000fe20008400000 */
[----:B------:R-:W-:Y:S01]  /*2e10*/  FMUL R45, R44, UR13 ;  /* 0x0000000d2c2d7c20 */ /* 0x000fe20008400000 */
[----:B------:R-:W-:Y:S01]  /*2e20*/  FFMA R40, R17, R17, -R40 ;  /* 0x0000001111287223 */ /* 0x000fe20000000828 */
[----:B------:R-:W-:Y:S01]  /*2e30*/  FFMA R27, R24, UR14, R27 ;  /* 0x0000000e181b7c23 */ /* 0x000fe2000800001b */
[----:B------:R-:W-:Y:S01]  /*2e40*/  FFMA R24, R18, -4, R29 ;  /* 0xc080000012187823 */ /* 0x000fe2000000001d */
[----:B------:R-:W-:Y:S01]  /*2e50*/  FFMA R9, R8, UR12, R41 ;  /* 0x0000000c08097c23 */ /* 0x000fe20008000029 */
[----:B------:R-:W-:-:S02]  /*2e60*/  FFMA R8, R40, UR12, R45 ;  /* 0x0000000c28087c23 */ /* 0x000fc4000800002d */
[----:B------:R-:W-:Y:S01]  /*2e70*/  FFMA R45, R15, 6, R24 ;  /* 0x40c000000f2d7823 */ /* 0x000fe20000000018 */
[----:B------:R-:W-:Y:S01]  /*2e80*/  FFMA R27, -R27, R32, R6 ;  /* 0x000000201b1b7223 */ /* 0x000fe20000000106 */
[----:B------:R-:W-:Y:S02]  /*2e90*/  FFMA R42, R16, -4, R43 ;  /* 0xc0800000102a7823 */ /* 0x000fe4000000002b */
[----:B------:R-:W-:Y:S02]  /*2ea0*/  FFMA R40, R14, -4, R45 ;  /* 0xc08000000e287823 */ /* 0x000fe4000000002d */
[----:B------:R-:W-:Y:S02]  /*2eb0*/  FADD R43, R17, R42 ;  /* 0x0000002a112b7221 */ /* 0x000fe40000000000 */
[----:B------:R-:W-:Y:S02]  /*2ec0*/  FADD R40, R27, R40 ;  /* 0x000000281b287221 */ /* 0x000fe40000000000 */
[----:B------:R-:W-:-:S02]  /*2ed0*/  FFMA R41, R43, UR14, R22 ;  /* 0x0000000e2b297c23 */ /* 0x000fc40008000016 */
[----:B------:R-:W-:Y:S01]  /*2ee0*/  FFMA R37, R40, UR14, R37 ;  /* 0x0000000e28257c23 */ /* 0x000fe20008000025 */
[----:B------:R-:W-:Y:S01]  /*2ef0*/  FADD R43, R7, R7 ;  /* 0x00000007072b7221 */ /* 0x000fe20000000000 */
[C---:B------:R-:W-:Y:S01]  /*2f00*/  FADD R22, R6.reuse, R38 ;  /* 0x0000002606167221 */ /* 0x040fe20000000000 */
[C---:B------:R-:W-:Y:S01]  /*2f10*/  FMUL R29, R6.reuse, R6 ;  /* 0x00000006061d7220 */ /* 0x040fe20000400000 */
[----:B------:R-:W-:Y:S01]  /*2f20*/  FFMA R68, -R37, UR15, R0 ;  /* 0x0000000f25447c23 */ /* 0x000fe20008000100 */
[----:B------:R-:W-:Y:S01]  /*2f30*/  FFMA R0, R6, -4, R5 ;  /* 0xc080000006007823 */ /* 0x000fe20000000005 */
[----:B------:R-:W-:Y:S01]  /*2f40*/  FFMA R40, R34, -4, R21 ;  /* 0xc080000022287823 */ /* 0x000fe20000000015 */
[----:B------:R-:W-:Y:S01]  /*2f50*/  FADD R43, R22, -R43 ;  /* 0x8000002b162b7221 */ /* 0x000fe20000000000 */
[C---:B------:R-:W-:Y:S01]  /*2f60*/  FFMA R22, R38.reuse, R38, -R29 ;  /* 0x0000002626167223 */ /* 0x040fe2000000081d */
[----:B------:R-:W-:Y:S01]  /*2f70*/  FFMA R36, -R41, UR15, R36 ;  /* 0x0000000f29247c23 */ /* 0x000fe20008000124 */
[----:B------:R-:W-:Y:S01]  /*2f80*/  FADD R42, R69, R69 ;  /* 0x00000045452a7221 */ /* 0x000fe20000000000 */
[----:B------:R-:W-:Y:S01]  /*2f90*/  FADD R41, R71, R68 ;  /* 0x0000004447297221 */ /* 0x000fe20000000000 */
[----:B------:R-:W-:Y:S01]  /*2fa0*/  FFMA R29, R7, 6, R0 ;  /* 0x40c00000071d7823 */ /* 0x000fe20000000000 */
[----:B------:R-:W-:Y:S01]  /*2fb0*/  FFMA R40, R71, 6, R40 ;  /* 0x40c0000047287823 */ /* 0x000fe20000000028 */
[----:B------:R-:W-:Y:S01]  /*2fc0*/  FMUL R43, R43, UR13 ;  /* 0x0000000d2b2b7c20 */ /* 0x000fe20008400000 */
[----:B------:R-:W-:Y:S01]  /*2fd0*/  FADD R42, R41, -R42 ;  /* 0x8000002a292a7221 */ /* 0x000fe20000000000 */
[----:B------:R-:W-:Y:S01]  /*2fe0*/  FFMA R0, R38, -4, R29 ;  /* 0xc080000026007823 */ /* 0x000fe2000000001d */
[----:B------:R-:W-:Y:S01]  /*2ff0*/  FFMA R41, R69, -4, R40 ;  /* 0xc080000045297823 */ /* 0x000fe20000000028 */
[----:B------:R-:W-:-:S02]  /*3000*/  FFMA R22, R22, UR12, R43 ;  /* 0x0000000c16167c23 */ /* 0x000fc4000800002b */
[----:B------:R-:W-:Y:S01]  /*3010*/  FADD R29, R59, R0 ;  /* 0x000000003b1d7221 */ /* 0x000fe20000000000 */
[----:B------:R-:W-:Y:S01]  /*3020*/  FADD R0, R68, R41 ;  /* 0x0000002944007221 */ /* 0x000fe20000000000 */
[----:B------:R-:W-:Y:S02]  /*3030*/  FFMA R41, R13, -4, R10 ;  /* 0xc08000000d297823 */ /* 0x000fe4000000000a */
[----:B------:R-:W-:Y:S01]  /*3040*/  FFMA R22, R29, UR14, R22 ;  /* 0x0000000e1d167c23 */ /* 0x000fe20008000016 */
[----:B------:R-:W-:Y:S01]  /*3050*/  FFMA R0, R0, UR14, R9 ;  /* 0x0000000e00007c23 */ /* 0x000fe20008000009 */
[----:B------:R-:W-:Y:S01]  /*3060*/  FADD R61, R14, R14 ;  /* 0x0000000e0e3d7221 */ /* 0x000fe20000000000 */
[C---:B------:R-:W-:Y:S01]  /*3070*/  FADD R24, R15.reuse, R27 ;  /* 0x0000001b0f187221 */ /* 0x040fe20000000000 */
[----:B------:R-:W-:Y:S01]  /*3080*/  FFMA R40, R16, 6, R41 ;  /* 0x40c0000010287823 */ /* 0x000fe20000000029 */
[----:B------:R-:W-:Y:S01]  /*3090*/  FFMA R9, R15, -4, R18 ;  /* 0xc08000000f097823 */ /* 0x000fe20000000012 */
[-C--:B------:R-:W-:Y:S01]  /*30a0*/  FFMA R18, -R22, R32.reuse, R7 ;  /* 0x0000002016127223 */ /* 0x080fe20000000107 */
[----:B------:R-:W-:Y:S01]  /*30b0*/  FFMA R22, -R0, R32, R71 ;  /* 0x0000002000167223 */ /* 0x000fe20000000147 */
[----:B------:R-:W-:Y:S01]  /*30c0*/  FADD R61, R24, -R61 ;  /* 0x8000003d183d7221 */ /* 0x000fe20000000000 */
[----:B------:R-:W-:Y:S01]  /*30d0*/  FFMA R29, R17, -4, R40 ;  /* 0xc0800000111d7823 */ /* 0x000fe20000000028 */
[----:B------:R-:W-:Y:S01]  /*30e0*/  FMUL R24, R15, R15 ;  /* 0x0000000f0f187220 */ /* 0x000fe20000400000 */
[----:B------:R-:W-:Y:S01]  /*30f0*/  FFMA R0, R14, 6, R9 ;  /* 0x40c000000e007823 */ /* 0x000fe20000000009 */
[----:B------:R-:W-:Y:S01]  /*3100*/  FMUL R37, R71, R71 ;  /* 0x0000004747257220 */ /* 0x000fe20000400000 */
[----:B------:R-:W-:Y:S01]  /*3110*/  FADD R41, R17, R17 ;  /* 0x0000001111297221 */ /* 0x000fe20000000000 */
[----:B------:R-:W-:Y:S01]  /*3120*/  FADD R40, R16, R22 ;  /* 0x0000001610287221 */ /* 0x000fe20000000000 */
[----:B------:R-:W-:Y:S01]  /*3130*/  FADD R29, R22, R29 ;  /* 0x0000001d161d7221 */ /* 0x000fe20000000000 */
[----:B------:R-:W-:Y:S01]  /*3140*/  FFMA R24, R27, R27, -R24 ;  /* 0x0000001b1b187223 */ /* 0x000fe20000000818 */
[----:B------:R-:W-:Y:S01]  /*3150*/  FMUL R61, R61, UR13 ;  /* 0x0000000d3d3d7c20 */ /* 0x000fe20008400000 */
[----:B------:R-:W-:Y:S01]  /*3160*/  FFMA R9, R27, -4, R0 ;  /* 0xc08000001b097823 */ /* 0x000fe20000000000 */
[----:B------:R-:W-:Y:S01]  /*3170*/  FFMA R37, R68, R68, -R37 ;  /* 0x0000004444257223 */ /* 0x000fe20000000825 */
[----:B------:R-:W-:Y:S01]  /*3180*/  FMUL R42, R42, UR13 ;  /* 0x0000000d2a2a7c20 */ /* 0x000fe20008400000 */
[----:B------:R-:W-:Y:S01]  /*3190*/  FADD R41, R40, -R41 ;  /* 0x8000002928297221 */ /* 0x000fe20000000000 */
[----:B------:R-:W-:Y:S01]  /*31a0*/  FFMA R40, R29, UR14, R8 ;  /* 0x0000000e1d287c23 */ /* 0x000fe20008000008 */
[----:B------:R-:W-:Y:S01]  /*31b0*/  FFMA R24, R24, UR12, R61 ;  /* 0x0000000c18187c23 */ /* 0x000fe2000800003d */
[----:B------:R-:W-:Y:S01]  /*31c0*/  FADD R29, R18, R9 ;  /* 0x00000009121d7221 */ /* 0x000fe20000000000 */
[----:B------:R-:W-:Y:S01]  /*31d0*/  FFMA R10, R37, UR12, R42 ;  /* 0x0000000c250a7c23 */ /* 0x000fe2000800002a */
[----:B------:R-:W-:-:S02]  /*31e0*/  FMUL R37, R16, R16 ;  /* 0x0000001010257220 */ /* 0x000fc40000400000 */
[----:B------:R-:W-:Y:S02]  /*31f0*/  FFMA R24, R29, UR14, R24 ;  /* 0x0000000e1d187c23 */ /* 0x000fe40008000018 */
[----:B------:R-:W-:Y:S01]  /*3200*/  FFMA R0, R22, R22, -R37 ;  /* 0x0000001616007223 */ /* 0x000fe20000000825 */
[----:B------:R-:W-:Y:S01]  /*3210*/  FFMA R37, -R40, UR15, R21 ;  /* 0x0000000f28257c23 */ /* 0x000fe20008000115 */
[----:B------:R-:W-:Y:S01]  /*3220*/  FFMA R61, -R24, UR15, R5 ;  /* 0x0000000f183d7c23 */ /* 0x000fe20008000105 */
[----:B------:R-:W-:Y:S01]  /*3230*/  FFMA R40, R71, -4, R34 ;  /* 0xc080000047287823 */ /* 0x000fe20000000022 */
[----:B------:R-:W-:Y:S01]  /*3240*/  FADD R9, R38, R38 ;  /* 0x0000002626097221 */ /* 0x000fe20000000000 */
[----:B------:R-:W-:Y:S01]  /*3250*/  FADD R8, R7, R59 ;  /* 0x0000003b07087221 */ /* 0x000fe20000000000 */
[----:B------:R-:W-:Y:S01]  /*3260*/  FMUL R41, R41, UR13 ;  /* 0x0000000d29297c20 */ /* 0x000fe20008400000 */
[----:B------:R-:W-:Y:S01]  /*3270*/  FADD R42, R68, R68 ;  /* 0x00000044442a7221 */ /* 0x000fe20000000000 */
[C---:B------:R-:W-:Y:S01]  /*3280*/  FADD R21, R69.reuse, R61 ;  /* 0x0000003d45157221 */ /* 0x040fe20000000000 */
[----:B------:R-:W-:Y:S01]  /*3290*/  FFMA R29, R69, 6, R40 ;  /* 0x40c00000451d7823 */ /* 0x000fe20000000028 */
[----:B------:R-:W-:Y:S01]  /*32a0*/  FADD R9, R8, -R9 ;  /* 0x8000000908097221 */ /* 0x000fe20000000000 */
[----:B------:R-:W-:Y:S01]  /*32b0*/  FADD R24, R27, R27 ;  /* 0x0000001b1b187221 */ /* 0x000fe20000000000 */
[----:B------:R-:W-:Y:S01]  /*32c0*/  FADD R5, R14, R18 ;  /* 0x000000120e057221 */ /* 0x000fe20000000000 */
[----:B------:R-:W-:Y:S01]  /*32d0*/  FFMA R0, R0, UR12, R41 ;  /* 0x0000000c00007c23 */ /* 0x000fe20008000029 */
[----:B------:R-:W-:Y:S01]  /*32e0*/  FMUL R8, R7, R7 ;  /* 0x0000000707087220 */ /* 0x000fe20000400000 */
[----:B------:R-:W-:Y:S01]  /*32f0*/  FADD R41, R21, -R42 ;  /* 0x8000002a15297221 */ /* 0x000fe20000000000 */
[----:B------:R-:W-:Y:S01]  /*3300*/  FFMA R42, R68, -4, R29 ;  /* 0xc0800000442a7823 */ /* 0x000fe2000000001d */
[----:B------:R-:W-:Y:S01]  /*3310*/  FADD R24, R5, -R24 ;  /* 0x8000001805187221 */ /* 0x000fe20000000000 */
[----:B------:R-:W-:Y:S01]  /*3320*/  FFMA R5, R59, R59, -R8 ;  /* 0x0000003b3b057223 */ /* 0x000fe20000000808 */
[----:B------:R-:W-:Y:S01]  /*3330*/  FMUL R8, R9, UR13 ;  /* 0x0000000d09087c20 */ /* 0x000fe20008400000 */
[----:B------:R-:W-:Y:S01]  /*3340*/  FADD R9, R61, R42 ;  /* 0x0000002a3d097221 */ /* 0x000fe20000000000 */
[----:B------:R-:W-:Y:S01]  /*3350*/  FMUL R21, R14, R14 ;  /* 0x0000000e0e157220 */ /* 0x000fe20000400000 */
[----:B------:R-:W-:-:S02]  /*3360*/  FMUL R40, R69, R69 ;  /* 0x0000004545287220 */ /* 0x000fc40000400000 */
[----:B------:R-:W-:Y:S01]  /*3370*/  FFMA R10, R9, UR14, R10 ;  /* 0x0000000e090a7c23 */ /* 0x000fe2000800000a */
[----:B------:R-:W-:Y:S01]  /*3380*/  FFMA R21, R18, R18, -R21 ;  /* 0x0000001212157223 */ /* 0x000fe20000000815 */
[----:B------:R-:W-:Y:S01]  /*3390*/  FMUL R24, R24, UR13 ;  /* 0x0000000d18187c20 */ /* 0x000fe20008400000 */
[----:B------:R-:W-:Y:S01]  /*33a0*/  FFMA R40, R61, R61, -R40 ;  /* 0x0000003d3d287223 */ /* 0x000fe20000000828 */
[----:B------:R-:W-:Y:S01]  /*33b0*/  FMUL R41, R41, UR13 ;  /* 0x0000000d29297c20 */ /* 0x000fe20008400000 */
[----:B------:R-:W-:Y:S01]  /*33c0*/  FFMA R5, R5, UR12, R8 ;  /* 0x0000000c05057c23 */ /* 0x000fe20008000008 */
[----:B------:R-:W-:Y:S01]  /*33d0*/  FFMA R8, -R10, R32, R69 ;  /* 0x000000200a087223 */ /* 0x000fe20000000145 */
[----:B------:R-:W-:Y:S01]  /*33e0*/  FFMA R29, R7, -4, R6 ;  /* 0xc0800000071d7823 */ /* 0x000fe20000000006 */
[----:B------:R-:W-:Y:S01]  /*33f0*/  FFMA R21, R21, UR12, R24 ;  /* 0x0000000c15157c23 */ /* 0x000fe20008000018 */
[----:B------:R-:W-:Y:S01]  /*3400*/  FFMA R9, R40, UR12, R41 ;  /* 0x0000000c28097c23 */ /* 0x000fe20008000029 */
[----:B------:R-:W-:Y:S01]  /*3410*/  FFMA R24, R16, -4, R13 ;  /* 0xc080000010187823 */ /* 0x000fe2000000000d */
[----:B------:R-:W-:Y:S01]  /*3420*/  FADD R40, R22, R22 ;  /* 0x0000001616287221 */ /* 0x000fe20000000000 */
[C---:B------:R-:W-:Y:S01]  /*3430*/  FADD R13, R17.reuse, R8 ;  /* 0x00000008110d7221 */ /* 0x040fe20000000000 */
[----:B------:R-:W-:Y:S01]  /*3440*/  FFMA R10, R38, 6, R29 ;  /* 0x40c00000260a7823 */ /* 0x000fe2000000001d */
[----:B------:R-:W-:-:S02]  /*3450*/  FMUL R29, R17, R17 ;  /* 0x00000011111d7220 */ /* 0x000fc40000400000 */
[----:B------:R-:W-:Y:S01]  /*3460*/  FADD R40, R13, -R40 ;  /* 0x800000280d287221 */ /* 0x000fe20000000000 */
[----:B------:R-:W-:Y:S01]  /*3470*/  FFMA R13, R59, -4, R10 ;  /* 0xc08000003b0d7823 */ /* 0x000fe2000000000a */
[----:B------:R-:W-:Y:S01]  /*3480*/  FFMA R41, R17, 6, R24 ;  /* 0x40c0000011297823 */ /* 0x000fe20000000018 */
[----:B------:R-:W-:Y:S02]  /*3490*/  FFMA R10, R8, R8, -R29 ;  /* 0x00000008080a7223 */ /* 0x000fe4000000081d */
[----:B------:R-:W-:Y:S01]  /*34a0*/  FADD R24, R4, R13 ;  /* 0x0000000d04187221 */ /* 0x000fe20000000000 */
[----:B------:R-:W-:Y:S01]  /*34b0*/  FMUL R29, R40, UR13 ;  /* 0x0000000d281d7c20 */ /* 0x000fe20008400000 */
[----:B------:R-:W-:Y:S02]  /*34c0*/  FFMA R40, R14, -4, R15 ;  /* 0xc08000000e287823 */ /* 0x000fe4000000000f */
[----:B------:R-:W-:Y:S02]  /*34d0*/  FFMA R5, R24, UR14, R5 ;  /* 0x0000000e18057c23 */ /* 0x000fe40008000005 */
[----:B------:R-:W-:-:S02]  /*34e0*/  FFMA R15, R27, 6, R40 ;  /* 0x40c000001b0f7823 */ /* 0x000fc40000000028 */
[----:B------:R-:W-:Y:S01]  /*34f0*/  FFMA R5, -R5, R32, R38 ;  /* 0x0000002005057223 */ /* 0x000fe20000000126 */
[C---:B------:R-:W-:Y:S01]  /*3500*/  FADD R40, R18.reuse, R18 ;  /* 0x0000001212287221 */ /* 0x040fe20000000000 */
[----:B------:R-:W-:Y:S01]  /*3510*/  FFMA R24, R18, -4, R15 ;  /* 0xc080000012187823 */ /* 0x000fe2000000000f */
[----:B------:R-:W-:Y:S01]  /*3520*/  FFMA R41, R22, -4, R41 ;  /* 0xc080000016297823 */ /* 0x000fe20000000029 */
[----:B------:R-:W-:Y:S02]  /*3530*/  FADD R15, R27, R5 ;  /* 0x000000051b0f7221 */ /* 0x000fe40000000000 */
[----:B------:R-:W-:Y:S01]  /*3540*/  FADD R24, R5, R24 ;  /* 0x0000001805187221 */ /* 0x000fe20000000000 */
[----:B------:R-:W-:Y:S01]  /*3550*/  FADD R41, R8, R41 ;  /* 0x0000002908297221 */ /* 0x000fe20000000000 */
[----:B------:R-:W-:Y:S01]  /*3560*/  FADD R40, R15, -R40 ;  /* 0x800000280f287221 */ /* 0x000fe20000000000 */
[----:B------:R-:W-:Y:S01]  /*3570*/  FFMA R15, R69, -4, R71 ;  /* 0xc0800000450f7823 */ /* 0x000fe20000000047 */
[----:B------:R-:W-:Y:S01]  /*3580*/  FFMA R21, R24, UR14, R21 ;  /* 0x0000000e18157c23 */ /* 0x000fe20008000015 */
[----:B------:R-:W-:Y:S01]  /*3590*/  FFMA R41, R41, UR14, R0 ;  /* 0x0000000e29297c23 */ /* 0x000fe20008000000 */
[----:B------:R-:W-:Y:S01]  /*35a0*/  FADD R13, R59, R59 ;  /* 0x0000003b3b0d7221 */ /* 0x000fe20000000000 */
        /* <DEDUP_REMOVED lines=8> */
[----:B------:R-:W-:Y:S01]  /*3630*/  FADD R24, R6, R21 ;  /* 0x0000001506187221 */ /* 0x000fe20000000000 */
[----:B------:R-:W-:Y:S01]  /*3640*/  FMUL R40, R40, UR13 ;  /* 0x0000000d28287c20 */ /* 0x000fe20008400000 */
[----:B------:R-:W-:Y:S01]  /*3650*/  FFMA R13, R4, R4, -R13 ;  /* 0x00000004040d7223 */ /* 0x000fe2000000080d */
[----:B------:R-:W-:Y:S01]  /*3660*/  FMUL R0, R0, UR13 ;  /* 0x0000000d00007c20 */ /* 0x000fe20008400000 */
[----:B------:R-:W-:Y:S01]  /*3670*/  FFMA R9, R24, UR14, R9 ;  /* 0x0000000e18097c23 */ /* 0x000fe20008000009 */
[----:B------:R-:W-:Y:S01]  /*3680*/  FFMA R15, R15, UR12, R40 ;  /* 0x0000000c0f0f7c23 */ /* 0x000fe20008000028 */
[----:B------:R-:W-:Y:S01]  /*3690*/  FADD R40, R61, R61 ;  /* 0x0000003d3d287221 */ /* 0x000fe20000000000 */
[----:B------:R-:W-:Y:S01]  /*36a0*/  FFMA R13, R13, UR12, R0 ;  /* 0x0000000c0d0d7c23 */ /* 0x000fe20008000000 */
[----:B------:R-:W-:Y:S01]  /*36b0*/  FADD R21, R68, R6 ;  /* 0x0000000644157221 */ /* 0x000fe20000000000 */
[----:B------:R-:W-:Y:S01]  /*36c0*/  FFMA R0, R38, -4, R7 ;  /* 0xc080000026007823 */ /* 0x000fe20000000007 */
[----:B------:R-:W-:Y:S01]  /*36d0*/  FFMA R9, -R9, R32, R68 ;  /* 0x0000002009097223 */ /* 0x000fe20000000144 */
[----:B------:R-:W-:Y:S01]  /*36e0*/  FFMA R34, -R41, UR15, R34 ;  /* 0x0000000f29227c23 */ /* 0x000fe20008000122 */
[----:B------:R-:W-:Y:S01]  /*36f0*/  FADD R40, R21, -R40 ;  /* 0x8000002815287221 */ /* 0x000fe20000000000 */
[----:B------:R-:W-:Y:S01]  /*3700*/  FFMA R41, R17, -4, R16 ;  /* 0xc080000011297823 */ /* 0x000fe20000000010 */
[----:B------:R-:W-:Y:S01]  /*3710*/  FFMA R10, R10, UR12, R29 ;  /* 0x0000000c0a0a7c23 */ /* 0x000fe2000800001d */
[----:B------:R-:W-:Y:S01]  /*3720*/  FFMA R21, R59, 6, R0 ;  /* 0x40c000003b157823 */ /* 0x000fe20000000000 */
[----:B------:R-:W-:Y:S01]  /*3730*/  FMUL R29, R68, R68 ;  /* 0x00000044441d7220 */ /* 0x000fe20000400000 */
[----:B------:R-:W-:Y:S01]  /*3740*/  FADD R43, R8, R8 ;  /* 0x00000008082b7221 */ /* 0x000fe20000000000 */
[C---:B------:R-:W-:Y:S01]  /*3750*/  FADD R24, R22.reuse, R9 ;  /* 0x0000000916187221 */ /* 0x040fe20000000000 */
[----:B------:R-:W-:Y:S01]  /*3760*/  FFMA R41, R22, 6, R41 ;  /* 0x40c0000016297823 */ /* 0x000fe20000000029 */
[----:B------:R-:W-:Y:S01]  /*3770*/  FFMA R16, R4, -4, R21 ;  /* 0xc080000004107823 */ /* 0x000fe20000000015 */
[----:B------:R-:W-:Y:S01]  /*3780*/  FFMA R0, R6, R6, -R29 ;  /* 0x0000000606007223 */ /* 0x000fe2000000081d */
[----:B------:R-:W-:Y:S01]  /*3790*/  FADD R43, R24, -R43 ;  /* 0x8000002b182b7221 */ /* 0x000fe20000000000 */
[----:B------:R-:W-:Y:S01]  /*37a0*/  FMUL R29, R40, UR13 ;  /* 0x0000000d281d7c20 */ /* 0x000fe20008400000 */
[----:B------:R-:W-:Y:S01]  /*37b0*/  FMUL R24, R22, R22 ;  /* 0x0000001616187220 */ /* 0x000fe20000400000 */
[----:B------:R-:W-:Y:S01]  /*37c0*/  FFMA R40, R8, -4, R41 ;  /* 0xc080000008287823 */ /* 0x000fe20000000029 */
[----:B------:R-:W-:Y:S01]  /*37d0*/  FADD R16, R3, R16 ;  /* 0x0000001003107221 */ /* 0x000fe20000000000 */
[----:B------:R-:W-:Y:S01]  /*37e0*/  FFMA R21, R27, -4, R14 ;  /* 0xc08000001b157823 */ /* 0x000fe2000000000e */
[----:B------:R-:W-:Y:S01]  /*37f0*/  FFMA R0, R0, UR12, R29 ;  /* 0x0000000c00007c23 */ /* 0x000fe2000800001d */
[----:B------:R-:W-:Y:S01]  /*3800*/  FFMA R14, R9, R9, -R24 ;  /* 0x00000009090e7223 */ /* 0x000fe20000000818 */
[----:B------:R-:W-:Y:S01]  /*3810*/  FMUL R43, R43, UR13 ;  /* 0x0000000d2b2b7c20 */ /* 0x000fe20008400000 */
[----:B------:R-:W-:Y:S01]  /*3820*/  FADD R29, R9, R40 ;  /* 0x00000028091d7221 */ /* 0x000fe20000000000 */
[----:B------:R-:W-:Y:S01]  /*3830*/  FFMA R16, R16, UR14, R13 ;  /* 0x0000000e10107c23 */ /* 0x000fe2000800000d */
[----:B------:R-:W-:Y:S01]  /*3840*/  FFMA R24, R18, 6, R21 ;  /* 0x40c0000012187823 */ /* 0x000fe20000000015 */
[----:B------:R-:W-:Y:S01]  /*3850*/  FFMA R13, R14, UR12, R43 ;  /* 0x0000000c0e0d7c23 */ /* 0x000fe2000800002b */
[----:B------:R-:W-:Y:S01]  /*3860*/  FFMA R14, R29, UR14, R10 ;  /* 0x0000000e1d0e7c23 */ /* 0x000fe2000800000a */
[----:B------:R-:W-:Y:S01]  /*3870*/  FFMA R10, -R16, R32, R59 ;  /* 0x00000020100a7223 */ /* 0x000fe2000000013b */
[----:B------:R-:W-:Y:S01]  /*3880*/  FFMA R29, R5, -4, R24 ;  /* 0xc0800000051d7823 */ /* 0x000fe20000000018 */
[----:B------:R-:W-:-:S03]  /*3890*/  FFMA R42, R68, -4, R69 ;  /* 0xc0800000442a7823 */ /* 0x000fc60000000045 */
[----:B------:R-:W-:Y:S01]  /*38a0*/  FADD R24, R10, R29 ;  /* 0x0000001d0a187221 */ /* 0x000fe20000000000 */
[----:B------:R-:W-:Y:S01]  /*38b0*/  FADD R21, R4, R4 ;  /* 0x0000000404157221 */ /* 0x000fe20000000000 */
[----:B------:R-:W-:Y:S02]  /*38c0*/  FADD R16, R59, R3 ;  /* 0x000000033b107221 */ /* 0x000fe40000000000 */
[----:B------:R-:W-:Y:S01]  /*38d0*/  FFMA R24, R24, UR14, R15 ;  /* 0x0000000e18187c23 */ /* 0x000fe2000800000f */
[----:B------:R-:W-:Y:S01]  /*38e0*/  FFMA R15, R61, 6, R42 ;  /* 0x40c000003d0f7823 */ /* 0x000fe2000000002a */
[----:B------:R-:W-:Y:S01]  /*38f0*/  FADD R40, R5, R5 ;  /* 0x0000000505287221 */ /* 0x000fe20000000000 */
[----:B------:R-:W-:Y:S01]  /*3900*/  FADD R29, R18, R10 ;  /* 0x0000000a121d7221 */ /* 0x000fe20000000000 */
[----:B------:R-:W-:Y:S01]  /*3910*/  FFMA R7, -R24, UR15, R7 ;  /* 0x0000000f18077c23 */ /* 0x000fe20008000107 */
[----:B------:R-:W-:Y:S01]  /*3920*/  FFMA R24, R6, -4, R15 ;  /* 0xc080000006187823 */ /* 0x000fe2000000000f */
[----:B------:R-:W-:Y:S01]  /*3930*/  FADD R21, R16, -R21 ;  /* 0x8000001510157221 */ /* 0x000fe20000000000 */
        /* <DEDUP_REMOVED lines=8> */
[----:B------:R-:W-:Y:S01]  /*39c0*/  FFMA R71, -R14, UR15, R71 ;  /* 0x0000000f0e477c23 */ /* 0x000fe20008000147 */
[----:B------:R-:W-:Y:S01]  /*39d0*/  FFMA R14, R41, UR14, R0 ;  /* 0x0000000e290e7c23 */ /* 0x000fe20008000000 */
[----:B------:R-:W-:Y:S01]  /*39e0*/  FFMA R0, R16, UR12, R21 ;  /* 0x0000000c10007c23 */ /* 0x000fe20008000015 */
[----:B------:R-:W-:Y:S01]  /*39f0*/  FFMA R16, R15, UR12, R24 ;  /* 0x0000000c0f107c23 */ /* 0x000fe20008000018 */
[----:B------:R-:W-:Y:S01]  /*3a00*/  FADD R24, R6, R6 ;  /* 0x0000000606187221 */ /* 0x000fe20000000000 */
[----:B------:R-:W-:Y:S01]  /*3a10*/  FFMA R14, -R14, R32, R61 ;  /* 0x000000200e0e7223 */ /* 0x000fe2000000013d */
[----:B------:R-:W-:Y:S01]  /*3a20*/  FADD R15, R61, R7 ;  /* 0x000000073d0f7221 */ /* 0x000fe20000000000 */
[----:B------:R-:W-:Y:S01]  /*3a30*/  FFMA R17, R22, -4, R17 ;  /* 0xc080000016117823 */ /* 0x000fe20000000011 */
[----:B------:R-:W-:Y:S01]  /*3a40*/  FADD R40, R9, R9 ;  /* 0x0000000909287221 */ /* 0x000fe20000000000 */
[C---:B------:R-:W-:Y:S01]  /*3a50*/  FADD R29, R8.reuse, R14 ;  /* 0x0000000e081d7221 */ /* 0x040fe20000000000 */
[----:B------:R-:W-:Y:S01]  /*3a60*/  FADD R21, R15, -R24 ;  /* 0x800000180f157221 */ /* 0x000fe20000000000 */
[----:B------:R-:W-:Y:S01]  /*3a70*/  FFMA R24, R8, 6, R17 ;  /* 0x40c0000008187823 */ /* 0x000fe20000000011 */
[----:B------:R-:W-:Y:S01]  /*3a80*/  FFMA R15, R59, -4, R38 ;  /* 0xc08000003b0f7823 */ /* 0x000fe20000000026 */
[----:B------:R-:W-:Y:S01]  /*3a90*/  FADD R41, R29, -R40 ;  /* 0x800000281d297221 */ /* 0x000fe20000000000 */
[----:B------:R-:W-:Y:S01]  /*3aa0*/  FMUL R40, R61, R61 ;  /* 0x0000003d3d287220 */ /* 0x000fe20000400000 */
[----:B------:R-:W-:Y:S01]  /*3ab0*/  FFMA R29, R9, -4, R24 ;  /* 0xc0800000091d7823 */ /* 0x000fe20000000018 */
[----:B------:R-:W-:Y:S01]  /*3ac0*/  FFMA R24, R4, 6, R15 ;  /* 0x40c0000004187823 */ /* 0x000fe2000000000f */
[----:B------:R-:W-:Y:S01]  /*3ad0*/  FMUL R15, R8, R8 ;  /* 0x00000008080f7220 */ /* 0x000fe20000400000 */
[----:B------:R-:W-:Y:S01]  /*3ae0*/  FFMA R17, R7, R7, -R40 ;  /* 0x0000000707117223 */ /* 0x000fe20000000828 */
[----:B------:R-:W-:-:S02]  /*3af0*/  FMUL R40, R21, UR13 ;  /* 0x0000000d15287c20 */ /* 0x000fc40008400000 */
[C---:B------:R-:W-:Y:S01]  /*3b00*/  FFMA R21, R14.reuse, R14, -R15 ;  /* 0x0000000e0e157223 */ /* 0x040fe2000000080f */
[----:B------:R-:W-:Y:S01]  /*3b10*/  FFMA R15, R3, -4, R24 ;  /* 0xc0800000030f7823 */ /* 0x000fe20000000018 */
[----:B------:R-:W-:Y:S01]  /*3b20*/  FADD R42, R14, R29 ;  /* 0x0000001d0e2a7221 */ /* 0x000fe20000000000 */
[----:B------:R-:W-:Y:S01]  /*3b30*/  FMUL R44, R41, UR13 ;  /* 0x0000000d292c7c20 */ /* 0x000fe20008400000 */
[----:B------:R-:W-:Y:S01]  /*3b40*/  FFMA R17, R17, UR12, R40 ;  /* 0x0000000c11117c23 */ /* 0x000fe20008000028 */
[----:B------:R-:W-:Y:S01]  /*3b50*/  FADD R15, R26, R15 ;  /* 0x0000000f1a0f7221 */ /* 0x000fe20000000000 */
[----:B------:R-:W-:Y:S01]  /*3b60*/  FFMA R40, R18, -4, R27 ;  /* 0xc080000012287823 */ /* 0x000fe2000000001b */
[----:B------:R-:W-:Y:S01]  /*3b70*/  FFMA R42, R42, UR14, R13 ;  /* 0x0000000e2a2a7c23 */ /* 0x000fe2000800000d */
[----:B------:R-:W-:Y:S01]  /*3b80*/  FFMA R13, R21, UR12, R44 ;  /* 0x0000000c150d7c23 */ /* 0x000fe2000800002c */
[----:B------:R-:W-:Y:S01]  /*3b90*/  FFMA R21, R15, UR14, R0 ;  /* 0x0000000e0f157c23 */ /* 0x000fe20008000000 */
[----:B------:R-:W-:-:S03]  /*3ba0*/  FFMA R29, R5, 6, R40 ;  /* 0x40c00000051d7823 */ /* 0x000fc60000000028 */
[----:B------:R-:W-:Y:S01]  /*3bb0*/  FFMA R0, -R21, R32, R4 ;  /* 0x0000002015007223 */ /* 0x000fe20000000104 */
[----:B------:R-:W-:Y:S01]  /*3bc0*/  FFMA R29, R10, -4, R29 ;  /* 0xc08000000a1d7823 */ /* 0x000fe2000000001d */
[----:B------:R-:W-:Y:S01]  /*3bd0*/  FADD R27, R3, R3 ;  /* 0x00000003031b7221 */ /* 0x000fe20000000000 */
[----:B------:R-:W-:Y:S01]  /*3be0*/  FADD R24, R4, R26 ;  /* 0x0000001a04187221 */ /* 0x000fe20000000000 */
[----:B------:R-:W-:Y:S01]  /*3bf0*/  FFMA R41, R61, -4, R68 ;  /* 0xc08000003d297823 */ /* 0x000fe20000000044 */
[----:B------:R-:W-:Y:S01]  /*3c00*/  FADD R29, R0, R29 ;  /* 0x0000001d001d7221 */ /* 0x000fe20000000000 */
[----:B------:R-:W-:Y:S01]  /*3c10*/  FADD R40, R10, R10 ;  /* 0x0000000a0a287221 */ /* 0x000fe20000000000 */
[----:B------:R-:W-:Y:S01]  /*3c20*/  FADD R24, R24, -R27 ;  /* 0x8000001b18187221 */ /* 0x000fe20000000000 */
[----:B------:R-:W-:Y:S01]  /*3c30*/  FADD R27, R5, R0 ;  /* 0x00000000051b7221 */ /* 0x000fe20000000000 */
[----:B------:R-:W-:Y:S01]  /*3c40*/  FFMA R29, R29, UR14, R16 ;  /* 0x0000000e1d1d7c23 */ /* 0x000fe20008000010 */
[----:B------:R-:W-:Y:S01]  /*3c50*/  FFMA R16, R6, 6, R41 ;  /* 0x40c0000006107823 */ /* 0x000fe20000000029 */
[----:B------:R-:W-:Y:S01]  /*3c60*/  FMUL R15, R26, R26 ;  /* 0x0000001a1a0f7220 */ /* 0x000fe20000400000 */
[----:B------:R-:W-:Y:S01]  /*3c70*/  FADD R27, R27, -R40 ;  /* 0x800000281b1b7221 */ /* 0x000fe20000000000 */
[----:B------:R-:W-:Y:S01]  /*3c80*/  FFMA R38, -R29, UR15, R38 ;  /* 0x0000000f1d267c23 */ /* 0x000fe20008000126 */
[----:B------:R-:W-:Y:S01]  /*3c90*/  FFMA R41, R7, -4, R16 ;  /* 0xc080000007297823 */ /* 0x000fe20000000010 */
[C---:B------:R-:W-:Y:S01]  /*3ca0*/  FFMA R16, R4.reuse, -4, R59 ;  /* 0xc080000004107823 */ /* 0x040fe2000000003b */
[----:B------:R-:W-:Y:S01]  /*3cb0*/  FFMA R21, -R4, R4, R15 ;  /* 0x0000000404157223 */ /* 0x000fe2000000010f */
[----:B------:R-:W-:Y:S01]  /*3cc0*/  FMUL R24, R24, UR13 ;  /* 0x0000000d18187c20 */ /* 0x000fe20008400000 */
[----:B------:R-:W-:Y:S01]  /*3cd0*/  FFMA R69, -R42, UR15, R69 ;  /* 0x0000000f2a457c23 */ /* 0x000fe20008000145 */
[----:B------:R-:W-:Y:S01]  /*3ce0*/  FMUL R40, R0, R0 ;  /* 0x0000000000287220 */ /* 0x000fe20000400000 */
[----:B------:R-:W-:Y:S01]  /*3cf0*/  FMUL R29, R27, UR13 ;  /* 0x0000000d1b1d7c20 */ /* 0x000fe20008400000 */
[----:B------:R-:W-:Y:S01]  /*3d00*/  FADD R42, R38, R41 ;  /* 0x00000029262a7221 */ /* 0x000fe20000000000 */
[----:B------:R-:W-:Y:S01]  /*3d10*/  FFMA R44, R8, -4, R22 ;  /* 0xc0800000082c7823 */ /* 0x000fe20000000016 */
[----:B------:R-:W-:Y:S01]  /*3d20*/  FFMA R27, R3, 6, R16 ;  /* 0x40c00000031b7823 */ /* 0x000fe20000000010 */
[----:B------:R-:W-:Y:S01]  /*3d30*/  FFMA R21, R21, UR12, R24 ;  /* 0x0000000c15157c23 */ /* 0x000fe20008000018 */
[----:B------:R-:W-:Y:S01]  /*3d40*/  FFMA R24, -R5, R5, R40 ;  /* 0x0000000505187223 */ /* 0x000fe20000000128 */
[----:B------:R-:W-:Y:S01]  /*3d50*/  FFMA R17, R42, UR14, R17 ;  /* 0x0000000e2a117c23 */ /* 0x000fe20008000011 */
[----:B------:R-:W-:Y:S01]  /*3d60*/  FFMA R41, R9, 6, R44 ;  /* 0x40c0000009297823 */ /* 0x000fe2000000002c */
[----:B------:R-:W-:Y:S01]  /*3d70*/  FFMA R22, R26, -4, R27 ;  /* 0xc08000001a167823 */ /* 0x000fe2000000001b */
[----:B------:R-:W-:Y:S01]  /*3d80*/  FFMA R16, R24, UR12, R29 ;  /* 0x0000000c18107c23 */ /* 0x000fe2000800001d */
[-C--:B------:R-:W-:Y:S01]  /*3d90*/  FFMA R29, -R17, R32.reuse, R6 ;  /* 0x00000020111d7223 */ /* 0x080fe20000000106 */
[----:B------:R-:W-:Y:S01]  /*3da0*/  FFMA R42, R14, -4, R41 ;  /* 0xc08000000e2a7823 */ /* 0x000fe20000000029 */
[----:B------:R-:W-:Y:S01]  /*3db0*/  FADD R22, R57, R22 ;  /* 0x0000001639167221 */ /* 0x000fe20000000000 */
[----:B------:R-:W-:Y:S01]  /*3dc0*/  FFMA R17, R5, -4, R18 ;  /* 0xc080000005117823 */ /* 0x000fe20000000012 */
[----:B------:R-:W-:Y:S01]  /*3dd0*/  FADD R27, R7, R7 ;  /* 0x00000007071b7221 */ /* 0x000fe20000000000 */
[----:B------:R-:W-:Y:S01]  /*3de0*/  FADD R24, R6, R38 ;  /* 0x0000002606187221 */ /* 0x000fe20000000000 */
[----:B------:R-:W-:Y:S01]  /*3df0*/  FADD R42, R29, R42 ;  /* 0x0000002a1d2a7221 */ /* 0x000fe20000000000 */
[----:B------:R-:W-:Y:S01]  /*3e00*/  FFMA R18, R22, UR14, R21 ;  /* 0x0000000e16127c23 */ /* 0x000fe20008000015 */
[----:B------:R-:W-:Y:S01]  /*3e10*/  FFMA R17, R10, 6, R17 ;  /* 0x40c000000a117823 */ /* 0x000fe20000000011 */
[----:B------:R-:W-:Y:S01]  /*3e20*/  FADD R27, R24, -R27 ;  /* 0x8000001b181b7221 */ /* 0x000fe20000000000 */
[----:B------:R-:W-:Y:S01]  /*3e30*/  FFMA R41, R42, UR14, R13 ;  /* 0x0000000e2a297c23 */ /* 0x000fe2000800000d */
[----:B------:R-:W-:Y:S01]  /*3e40*/  FFMA R13, -R18, R32, R3 ;  /* 0x00000020120d7223 */ /* 0x000fe20000000103 */
[----:B------:R-:W-:Y:S01]  /*3e50*/  FFMA R24, R0, -4, R17 ;  /* 0xc080000000187823 */ /* 0x000fe20000000011 */
[----:B------:R-:W-:Y:S01]  /*3e60*/  FMUL R22, R38, R38 ;  /* 0x0000002626167220 */ /* 0x000fe20000400000 */
[----:B------:R-:W-:Y:S01]  /*3e70*/  FADD R18, R26, R26 ;  /* 0x0000001a1a127221 */ /* 0x000fe20000000000 */
[----:B------:R-:W-:Y:S01]  /*3e80*/  FADD R17, R3, R57 ;  /* 0x0000003903117221 */ /* 0x000fe20000000000 */
[----:B------:R-:W-:Y:S01]  /*3e90*/  FADD R21, R13, R24 ;  /* 0x000000180d157221 */ /* 0x000fe20000000000 */
[C---:B------:R-:W-:Y:S01]  /*3ea0*/  FFMA R42, -R6.reuse, R6, R22 ;  /* 0x00000006062a7223 */ /* 0x040fe20000000116 */
[----:B------:R-:W-:Y:S01]  /*3eb0*/  FMUL R27, R27, UR13 ;  /* 0x0000000d1b1b7c20 */ /* 0x000fe20008400000 */
[----:B------:R-:W-:Y:S01]  /*3ec0*/  FFMA R24, R6, -4, R61 ;  /* 0xc080000006187823 */ /* 0x000fe2000000003d */
[----:B------:R-:W-:Y:S01]  /*3ed0*/  FFMA R44, R21, UR14, R16 ;  /* 0x0000000e152c7c23 */ /* 0x000fe20008000010 */
[----:B------:R-:W-:Y:S01]  /*3ee0*/  FADD R17, R17, -R18 ;  /* 0x8000001211117221 */ /* 0x000fe20000000000 */
[----:B------:R-:W-:Y:S01]  /*3ef0*/  FFMA R21, R3, -4, R4 ;  /* 0xc080000003157823 */ /* 0x000fe20000000004 */
[----:B------:R-:W-:Y:S01]  /*3f00*/  FMUL R16, R57, R57 ;  /* 0x0000003939107220 */ /* 0x000fe20000400000 */
[----:B------:R-:W-:Y:S01]  /*3f10*/  FFMA R42, R42, UR12, R27 ;  /* 0x0000000c2a2a7c23 */ /* 0x000fe2000800001b */
[----:B------:R-:W-:Y:S01]  /*3f20*/  FFMA R27, R7, 6, R24 ;  /* 0x40c00000071b7823 */ /* 0x000fe20000000018 */
[----:B------:R-:W-:Y:S01]  /*3f30*/  FMUL R18, R17, UR13 ;  /* 0x0000000d11127c20 */ /* 0x000fe20008400000 */
[----:B------:R-:W-:Y:S01]  /*3f40*/  FFMA R24, R26, 6, R21 ;  /* 0x40c000001a187823 */ /* 0x000fe20000000015 */
[----:B------:R-:W-:Y:S01]  /*3f50*/  FFMA R17, -R3, R3, R16 ;  /* 0x0000000303117223 */ /* 0x000fe20000000110 */
[----:B------:R-:W-:-:S02]  /*3f60*/  FFMA R59, -R44, UR15, R59 ;  /* 0x0000000f2c3b7c23 */ /* 0x000fc4000800013b */
[----:B------:R-:W-:Y:S01]  /*3f70*/  FFMA R24, R57, -4, R24 ;  /* 0xc080000039187823 */ /* 0x000fe20000000018 */
[----:B------:R-:W-:Y:S01]  /*3f80*/  FFMA R17, R17, UR12, R18 ;  /* 0x0000000c11117c23 */ /* 0x000fe20008000012 */
[----:B------:R-:W-:Y:S01]  /*3f90*/  FFMA R18, R38, -4, R27 ;  /* 0xc080000026127823 */ /* 0x000fe2000000001b */
[----:B------:R-:W-:Y:S01]  /*3fa0*/  FADD R44, R14, R14 ;  /* 0x0000000e0e2c7221 */ /* 0x000fe20000000000 */
[----:B------:R-:W-:Y:S01]  /*3fb0*/  FADD R27, R9, R29 ;  /* 0x0000001d091b7221 */ /* 0x000fe20000000000 */
[----:B------:R-:W-:Y:S01]  /*3fc0*/  FADD R24, R19, R24 ;  /* 0x0000001813187221 */ /* 0x000fe20000000000 */
[----:B------:R-:W-:Y:S02]  /*3fd0*/  FFMA R68, -R41, UR15, R68 ;  /* 0x0000000f29447c23 */ /* 0x000fe40008000144 */
[----:B------:R-:W-:Y:S01]  /*3fe0*/  FADD R44, R27, -R44 ;  /* 0x8000002c1b2c7221 */ /* 0x000fe20000000000 */
[----:B------:R-:W-:Y:S01]  /*3ff0*/  FFMA R27, R24, UR14, R17 ;  /* 0x0000000e181b7c23 */ /* 0x000fe20008000011 */
[----:B------:R-:W-:Y:S01]  /*4000*/  FADD R41, R11, R11 ;  /* 0x0000000b0b297221 */ /* 0x000fe20000000000 */
[----:B------:R-:W-:Y:S01]  /*4010*/  FADD R24, R56, R52 ;  /* 0x0000003438187221 */ /* 0x000fe20000000000 */
[----:B------:R-:W-:Y:S01]  /*4020*/  FADD R21, R59, R18 ;  /* 0x000000123b157221 */ /* 0x000fe20000000000 */
[----:B------:R-:W-:-:S02]  /*4030*/  FADD R18, R10, R13 ;  /* 0x0000000d0a127221 */ /* 0x000fc40000000000 */
[----:B------:R-:W-:Y:S01]  /*4040*/  FADD R24, R24, -R41 ;  /* 0x8000002918187221 */ /* 0x000fe20000000000 */
[----:B------:R-:W-:Y:S01]  /*4050*/  FADD R41, R0, R0 ;  /* 0x0000000000297221 */ /* 0x000fe20000000000 */
[----:B------:R-:W-:Y:S01]  /*4060*/  FMUL R17, R29, R29 ;  /* 0x0000001d1d117220 */ /* 0x000fe20000400000 */
[----:B------:R-:W-:Y:S02]  /*4070*/  FFMA R42, R21, UR14, R42 ;  /* 0x0000000e152a7c23 */ /* 0x000fe4000800002a */
[----:B------:R-:W-:Y:S01]  /*4080*/  FADD R18, R18, -R41 ;  /* 0x8000002912127221 */ /* 0x000fe20000000000 */
[----:B------:R-:W-:Y:S01]  /*4090*/  FMUL R41, R13, R13 ;  /* 0x0000000d0d297220 */ /* 0x000fe20000400000 */
[----:B------:R-:W-:Y:S01]  /*40a0*/  FMUL R44, R44, UR13 ;  /* 0x0000000d2c2c7c20 */ /* 0x000fe20008400000 */
[----:B------:R-:W-:Y:S01]  /*40b0*/  FFMA R21, -R9, R9, R17 ;  /* 0x0000000909157223 */ /* 0x000fe20000000111 */
[----:B------:R-:W-:Y:S01]  /*40c0*/  FMUL R18, R18, UR13 ;  /* 0x0000000d12127c20 */ /* 0x000fe20008400000 */
[----:B------:R-:W-:Y:S01]  /*40d0*/  FFMA R43, -R10, R10, R41 ;  /* 0x0000000a0a2b7223 */ /* 0x000fe20000000129 */
[----:B------:R-:W-:Y:S01]  /*40e0*/  FADD R45, R57, R57 ;  /* 0x00000039392d7221 */ /* 0x000fe20000000000 */
[----:B------:R-:W-:Y:S01]  /*40f0*/  FFMA R21, R21, UR12, R44 ;  /* 0x0000000c15157c23 */ /* 0x000fe2000800002c */
[----:B------:R-:W-:Y:S01]  /*4100*/  FADD R44, R26, R19 ;  /* 0x000000131a2c7221 */ /* 0x000fe20000000000 */
[----:B------:R-:W-:Y:S01]  /*4110*/  FFMA R43, R43, UR12, R18 ;  /* 0x0000000c2b2b7c23 */ /* 0x000fe20008000012 */
[----:B------:R-:W-:-:S02]  /*4120*/  FMUL R18, R52, R52 ;  /* 0x0000003434127220 */ /* 0x000fc40000400000 */
[----:B------:R-:W-:Y:S01]  /*4130*/  FADD R44, R44, -R45 ;  /* 0x8000002d2c2c7221 */ /* 0x000fe20000000000 */
        /* <DEDUP_REMOVED lines=9> */
[----:B------:R-:W-:Y:S01]  /*41d0*/  FFMA R45, R9, -4, R8 ;  /* 0xc0800000092d7823 */ /* 0x000fe20000000008 */
[----:B------:R-:W-:-:S03]  /*41e0*/  FFMA R8, R0, 6, R5 ;  /* 0x40c0000000087823 */ /* 0x000fc60000000005 */
[----:B------:R-:W-:Y:S01]  /*41f0*/  FFMA R46, R14, 6, R45 ;  /* 0x40c000000e2e7823 */ /* 0x000fe2000000002d */
[-C--:B------:R-:W-:Y:S01]  /*4200*/  FFMA R5, -R27, R32.reuse, R26 ;  /* 0x000000201b057223 */ /* 0x080fe2000000011a */
[----:B------:R-:W-:Y:S01]  /*4210*/  FFMA R27, -R42, R32, R7 ;  /* 0x000000202a1b7223 */ /* 0x000fe20000000107 */
[----:B------:R-:W-:Y:S01]  /*4220*/  FFMA R8, R13, -4, R8 ;  /* 0xc08000000d087823 */ /* 0x000fe20000000008 */
[----:B------:R-:W-:-:S03]  /*4230*/  FFMA R46, R29, -4, R46 ;  /* 0xc08000001d2e7823 */ /* 0x000fc6000000002e */
[----:B------:R-:W-:Y:S01]  /*4240*/  FADD R8, R5, R8 ;  /* 0x0000000805087221 */ /* 0x000fe20000000000 */
[----:B------:R-:W-:-:S04]  /*4250*/  FADD R46, R27, R46 ;  /* 0x0000002e1b2e7221 */ /* 0x000fc80000000000 */
[----:B------:R-:W-:Y:S01]  /*4260*/  FFMA R46, R46, UR14, R21 ;  /* 0x0000000e2e2e7c23 */ /* 0x000fe20008000015 */
[----:B------:R-:W-:Y:S01]  /*4270*/  FFMA R21, R8, UR14, R43 ;  /* 0x0000000e08157c23 */ /* 0x000fe2000800002b */
[----:B------:R-:W-:Y:S01]  /*4280*/  FFMA R43, R19, R19, -R15 ;  /* 0x00000013132b7223 */ /* 0x000fe2000000080f */
[----:B------:R-:W-:Y:S02]  /*4290*/  FADD R15, R13, R13 ;  /* 0x0000000d0d0f7221 */ /* 0x000fe40000000000 */
[----:B------:R-:W-:Y:S01]  /*42a0*/  FFMA R21, -R21, UR15, R4 ;  /* 0x0000000f15157c23 */ /* 0x000fe20008000104 */
[----:B------:R-:W-:-:S03]  /*42b0*/  FADD R4, R0, R5 ;  /* 0x0000000500047221 */ /* 0x000fc60000000000 */
[----:B------:R-:W-:Y:S01]  /*42c0*/  FADD R8, R38, R21 ;  /* 0x0000001526087221 */ /* 0x000fe20000000000 */
[----:B------:R-:W-:Y:S01]  /*42d0*/  FADD R4, R4, -R15 ;  /* 0x8000000f04047221 */ /* 0x000fe20000000000 */
[----:B------:R-:W-:-:S04]  /*42e0*/  FADD R15, R59, R59 ;  /* 0x0000003b3b0f7221 */ /* 0x000fc80000000000 */
[----:B------:R-:W-:Y:S01]  /*42f0*/  FADD R8, R8, -R15 ;  /* 0x8000000f08087221 */ /* 0x000fe20000000000 */
[----:B------:R-:W-:Y:S01]  /*4300*/  FFMA R15, R5, R5, -R40 ;  /* 0x00000005050f7223 */ /* 0x000fe20000000828 */
[----:B------:R-:W-:Y:S01]  /*4310*/  FMUL R4, R4, UR13 ;  /* 0x0000000d04047c20 */ /* 0x000fe20008400000 */
[----:B------:R-:W-:Y:S01]  /*4320*/  FFMA R42, R21, R21, -R22 ;  /* 0x00000015152a7223 */ /* 0x000fe20000000816 */
[----:B------:R-:W-:Y:S02]  /*4330*/  FMUL R45, R8, UR13 ;  /* 0x0000000d082d7c20 */ /* 0x000fe40008400000 */
[----:B------:R-:W-:Y:S01]  /*4340*/  FFMA R15, R15, UR12, R4 ;  /* 0x0000000c0f0f7c23 */ /* 0x000fe20008000004 */
[C---:B------:R-:W-:Y:S01]  /*4350*/  FADD R4, R7.reuse, R59 ;  /* 0x0000003b07047221 */ /* 0x040fe20000000000 */
[----:B------:R-:W-:Y:S01]  /*4360*/  FFMA R42, R42, UR12, R45 ;  /* 0x0000000c2a2a7c23 */ /* 0x000fe2000800002d */
[----:B------:R-:W-:Y:S01]  /*4370*/  FADD R45, R38, R38 ;  /* 0x00000026262d7221 */ /* 0x000fe20000000000 */
[----:B------:R-:W-:-:S03]  /*4380*/  FFMA R65, R7, -4, R6 ;  /* 0xc080000007417823 */ /* 0x000fc60000000006 */
[----:B------:R-:W-:Y:S01]  /*4390*/  FADD R45, R4, -R45 ;  /* 0x8000002d042d7221 */ /* 0x000fe20000000000 */
[----:B------:R-:W-:Y:S01]  /*43a0*/  FFMA R4, R26, -4, R3 ;  /* 0xc08000001a047823 */ /* 0x000fe20000000003 */
[----:B------:R-:W-:Y:S01]  /*43b0*/  FFMA R22, R38, 6, R65 ;  /* 0x40c0000026167823 */ /* 0x000fe20000000041 */
[----:B------:R-:W-:Y:S02]  /*43c0*/  FMUL R8, R59, R59 ;  /* 0x0000003b3b087220 */ /* 0x000fe40000400000 */
[----:B------:R-:W-:Y:S01]  /*43d0*/  FFMA R4, R57, 6, R4 ;  /* 0x40c0000039047823 */ /* 0x000fe20000000004 */
[----:B------:R-:W-:Y:S01]  /*43e0*/  FMUL R65, R45, UR13 ;  /* 0x0000000d2d417c20 */ /* 0x000fe20008400000 */
[----:B------:R-:W-:Y:S01]  /*43f0*/  FFMA R40, R59, -4, R22 ;  /* 0xc08000003b287823 */ /* 0x000fe20000000016 */
[----:B------:R-:W-:Y:S01]  /*4400*/  FMUL R44, R44, UR13 ;  /* 0x0000000d2c2c7c20 */ /* 0x000fe20008400000 */
[----:B------:R-:W-:Y:S01]  /*4410*/  FFMA R22, -R7, R7, R8 ;  /* 0x0000000707167223 */ /* 0x000fe20000000108 */
[----:B------:R-:W-:-:S02]  /*4420*/  FFMA R45, R19, -4, R4 ;  /* 0xc0800000132d7823 */ /* 0x000fc40000000004 */
[----:B------:R-:W-:Y:S01]  /*4430*/  FFMA R43, R43, UR12, R44 ;  /* 0x0000000c2b2b7c23 */ /* 0x000fe2000800002c */
[----:B------:R-:W-:Y:S01]  /*4440*/  FFMA R22, R22, UR12, R65 ;  /* 0x0000000c16167c23 */ /* 0x000fe20008000041 */
[----:B------:R-:W-:Y:S01]  /*4450*/  FADD R4, R50, R45 ;  /* 0x0000002d32047221 */ /* 0x000fe20000000000 */
[----:B------:R-:W-:Y:S01]  /*4460*/  FADD R65, R21, R40 ;  /* 0x0000002815417221 */ /* 0x000fe20000000000 */
[----:B------:R-:W-:Y:S02]  /*4470*/  FADD R40, R14, R27 ;  /* 0x0000001b0e287221 */ /* 0x000fe40000000000 */
[----:B------:R-:W-:Y:S01]  /*4480*/  FFMA R4, R4, UR14, R43 ;  /* 0x0000000e04047c23 */ /* 0x000fe2000800002b */
[----:B------:R-:W-:Y:S01]  /*4490*/  FFMA R45, R65, UR14, R22 ;  /* 0x0000000e412d7c23 */ /* 0x000fe20008000016 */
[----:B------:R-:W-:Y:S01]  /*44a0*/  FADD R43, R29, R29 ;  /* 0x0000001d1d2b7221 */ /* 0x000fe20000000000 */
[----:B------:R-:W-:Y:S01]  /*44b0*/  FFMA R22, R14, -4, R9 ;  /* 0xc08000000e167823 */ /* 0x000fe20000000009 */
[----:B------:R-:W-:-:S02]  /*44c0*/  FFMA R10, R0, -4, R10 ;  /* 0xc0800000000a7823 */ /* 0x000fc4000000000a */
[----:B------:R-:W-:Y:S01]  /*44d0*/  FADD R40, R40, -R43 ;  /* 0x8000002b28287221 */ /* 0x000fe20000000000 */
[----:B------:R-:W-:Y:S01]  /*44e0*/  FFMA R44, R29, 6, R22 ;  /* 0x40c000001d2c7823 */ /* 0x000fe20000000016 */
[----:B------:R-:W-:Y:S01]  /*44f0*/  FMUL R43, R27, R27 ;  /* 0x0000001b1b2b7220 */ /* 0x000fe20000400000 */
[----:B------:R-:W-:Y:S01]  /*4500*/  FFMA R22, -R45, R32, R38 ;  /* 0x000000202d167223 */ /* 0x000fe20000000126 */
[----:B------:R-:W-:Y:S01]  /*4510*/  FFMA R10, R13, 6, R10 ;  /* 0x40c000000d0a7823 */ /* 0x000fe2000000000a */
[----:B------:R-:W-:Y:S01]  /*4520*/  FMUL R45, R40, UR13 ;  /* 0x0000000d282d7c20 */ /* 0x000fe20008400000 */
[----:B------:R-:W-:Y:S01]  /*4530*/  FFMA R65, R27, -4, R44 ;  /* 0xc08000001b417823 */ /* 0x000fe2000000002c */
[----:B------:R-:W-:Y:S01]  /*4540*/  FFMA R40, -R14, R14, R43 ;  /* 0x0000000e0e287223 */ /* 0x000fe2000000012b */
[----:B------:R-:W-:Y:S01]  /*4550*/  FFMA R9, R5, -4, R10 ;  /* 0xc080000005097823 */ /* 0x000fe2000000000a */
[----:B------:R-:W-:Y:S01]  /*4560*/  FFMA R4, -R4, R32, R57 ;  /* 0x0000002004047223 */ /* 0x000fe20000000139 */
[----:B------:R-:W-:Y:S01]  /*4570*/  FADD R10, R22, R65 ;  /* 0x00000041160a7221 */ /* 0x000fe20000000000 */
[----:B------:R-:W-:-:S02]  /*4580*/  FFMA R45, R40, UR12, R45 ;  /* 0x0000000c282d7c23 */ /* 0x000fc4000800002d */
[----:B------:R-:W-:Y:S01]  /*4590*/  FADD R54, R4, R9 ;  /* 0x0000000904367221 */ /* 0x000fe20000000000 */
        /* <DEDUP_REMOVED lines=9> */
[----:B------:R-:W-:Y:S01]  /*4630*/  FMUL R40, R15, UR13 ;  /* 0x0000000d0f287c20 */ /* 0x000fe20008400000 */
[C---:B------:R-:W-:Y:S02]  /*4640*/  FFMA R65, R11.reuse, -4, R56 ;  /* 0xc08000000b417823 */ /* 0x040fe40000000038 */
[----:B------:R-:W-:-:S04]  /*4650*/  FFMA R15, -R11, R11, R9 ;  /* 0x0000000b0b0f7223 */ /* 0x000fc80000000109 */
[----:B------:R-:W-:Y:S01]  /*4660*/  FFMA R15, R15, UR12, R40 ;  /* 0x0000000c0f0f7c23 */ /* 0x000fe20008000028 */
[----:B------:R-:W-:-:S04]  /*4670*/  FFMA R40, R52, 6, R65 ;  /* 0x40c0000034287823 */ /* 0x000fc80000000041 */
[----:B------:R-:W-:Y:S01]  /*4680*/  FFMA R44, R39, -4, R40 ;  /* 0xc0800000272c7823 */ /* 0x000fe20000000028 */
[----:B------:R-:W-:-:S03]  /*4690*/  FFMA R40, R22, R22, -R17 ;  /* 0x0000001616287223 */ /* 0x000fc60000000811 */
[----:B------:R-:W-:-:S04]  /*46a0*/  FADD R44, R67, R44 ;  /* 0x0000002c432c7221 */ /* 0x000fc80000000000 */
[----:B------:R-:W-:Y:S01]  /*46b0*/  FFMA R17, R44, UR14, R15 ;  /* 0x0000000e2c117c23 */ /* 0x000fe2000800000f */
[----:B------:R-:W-:Y:S01]  /*46c0*/  FFMA R15, -R45, UR15, R6 ;  /* 0x0000000f2d0f7c23 */ /* 0x000fe20008000106 */
[----:B------:R-:W-:Y:S01]  /*46d0*/  FFMA R6, R38, -4, R7 ;  /* 0xc080000026067823 */ /* 0x000fe20000000007 */
[----:B------:R-:W-:-:S03]  /*46e0*/  FMUL R65, R10, UR13 ;  /* 0x0000000d0a417c20 */ /* 0x000fc60008400000 */
[----:B------:R-:W-:Y:S01]  /*46f0*/  FFMA R10, R59, 6, R6 ;  /* 0x40c000003b0a7823 */ /* 0x000fe20000000006 */
[----:B------:R-:W-:Y:S01]  /*4700*/  FFMA R54, -R54, UR15, R3 ;  /* 0x0000000f36367c23 */ /* 0x000fe20008000103 */
[----:B------:R-:W-:Y:S01]  /*4710*/  FADD R6, R19, R19 ;  /* 0x0000001313067221 */ /* 0x000fe20000000000 */
[----:B------:R-:W-:Y:S01]  /*4720*/  FADD R3, R57, R50 ;  /* 0x0000003239037221 */ /* 0x000fe20000000000 */
[----:B------:R-:W-:-:S03]  /*4730*/  FFMA R45, R21, -4, R10 ;  /* 0xc0800000152d7823 */ /* 0x000fc6000000000a */
[----:B------:R-:W-:Y:S01]  /*4740*/  FADD R6, R3, -R6 ;  /* 0x8000000603067221 */ /* 0x000fe20000000000 */
[----:B------:R-:W-:Y:S01]  /*4750*/  FADD R45, R54, R45 ;  /* 0x0000002d362d7221 */ /* 0x000fe20000000000 */
[----:B------:R-:W-:Y:S02]  /*4760*/  FFMA R3, R50, R50, -R16 ;  /* 0x0000003232037223 */ /* 0x000fe40000000810 */
[----:B------:R-:W-:Y:S01]  /*4770*/  FMUL R6, R6, UR13 ;  /* 0x0000000d06067c20 */ /* 0x000fe20008400000 */
[----:B------:R-:W-:Y:S01]  /*4780*/  FFMA R16, R45, UR14, R42 ;  /* 0x0000000e2d107c23 */ /* 0x000fe2000800002a */
[----:B------:R-:W-:Y:S01]  /*4790*/  FADD R45, R5, R5 ;  /* 0x00000005052d7221 */ /* 0x000fe20000000000 */
[----:B------:R-:W-:Y:S01]  /*47a0*/  FADD R42, R13, R4 ;  /* 0x000000040d2a7221 */ /* 0x000fe20000000000 */
[----:B------:R-:W-:Y:S01]  /*47b0*/  FFMA R3, R3, UR12, R6 ;  /* 0x0000000c03037c23 */ /* 0x000fe20008000006 */
[----:B------:R-:W-:Y:S02]  /*47c0*/  FADD R6, R59, R54 ;  /* 0x000000363b067221 */ /* 0x000fe40000000000 */
[----:B------:R-:W-:Y:S01]  /*47d0*/  FADD R42, R42, -R45 ;  /* 0x8000002d2a2a7221 */ /* 0x000fe20000000000 */
[----:B------:R-:W-:Y:S01]  /*47e0*/  FADD R45, R21, R21 ;  /* 0x00000015152d7221 */ /* 0x000fe20000000000 */
[----:B------:R-:W-:-:S03]  /*47f0*/  FADD R10, R52, R67 ;  /* 0x00000043340a7221 */ /* 0x000fc60000000000 */
[----:B------:R-:W-:Y:S01]  /*4800*/  FADD R6, R6, -R45 ;  /* 0x8000002d06067221 */ /* 0x000fe20000000000 */
[----:B------:R-:W-:Y:S01]  /*4810*/  FADD R45, R39, R39 ;  /* 0x00000027272d7221 */ /* 0x000fe20000000000 */
[----:B------:R-:W-:-:S03]  /*4820*/  FFMA R44, R52, -4, R11 ;  /* 0xc0800000342c7823 */ /* 0x000fc6000000000b */
[----:B------:R-:W-:Y:S01]  /*4830*/  FADD R10, R10, -R45 ;  /* 0x8000002d0a0a7221 */ /* 0x000fe20000000000 */
[----:B------:R-:W-:Y:S01]  /*4840*/  FFMA R18, R67, R67, -R18 ;  /* 0x0000004343127223 */ /* 0x000fe20000000812 */
[----:B------:R-:W-:Y:S02]  /*4850*/  FFMA R44, R39, 6, R44 ;  /* 0x40c00000272c7823 */ /* 0x000fe4000000002c */
[----:B------:R-:W-:Y:S01]  /*4860*/  FMUL R45, R10, UR13 ;  /* 0x0000000d0a2d7c20 */ /* 0x000fe20008400000 */
[----:B------:R-:W-:Y:S01]  /*4870*/  FFMA R40, R40, UR12, R65 ;  /* 0x0000000c28287c23 */ /* 0x000fe20008000041 */
[----:B------:R-:W-:Y:S01]  /*4880*/  FFMA R65, R67, -4, R44 ;  /* 0xc080000043417823 */ /* 0x000fe2000000002c */
[----:B------:R-:W-:Y:S01]  /*4890*/  FADD R10, R39, R36 ;  /* 0x00000024270a7221 */ /* 0x000fe20000000000 */
        /* <DEDUP_REMOVED lines=21> */
[----:B------:R-:W-:Y:S01]  /*49f0*/  FFMA R41, R4, R4, -R41 ;  /* 0x0000000404297223 */ /* 0x000fe20000000829 */
[----:B------:R-:W-:Y:S02]  /*4a00*/  FMUL R42, R42, UR13 ;  /* 0x0000000d2a2a7c20 */ /* 0x000fe40008400000 */
[----:B------:R-:W-:Y:S01]  /*4a10*/  FADD R44, R34, R45 ;  /* 0x0000002d222c7221 */ /* 0x000fe20000000000 */
[----:B------:R-:W-:Y:S01]  /*4a20*/  FFMA R16, -R16, R32, R59 ;  /* 0x0000002010107223 */ /* 0x000fe2000000013b */
[----:B------:R-:W-:Y:S02]  /*4a30*/  FMUL R45, R6, UR13 ;  /* 0x0000000d062d7c20 */ /* 0x000fe40008400000 */
[----:B------:R-:W-:Y:S01]  /*4a40*/  FFMA R9, R44, UR14, R9 ;  /* 0x0000000e2c097c23 */ /* 0x000fe20008000009 */
[----:B------:R-:W-:Y:S01]  /*4a50*/  FFMA R44, R54, R54, -R8 ;  /* 0x00000036362c7223 */ /* 0x000fe20000000808 */
[----:B------:R-:W-:Y:S01]  /*4a60*/  FFMA R8, R41, UR12, R42 ;  /* 0x0000000c29087c23 */ /* 0x000fe2000800002a */
[----:B------:R-:W-:Y:S01]  /*4a70*/  FADD R41, R22, R22 ;  /* 0x0000001616297221 */ /* 0x000fe20000000000 */
[----:B------:R-:W-:Y:S01]  /*4a80*/  FADD R6, R27, R16 ;  /* 0x000000101b067221 */ /* 0x000fe20000000000 */
[----:B------:R-:W-:Y:S01]  /*4a90*/  FFMA R42, R44, UR12, R45 ;  /* 0x0000000c2c2a7c23 */ /* 0x000fe2000800002d */
[----:B------:R-:W-:-:S02]  /*4aa0*/  FADD R44, R37, R37 ;  /* 0x00000025252c7221 */ /* 0x000fc40000000000 */
[----:B------:R-:W-:Y:S01]  /*4ab0*/  FADD R6, R6, -R41 ;  /* 0x8000002906067221 */ /* 0x000fe20000000000 */
[C---:B------:R-:W-:Y:S01]  /*4ac0*/  FADD R41, R36.reuse, R34 ;  /* 0x0000002224297221 */ /* 0x040fe20000000000 */
[----:B------:R-:W-:-:S03]  /*4ad0*/  FMUL R45, R36, R36 ;  /* 0x00000024242d7220 */ /* 0x000fc60000400000 */
[----:B------:R-:W-:Y:S01]  /*4ae0*/  FADD R44, R41, -R44 ;  /* 0x8000002c292c7221 */ /* 0x000fe20000000000 */
[----:B------:R-:W-:Y:S01]  /*4af0*/  FFMA R61, -R46, UR15, R61 ;  /* 0x0000000f2e3d7c23 */ /* 0x000fe2000800013d */
        /* <DEDUP_REMOVED lines=14> */
[----:B------:R-:W-:-:S03]  /*4be0*/  FADD R46, R34, R34 ;  /* 0x00000022222e7221 */ /* 0x000fc60000000000 */
[----:B------:R-:W-:Y:S01]  /*4bf0*/  FFMA R44, R44, UR14, R3 ;  /* 0x0000000e2c2c7c23 */ /* 0x000fe20008000003 */
        /* <DEDUP_REMOVED lines=9> */
[----:B------:R-:W-:Y:S01]  /*4c90*/  FFMA R43, R5, 6, R0 ;  /* 0x40c00000052b7823 */ /* 0x000fe20000000000 */
[----:B------:R-:W-:-:S03]  /*4ca0*/  FFMA R0, -R44, R32, R19 ;  /* 0x000000202c007223 */ /* 0x000fc60000000113 */
[----:B------:R-:W-:-:S04]  /*4cb0*/  FFMA R43, R4, -4, R43 ;  /* 0xc0800000042b7823 */ /* 0x000fc8000000002b */
[----:B------:R-:W-:Y:S01]  /*4cc0*/  FADD R43, R0, R43 ;  /* 0x0000002b002b7221 */ /* 0x000fe20000000000 */
[----:B------:R-:W-:Y:S01]  /*4cd0*/  FFMA R6, R45, UR14, R6 ;  /* 0x0000000e2d067c23 */ /* 0x000fe20008000006 */
[----:B------:R-:W-:Y:S02]  /*4ce0*/  FADD R45, R71, R71 ;  /* 0x00000047472d7221 */ /* 0x000fe40000000000 */
[----:B------:R-:W-:Y:S01]  /*4cf0*/  FFMA R43, R43, UR14, R8 ;  /* 0x0000000e2b2b7c23 */ /* 0x000fe20008000008 */
[C---:B------:R-:W-:Y:S01]  /*4d00*/  FADD R8, R34.reuse, R69 ;  /* 0x0000004522087221 */ /* 0x040fe20000000000 */
[----:B------:R-:W-:-:S03]  /*4d10*/  FFMA R44, R34, -4, R37 ;  /* 0xc0800000222c7823 */ /* 0x000fc60000000025 */
[----:B------:R-:W-:Y:S01]  /*4d20*/  FADD R45, R8, -R45 ;  /* 0x8000002d082d7221 */ /* 0x000fe20000000000 */
[----:B------:R-:W-:Y:S01]  /*4d30*/  FMUL R8, R34, R34 ;  /* 0x0000002222087220 */ /* 0x000fe20000400000 */
[----:B------:R-:W-:Y:S02]  /*4d40*/  FFMA R44, R71, 6, R44 ;  /* 0x40c00000472c7823 */ /* 0x000fe4000000002c */
[----:B------:R-:W-:Y:S01]  /*4d50*/  FMUL R45, R45, UR13 ;  /* 0x0000000d2d2d7c20 */ /* 0x000fe20008400000 */
[----:B------:R-:W-:-:S04]  /*4d60*/  FFMA R8, R69, R69, -R8 ;  /* 0x0000004545087223 */ /* 0x000fc80000000808 */
[----:B------:R-:W-:Y:S01]  /*4d70*/  FFMA R8, R8, UR12, R45 ;  /* 0x0000000c08087c23 */ /* 0x000fe2000800002d */
[----:B------:R-:W-:Y:S01]  /*4d80*/  FFMA R45, R69, -4, R44 ;  /* 0xc0800000452d7823 */ /* 0x000fe2000000002c */
[----:B------:R-:W-:Y:S01]  /*4d90*/  FFMA R44, R29, -4, R14 ;  /* 0xc08000001d2c7823 */ /* 0x000fe2000000000e */
[----:B------:R-:W-:Y:S02]  /*4da0*/  FFMA R14, R59, -4, R38 ;  /* 0xc08000003b0e7823 */ /* 0x000fe40000000026 */
[----:B------:R-:W-:Y:S01]  /*4db0*/  FADD R45, R68, R45 ;  /* 0x0000002d442d7221 */ /* 0x000fe20000000000 */
[----:B------:R-:W-:Y:S01]  /*4dc0*/  FFMA R26, -R43, UR15, R26 ;  /* 0x0000000f2b1a7c23 */ /* 0x000fe2000800011a */
[----:B------:R-:W-:Y:S02]  /*4dd0*/  FFMA R43, R21, 6, R14 ;  /* 0x40c00000152b7823 */ /* 0x000fe4000000000e */
[----:B------:R-:W-:Y:S01]  /*4de0*/  FFMA R8, R45, UR14, R8 ;  /* 0x0000000e2d087c23 */ /* 0x000fe20008000008 */
        /* <DEDUP_REMOVED lines=10> */
[----:B------:R-:W-:Y:S01]  /*4e90*/  FMUL R40, R68, R68 ;  /* 0x0000004444287220 */ /* 0x000fe20000400000 */
[----:B------:R-:W-:Y:S02]  /*4ea0*/  FFMA R42, R71, -4, R34 ;  /* 0xc0800000472a7823 */ /* 0x000fe40000000022 */
[----:B------:R-:W-:Y:S01]  /*4eb0*/  FMUL R43, R43, UR13 ;  /* 0x0000000d2b2b7c20 */ /* 0x000fe20008400000 */
[----:B------:R-:W-:Y:S01]  /*4ec0*/  FFMA R48, -R71, R71, R40 ;  /* 0x0000004747307223 */ /* 0x000fe20000000128 */
[----:B------:R-:W-:-:S03]  /*4ed0*/  FFMA R29, R27, -4, R29 ;  /* 0xc08000001b1d7823 */ /* 0x000fc6000000001d */
[----:B------:R-:W-:Y:S01]  /*4ee0*/  FFMA R48, R48, UR12, R43 ;  /* 0x0000000c30307c23 */ /* 0x000fe2000800002b */
[----:B------:R-:W-:Y:S01]  /*4ef0*/  FFMA R43, R69, 6, R42 ;  /* 0x40c00000452b7823 */ /* 0x000fe2000000002a */
[----:B------:R-:W-:Y:S01]  /*4f00*/  FFMA R29, R22, 6, R29 ;  /* 0x40c00000161d7823 */ /* 0x000fe2000000001d */
[----:B------:R-:W-:Y:S02]  /*4f10*/  FFMA R14, -R14, R32, R21 ;  /* 0x000000200e0e7223 */ /* 0x000fe40000000115 */
[----:B------:R-:W-:Y:S01]  /*4f20*/  FFMA R42, R68, -4, R43 ;  /* 0xc0800000442a7823 */ /* 0x000fe2000000002b */
[----:B------:R-:W-:-:S03]  /*4f30*/  FFMA R29, R16, -4, R29 ;  /* 0xc0800000101d7823 */ /* 0x000fc6000000001d */
[----:B------:R-:W-:Y:S01]  /*4f40*/  FADD R43, R61, R42 ;  /* 0x0000002a3d2b7221 */ /* 0x000fe20000000000 */
[----:B------:R-:W-:Y:S01]  /*4f50*/  FADD R42, R14, R29 ;  /* 0x0000001d0e2a7221 */ /* 0x000fe20000000000 */
[----:B------:R-:W-:Y:S01]  /*4f60*/  FFMA R60, -R60, UR15, R7 ;  /* 0x0000000f3c3c7c23 */ /* 0x000fe20008000107 */
[----:B------:R-:W-:Y:S02]  /*4f70*/  FADD R29, R69, R61 ;  /* 0x0000003d451d7221 */ /* 0x000fe40000000000 */
[----:B------:R-:W-:Y:S01]  /*4f80*/  FFMA R7, R42, UR14, R41 ;  /* 0x0000000e2a077c23 */ /* 0x000fe20008000029 */
[----:B------:R-:W-:-:S04]  /*4f90*/  FADD R42, R68, R68 ;  /* 0x00000044442a7221 */ /* 0x000fc80000000000 */
[----:B------:R-:W-:Y:S01]  /*4fa0*/  FADD R42, R29, -R42 ;  /* 0x8000002a1d2a7221 */ /* 0x000fe20000000000 */
[----:B------:R-:W-:Y:S01]  /*4fb0*/  FMUL R29, R61, R61 ;  /* 0x0000003d3d1d7220 */ /* 0x000fe20000400000 */
[----:B------:R-:W-:Y:S01]  /*4fc0*/  FFMA R48, R43, UR14, R48 ;  /* 0x0000000e2b307c23 */ /* 0x000fe20008000030 */
[C---:B------:R-:W-:Y:S01]  /*4fd0*/  FFMA R43, R69.reuse, -4, R71 ;  /* 0xc0800000452b7823 */ /* 0x040fe20000000047 */
[----:B------:R-:W-:Y:S01]  /*4fe0*/  FMUL R42, R42, UR13 ;  /* 0x0000000d2a2a7c20 */ /* 0x000fe20008400000 */
[----:B------:R-:W-:-:S04]  /*4ff0*/  FFMA R41, -R69, R69, R29 ;  /* 0x0000004545297223 */ /* 0x000fc8000000011d */
[----:B------:R-:W-:Y:S01]  /*5000*/  FFMA R41, R41, UR12, R42 ;  /* 0x0000000c29297c23 */ /* 0x000fe2000800002a */
[----:B------:R-:W-:-:S04]  /*5010*/  FFMA R42, R68, 6, R43 ;  /* 0x40c00000442a7823 */ /* 0x000fc8000000002b */
[----:B------:R-:W-:-:S04]  /*5020*/  FFMA R42, R61, -4, R42 ;  /* 0xc08000003d2a7823 */ /* 0x000fc8000000002a */
[----:B------:R-:W-:Y:S01]  /*5030*/  FADD R42, R15, R42 ;  /* 0x0000002a0f2a7221 */ /* 0x000fe20000000000 */
[----:B------:R-:W-:Y:S01]  /*5040*/  FFMA R7, -R7, UR15, R38 ;  /* 0x0000000f07077c23 */ /* 0x000fe20008000126 */
[C---:B------:R-:W-:Y:S01]  /*5050*/  FADD R43, R61.reuse, R61 ;  /* 0x0000003d3d2b7221 */ /* 0x040fe20000000000 */
[----:B------:R-:W-:Y:S01]  /*5060*/  FADD R38, R68, R15 ;  /* 0x0000000f44267221 */ /* 0x000fe20000000000 */
[----:B------:R-:W-:Y:S01]  /*5070*/  FFMA R41, R42, UR14, R41 ;  /* 0x0000000e2a297c23 */ /* 0x000fe20008000029 */
[----:B------:R-:W-:Y:S02]  /*5080*/  FFMA R42, R68, -4, R69 ;  /* 0xc0800000442a7823 */ /* 0x000fe40000000045 */
[----:B------:R-:W-:Y:S02]  /*5090*/  FADD R38, R38, -R43 ;  /* 0x8000002b26267221 */ /* 0x000fe40000000000 */
[----:B------:R-:W-:Y:S01]  /*50a0*/  FFMA R42, R61, 6, R42 ;  /* 0x40c000003d2a7823 */ /* 0x000fe2000000002a */
[----:B------:R-:W-:Y:S01]  /*50b0*/  FFMA R46, R71, -4, R46 ;  /* 0xc0800000472e7823 */ /* 0x000fe2000000002e */
[C---:B------:R-:W-:Y:S01]  /*50c0*/  FFMA R40, R15.reuse, R15, -R40 ;  /* 0x0000000f0f287223 */ /* 0x040fe20000000828 */
[----:B------:R-:W-:Y:S01]  /*50d0*/  FMUL R43, R38, UR13 ;  /* 0x0000000d262b7c20 */ /* 0x000fe20008400000 */
[----:B------:R-:W-:Y:S01]  /*50e0*/  FFMA R45, R15, -4, R42 ;  /* 0xc08000000f2d7823 */ /* 0x000fe2000000002a */
[----:B------:R-:W-:-:S02]  /*50f0*/  FADD R46, R69, R46 ;  /* 0x0000002e452e7221 */ /* 0x000fc40000000000 */
[----:B------:R-:W-:Y:S01]  /*5100*/  FFMA R40, R40, UR12, R43 ;  /* 0x0000000c28287c23 */ /* 0x000fe2000800002b */
[----:B------:R-:W-:Y:S01]  /*5110*/  FADD R45, R60, R45 ;  /* 0x0000002d3c2d7221 */ /* 0x000fe20000000000 */
[----:B------:R-:W-:Y:S01]  /*5120*/  FFMA R3, R46, UR14, R3 ;  /* 0x0000000e2e037c23 */ /* 0x000fe20008000003 */
[----:B------:R-:W-:Y:S01]  /*5130*/  FADD R43, R15, R15 ;  /* 0x0000000f0f2b7221 */ /* 0x000fe20000000000 */
[----:B------:R-:W-:Y:S01]  /*5140*/  FADD R38, R61, R60 ;  /* 0x0000003c3d267221 */ /* 0x000fe20000000000 */
[----:B------:R-:W-:Y:S01]  /*5150*/  FFMA R46, R45, UR14, R40 ;  /* 0x0000000e2d2e7c23 */ /* 0x000fe20008000028 */
[----:B------:R-:W-:Y:S02]  /*5160*/  FFMA R40, R61, -4, R68 ;  /* 0xc08000003d287823 */ /* 0x000fe40000000044 */
[----:B------:R-:W-:Y:S02]  /*5170*/  FADD R38, R38, -R43 ;  /* 0x8000002b26267221 */ /* 0x000fe40000000000 */
[----:B------:R-:W-:Y:S01]  /*5180*/  FFMA R43, R15, 6, R40 ;  /* 0x40c000000f2b7823 */ /* 0x000fe20000000028 */
[----:B------:R-:W-:Y:S01]  /*5190*/  FFMA R29, R60, R60, -R29 ;  /* 0x0000003c3c1d7223 */ /* 0x000fe2000000081d */
[----:B------:R-:W-:-:S02]  /*51a0*/  FMUL R38, R38, UR13 ;  /* 0x0000000d26267c20 */ /* 0x000fc40008400000 */
[----:B------:R-:W-:Y:S02]  /*51b0*/  FFMA R40, R60, -4, R43 ;  /* 0xc08000003c287823 */ /* 0x000fe4000000002b */
[----:B------:R-:W-:Y:S01]  /*51c0*/  FFMA R38, R29, UR12, R38 ;  /* 0x0000000c1d267c23 */ /* 0x000fe20008000026 */
[----:B------:R-:W-:Y:S01]  /*51d0*/  FADD R65, R36, R65 ;  /* 0x0000004124417221 */ /* 0x000fe20000000000 */
[----:B------:R-:W-:Y:S01]  /*51e0*/  FADD R29, R7, R40 ;  /* 0x00000028071d7221 */ /* 0x000fe20000000000 */
[-C--:B------:R-:W-:Y:S01]  /*51f0*/  FFMA R48, -R48, R32.reuse, R69 ;  /* 0x0000002030307223 */ /* 0x080fe20000000145 */
[-C--:B------:R-:W-:Y:S01]  /*5200*/  FFMA R46, -R46, R32.reuse, R61 ;  /* 0x000000202e2e7223 */ /* 0x080fe2000000013d */
[----:B------:R-:W-:Y:S01]  /*5210*/  FFMA R18, R65, UR14, R18 ;  /* 0x0000000e41127c23 */ /* 0x000fe20008000012 */
[----:B------:R-:W-:Y:S01]  /*5220*/  FFMA R38, R29, UR14, R38 ;  /* 0x0000000e1d267c23 */ /* 0x000fe20008000026 */
[-C--:B------:R-:W-:Y:S01]  /*5230*/  FFMA R29, -R24, R32.reuse, R11 ;  /* 0x00000020181d7223 */ /* 0x080fe2000000010b */
        /* <DEDUP_REMOVED lines=8> */
[----:B------:R-:W-:Y:S01]  /*52c0*/  FFMA R65, -R38, R32, R15 ;  /* 0x0000002026417223 */ /* 0x000fe2000000010f */
[----:B------:R-:W-:Y:S01]  /*52d0*/  FADD R41, R18, R18 ;  /* 0x0000001212297221 */ /* 0x000fe20000000000 */
[----:B------:R-:W-:Y:S01]  /*52e0*/  FADD R32, R24, R17 ;  /* 0x0000001118207221 */ /* 0x000fe20000000000 */
[----:B------:R-:W0:Y:S03]  /*52f0*/  LDC.64 R42, c[0x0][0x390] ;  /* 0x0000e400ff2a7b82 */ /* 0x000e260000000a00 */
[----:B------:R-:W-:Y:S01]  /*5300*/  FADD R41, R32, -R41 ;  /* 0x8000002920297221 */ /* 0x000fe20000000000 */
[----:B------:R-:W-:-:S03]  /*5310*/  FMUL R32, R17, R17 ;  /* 0x0000001111207220 */ /* 0x000fc60000400000 */
[----:B------:R-:W-:Y:S01]  /*5320*/  FMUL R41, R41, UR13 ;  /* 0x0000000d29297c20 */ /* 0x000fe20008400000 */
[----:B------:R-:W-:-:S04]  /*5330*/  FFMA R38, -R24, R24, R32 ;  /* 0x0000001818267223 */ /* 0x000fc80000000120 */
[----:B------:R-:W-:Y:S01]  /*5340*/  FFMA R38, R38, UR12, R41 ;  /* 0x0000000c26267c23 */ /* 0x000fe20008000029 */
[----:B------:R-:W-:-:S04]  /*5350*/  FFMA R41, R24, -4, R29 ;  /* 0xc080000018297823 */ /* 0x000fc8000000001d */
[----:B------:R-:W-:-:S04]  /*5360*/  FFMA R40, R18, 6, R41 ;  /* 0x40c0000012287823 */ /* 0x000fc80000000029 */
[----:B------:R-:W-:-:S04]  /*5370*/  FFMA R41, R17, -4, R40 ;  /* 0xc080000011297823 */ /* 0x000fc80000000028 */
[----:B------:R-:W-:-:S04]  /*5380*/  FADD R41, R10, R41 ;  /* 0x000000290a297221 */ /* 0x000fc80000000000 */
[----:B------:R-:W-:-:S04]  /*5390*/  FFMA R38, R41, UR14, R38 ;  /* 0x0000000e29267c23 */ /* 0x000fc80008000026 */
[----:B------:R-:W-:Y:S01]  /*53a0*/  FFMA R64, -R38, UR15, R39 ;  /* 0x0000000f26407c23 */ /* 0x000fe20008000127 */
[----:B------:R-:W-:Y:S01]  /*53b0*/  FADD R39, R17, R17 ;  /* 0x0000001111277221 */ /* 0x000fe20000000000 */
        /* <DEDUP_REMOVED lines=9> */
[----:B------:R-:W-:-:S04]  /*5450*/  FADD R41, R9, R40 ;  /* 0x0000002809297221 */ /* 0x000fc80000000000 */
[----:B------:R-:W-:Y:S01]  /*5460*/  FFMA R38, R41, UR14, R38 ;  /* 0x0000000e29267c23 */ /* 0x000fe20008000026 */
[----:B------:R-:W-:-:S03]  /*5470*/  FADD R41, R10, R10 ;  /* 0x0000000a0a297221 */ /* 0x000fc60000000000 */
[----:B------:R-:W-:Y:S01]  /*5480*/  FFMA R67, -R38, UR15, R67 ;  /* 0x0000000f26437c23 */ /* 0x000fe20008000143 */
[----:B------:R-:W-:-:S04]  /*5490*/  FADD R38, R17, R9 ;  /* 0x0000000911267221 */ /* 0x000fc80000000000 */
[----:B------:R-:W-:Y:S01]  /*54a0*/  FADD R38, R38, -R41 ;  /* 0x8000002926267221 */ /* 0x000fe20000000000 */
[----:B------:R-:W-:-:S03]  /*54b0*/  FFMA R32, R9, R9, -R32 ;  /* 0x0000000909207223 */ /* 0x000fc60000000820 */
[----:B------:R-:W-:-:S04]  /*54c0*/  FMUL R41, R38, UR13 ;  /* 0x0000000d26297c20 */ /* 0x000fc80008400000 */
[----:B------:R-:W-:Y:S01]  /*54d0*/  FFMA R32, R32, UR12, R41 ;  /* 0x0000000c20207c23 */ /* 0x000fe20008000029 */
[----:B------:R-:W-:-:S04]  /*54e0*/  FFMA R41, R17, -4, R18 ;  /* 0xc080000011297823 */ /* 0x000fc80000000012 */
[----:B------:R-:W-:-:S04]  /*54f0*/  FFMA R38, R10, 6, R41 ;  /* 0x40c000000a267823 */ /* 0x000fc80000000029 */
[----:B------:R-:W-:-:S04]  /*5500*/  FFMA R41, R9, -4, R38 ;  /* 0xc080000009297823 */ /* 0x000fc80000000026 */
[----:B------:R-:W-:-:S04]  /*5510*/  FADD R41, R6, R41 ;  /* 0x0000002906297221 */ /* 0x000fc80000000000 */
[----:B------:R-:W-:Y:S01]  /*5520*/  FFMA R41, R41, UR14, R32 ;  /* 0x0000000e29297c23 */ /* 0x000fe20008000020 */
[----:B------:R-:W-:-:S03]  /*5530*/  FFMA R38, R10, -4, R17 ;  /* 0xc08000000a267823 */ /* 0x000fc60000000011 */
[----:B------:R-:W-:Y:S01]  /*5540*/  FFMA R32, -R41, UR15, R36 ;  /* 0x0000000f29207c23 */ /* 0x000fe20008000124 */
        /* <DEDUP_REMOVED lines=46> */
[----:B------:R-:W-:Y:S01]  /*5830*/  FADD R39, R46, R39 ;  /* 0x000000272e277221 */ /* 0x000fe20000000000 */
[----:B------:R-:W-:-:S03]  /*5840*/  FADD R34, R48, R46 ;  /* 0x0000002e30227221 */ /* 0x000fc60000000000 */
[----:B------:R-:W-:Y:S01]  /*5850*/  FFMA R36, R39, UR14, R36 ;  /* 0x0000000e27247c23 */ /* 0x000fe20008000024 */
[----:B------:R-:W-:-:S04]  /*5860*/  FADD R39, R8, R8 ;  /* 0x0000000808277221 */ /* 0x000fc80000000000 */
[----:B------:R-:W-:Y:S01]  /*5870*/  FADD R34, R34, -R39 ;  /* 0x8000002722227221 */ /* 0x000fe20000000000 */
[----:B------:R-:W-:Y:S01]  /*5880*/  FFMA R39, R48, -4, R3 ;  /* 0xc080000030277823 */ /* 0x000fe20000000003 */
[----:B------:R-:W-:-:S03]  /*5890*/  FFMA R69, -R36, UR15, R69 ;  /* 0x0000000f24457c23 */ /* 0x000fc60008000145 */
[----:B------:R-:W-:Y:S01]  /*58a0*/  FFMA R39, R8, 6, R39 ;  /* 0x40c0000008277823 */ /* 0x000fe20000000027 */
[----:B------:R-:W-:Y:S01]  /*58b0*/  FFMA R37, R46, R46, -R37 ;  /* 0x0000002e2e257223 */ /* 0x000fe20000000825 */
[----:B------:R-:W-:Y:S02]  /*58c0*/  FMUL R34, R34, UR13 ;  /* 0x0000000d22227c20 */ /* 0x000fe40008400000 */
[----:B------:R-:W-:Y:S02]  /*58d0*/  FFMA R36, R46, -4, R39 ;  /* 0xc08000002e247823 */ /* 0x000fe40000000027 */
[----:B------:R-:W-:Y:S02]  /*58e0*/  FFMA R34, R37, UR12, R34 ;  /* 0x0000000c25227c23 */ /* 0x000fe40008000022 */
[----:B------:R-:W-:Y:S01]  /*58f0*/  FADD R37, R65, R36 ;  /* 0x0000002441257221 */ /* 0x000fe20000000000 */
[----:B------:R-:W-:-:S03]  /*5900*/  HFMA2 R39, -RZ, RZ, 0, 2.384185791015625e-07 ;  /* 0x00000004ff277431 */ /* 0x000fc600000001ff */
[----:B------:R-:W-:Y:S01]  /*5910*/  FFMA R37, R37, UR14, R34 ;  /* 0x0000000e25257c23 */ /* 0x000fe20008000022 */
[----:B------:R-:W-:-:S04]  /*5920*/  IADD3 R34, PT, PT, R35, 0x1, RZ ;  /* 0x0000000123227810 */ /* 0x000fc80007ffe0ff */
[----:B------:R-:W-:Y:S01]  /*5930*/  LOP3.LUT R34, R34, R33, RZ, 0xc0, !PT ;  /* 0x0000002122227212 */ /* 0x000fe200078ec0ff */
[----:B0-----:R-:W-:-:S04]  /*5940*/  IMAD.WIDE R42, R35, 0x4, R42 ;  /* 0x00000004232a7825 */ /* 0x001fc800078e022a */
[----:B------:R-:W-:-:S04]  /*5950*/  IMAD.WIDE R38, R34, R39, UR10 ;  /* 0x0000000a22267e25 */ /* 0x000fc8000f8e0227 */
[----:B------:R-:W-:Y:S01]  /*5960*/  FFMA R68, -R37, UR15, R68 ;  /* 0x0000000f25447c23 */ /* 0x000fe20008000144 */
[----:B------:R-:W-:-:S04]  /*5970*/  IMAD.WIDE R34, R33, 0x4, R42 ;  /* 0x0000000421227825 */ /* 0x000fc800078e022a */
[C---:B------:R-:W-:Y:S01]  /*5980*/  IMAD.WIDE R36, R33.reuse, 0x4, R38 ;  /* 0x0000000421247825 */ /* 0x040fe200078e0226 */
[----:B------:R0:W-:Y:S03]  /*5990*/  STG.E desc[UR4][R42.64], R73 ;  /* 0x000000492a007986 */ /* 0x0001e6000c101904 */
[C---:B------:R-:W-:Y:S01]  /*59a0*/  IMAD.WIDE R40, R33.reuse, 0x4, R34 ;  /* 0x0000000421287825 */ /* 0x040fe200078e0222 */
[----:B------:R1:W-:Y:S03]  /*59b0*/  STG.E desc[UR4][R38.64], R75 ;  /* 0x0000004b26007986 */ /* 0x0003e6000c101904 */
[C---:B------:R-:W-:Y:S01]  /*59c0*/  IMAD.WIDE R44, R33.reuse, 0x4, R36 ;  /* 0x00000004212c7825 */ /* 0x040fe200078e0224 */
[----:B------:R-:W-:Y:S04]  /*59d0*/  STG.E desc[UR4][R34.64], R70 ;  /* 0x0000004622007986 */ /* 0x000fe8000c101904 */
[----:B------:R-:W-:Y:S01]  /*59e0*/  STG.E desc[UR4][R36.64], R71 ;  /* 0x0000004724007986 */ /* 0x000fe2000c101904 */
[----:B0-----:R-:W-:-:S03]  /*59f0*/  IMAD.WIDE R42, R33, 0x4, R44 ;  /* 0x00000004212a7825 */ /* 0x001fc600078e022c */
[----:B------:R0:W-:Y:S01]  /*5a00*/  STG.E desc[UR4][R40.64], R63 ;  /* 0x0000003f28007986 */ /* 0x0001e2000c101904 */
[----:B-1----:R-:W-:-:S04]  /*5a10*/  IMAD.WIDE R38, R33, 0x4, R42 ;  /* 0x0000000421267825 */ /* 0x002fc800078e022a */
[C---:B0-----:R-:W-:Y:S01]  /*5a20*/  IMAD.WIDE R40, R33.reuse, 0x4, R40 ;  /* 0x0000000421287825 */ /* 0x041fe200078e0228 */
[----:B------:R-:W-:Y:S03]  /*5a30*/  STG.E desc[UR4][R44.64], R69 ;  /* 0x000000452c007986 */ /* 0x000fe6000c101904 */
[C---:B------:R-:W-:Y:S01]  /*5a40*/  IMAD.WIDE R34, R33.reuse, 0x4, R40 ;  /* 0x0000000421227825 */ /* 0x040fe200078e0228 */
[----:B------:R-:W-:Y:S04]  /*5a50*/  STG.E desc[UR4][R40.64], R23 ;  /* 0x0000001728007986 */ /* 0x000fe8000c101904 */
[----:B------:R0:W-:Y:S01]  /*5a60*/  STG.E desc[UR4][R42.64], R68 ;  /* 0x000000442a007986 */ /* 0x0001e2000c101904 */
[----:B------:R-:W-:-:S03]  /*5a70*/  IMAD.WIDE R36, R33, 0x4, R38 ;  /* 0x0000000421247825 */ /* 0x000fc600078e0226 */
[----:B------:R1:W-:Y:S01]  /*5a80*/  STG.E desc[UR4][R34.64], R25 ;  /* 0x0000001922007986 */ /* 0x0003e2000c101904 */
[----:B0-----:R-:W-:-:S04]  /*5a90*/  IMAD.WIDE R42, R33, 0x4, R34 ;  /* 0x00000004212a7825 */ /* 0x001fc800078e0222 */
[----:B------:R-:W-:-:S04]  /*5aa0*/  IMAD.WIDE R44, R33, 0x4, R36 ;  /* 0x00000004212c7825 */ /* 0x000fc800078e0224 */
[C---:B-1----:R-:W-:Y:S01]  /*5ab0*/  IMAD.WIDE R34, R33.reuse, 0x4, R42 ;  /* 0x0000000421227825 */ /* 0x042fe200078e022a */
[----:B------:R0:W-:Y:S03]  /*5ac0*/  STG.E desc[UR4][R38.64], R61 ;  /* 0x0000003d26007986 */ /* 0x0001e6000c101904 */
[C---:B------:R-:W-:Y:S01]  /*5ad0*/  IMAD.WIDE R40, R33.reuse, 0x4, R44 ;  /* 0x0000000421287825 */ /* 0x040fe200078e022c */
[----:B------:R-:W-:Y:S03]  /*5ae0*/  STG.E desc[UR4][R42.64], R62 ;  /* 0x0000003e2a007986 */ /* 0x000fe6000c101904 */
[C---:B0-----:R-:W-:Y:S01]  /*5af0*/  IMAD.WIDE R38, R33.reuse, 0x4, R34 ;  /* 0x0000000421267825 */ /* 0x041fe200078e0222 */
[----:B------:R0:W-:Y:S03]  /*5b00*/  STG.E desc[UR4][R36.64], R15 ;  /* 0x0000000f24007986 */ /* 0x0001e6000c101904 */
[C---:B------:R-:W-:Y:S01]  /*5b10*/  IMAD.WIDE R68, R33.reuse, 0x4, R40 ;  /* 0x0000000421447825 */ /* 0x040fe200078e0228 */
[----:B------:R1:W-:Y:S03]  /*5b20*/  STG.E desc[UR4][R34.64], R31 ;  /* 0x0000001f22007986 */ /* 0x0003e6000c101904 */
[C---:B0-----:R-:W-:Y:S01]  /*5b30*/  IMAD.WIDE R36, R33.reuse, 0x4, R38 ;  /* 0x0000000421247825 */ /* 0x041fe200078e0226 */
[----:B------:R-:W-:Y:S03]  /*5b40*/  STG.E desc[UR4][R44.64], R60 ;  /* 0x0000003c2c007986 */ /* 0x000fe6000c101904 */
[----:B------:R-:W-:-:S04]  /*5b50*/  IMAD.WIDE R42, R33, 0x4, R68 ;  /* 0x00000004212a7825 */ /* 0x000fc800078e0244 */
[C---:B-1----:R-:W-:Y:S01]  /*5b60*/  IMAD.WIDE R34, R33.reuse, 0x4, R36 ;  /* 0x0000000421227825 */ /* 0x042fe200078e0224 */
[----:B------:R0:W-:Y:S03]  /*5b70*/  STG.E desc[UR4][R38.64], R58 ;  /* 0x0000003a26007986 */ /* 0x0001e6000c101904 */
[C---:B------:R-:W-:Y:S01]  /*5b80*/  IMAD.WIDE R62, R33.reuse, 0x4, R42 ;  /* 0x00000004213e7825 */ /* 0x040fe200078e022a */
[----:B------:R1:W-:Y:S03]  /*5b90*/  STG.E desc[UR4][R40.64], R7 ;  /* 0x0000000728007986 */ /* 0x0003e6000c101904 */
[----:B0-----:R-:W-:-:S04]  /*5ba0*/  IMAD.WIDE R38, R33, 0x4, R34 ;  /* 0x0000000421267825 */ /* 0x001fc800078e0222 */
[----:B-1----:R-:W-:-:S04]  /*5bb0*/  IMAD.WIDE R40, R33, 0x4, R62 ;  /* 0x0000000421287825 */ /* 0x002fc800078e023e */
[C---:B------:R-:W-:Y:S01]  /*5bc0*/  IMAD.WIDE R44, R33.reuse, 0x4, R38 ;  /* 0x00000004212c7825 */ /* 0x040fe200078e0226 */
[----:B------:R0:W-:Y:S03]  /*5bd0*/  STG.E desc[UR4][R36.64], R47 ;  /* 0x0000002f24007986 */ /* 0x0001e6000c101904 */
[C---:B------:R-:W-:Y:S01]  /*5be0*/  IMAD.WIDE R60, R33.reuse, 0x4, R40 ;  /* 0x00000004213c7825 */ /* 0x040fe200078e0228 */
[----:B------:R1:W-:Y:S03]  /*5bf0*/  STG.E desc[UR4][R68.64], R59 ;  /* 0x0000003b44007986 */ /* 0x0003e6000c101904 */
[C---:B0-----:R-:W-:Y:S01]  /*5c00*/  IMAD.WIDE R36, R33.reuse, 0x4, R44 ;  /* 0x0000000421247825 */ /* 0x041fe200078e022c */
[----:B------:R0:W-:Y:S03]  /*5c10*/  STG.E desc[UR4][R34.64], R56 ;  /* 0x0000003822007986 */ /* 0x0001e6000c101904 */
[C---:B-1----:R-:W-:Y:S01]  /*5c20*/  IMAD.WIDE R58, R33.reuse, 0x4, R36 ;  /* 0x00000004213a7825 */ /* 0x042fe200078e0224 */
[----:B------:R1:W-:Y:S03]  /*5c30*/  STG.E desc[UR4][R42.64], R21 ;  /* 0x000000152a007986 */ /* 0x0003e6000c101904 */
[----:B0-----:R-:W-:-:S04]  /*5c40*/  IMAD.WIDE R34, R33, 0x4, R60 ;  /* 0x0000000421227825 */ /* 0x001fc800078e023c */
[----:B------:R-:W-:-:S04]  /*5c50*/  IMAD.WIDE R68, R33, 0x4, R58 ;  /* 0x0000000421447825 */ /* 0x000fc800078e023a */
[C---:B-1----:R-:W-:Y:S01]  /*5c60*/  IMAD.WIDE R42, R33.reuse, 0x4, R34 ;  /* 0x00000004212a7825 */ /* 0x042fe200078e0222 */
[----:B------:R0:W-:Y:S04]  /*5c70*/  STG.E desc[UR4][R38.64], R11 ;  /* 0x0000000b26007986 */ /* 0x0001e8000c101904 */
[----:B------:R1:W-:Y:S01]  /*5c80*/  STG.E desc[UR4][R62.64], R54 ;  /* 0x000000363e007986 */ /* 0x0003e2000c101904 */
[----:B0-----:R-:W-:-:S04]  /*5c90*/  IMAD.WIDE R38, R33, 0x4, R68 ;  /* 0x0000000421267825 */ /* 0x001fc800078e0244 */
[C---:B-1----:R-:W-:Y:S01]  /*5ca0*/  IMAD.WIDE R62, R33.reuse, 0x4, R42 ;  /* 0x00000004213e7825 */ /* 0x042fe200078e022a */
[----:B------:R0:W-:Y:S03]  /*5cb0*/  STG.E desc[UR4][R44.64], R52 ;  /* 0x000000342c007986 */ /* 0x0001e6000c101904 */
[----:B------:R-:W-:-:S04]  /*5cc0*/  IMAD.WIDE R70, R33, 0x4, R38 ;  /* 0x0000000421467825 */ /* 0x000fc800078e0226 */
[----:B0-----:R-:W-:-:S04]  /*5cd0*/  IMAD.WIDE R44, R33, 0x4, R62 ;  /* 0x00000004212c7825 */ /* 0x001fc800078e023e */
[----:B------:R-:W-:-:S04]  /*5ce0*/  IMAD.WIDE R74, R33, 0x4, R70 ;  /* 0x00000004214a7825 */ /* 0x000fc800078e0246 */
[C---:B------:R-:W-:Y:S01]  /*5cf0*/  IMAD.WIDE R72, R33.reuse, 0x4, R44 ;  /* 0x0000000421487825 */ /* 0x040fe200078e022c */
[----:B------:R-:W-:Y:S03]  /*5d00*/  STG.E desc[UR4][R40.64], R26 ;  /* 0x0000001a28007986 */ /* 0x000fe6000c101904 */
[C---:B------:R-:W-:Y:S01]  /*5d10*/  IMAD.WIDE R76, R33.reuse, 0x4, R74 ;  /* 0x00000004214c7825 */ /* 0x040fe200078e024a */
[----:B------:R0:W-:Y:S04]  /*5d20*/  STG.E desc[UR4][R36.64], R64 ;  /* 0x0000004024007986 */ /* 0x0001e8000c101904 */
[----:B------:R1:W-:Y:S01]  /*5d30*/  STG.E desc[UR4][R60.64], R57 ;  /* 0x000000393c007986 */ /* 0x0003e2000c101904 */
[----:B0-----:R-:W-:-:S04]  /*5d40*/  IMAD.WIDE R36, R33, 0x4, R72 ;  /* 0x0000000421247825 */ /* 0x001fc800078e0248 */
        /* <DEDUP_REMOVED lines=27> */
[----:B------:R0:W-:Y:S04]  /*5f00*/  STG.E desc[UR4][R36.64], R6 ;  /* 0x0000000624007986 */ /* 0x0001e8000c101904 */
[----:B------:R1:W-:Y:S01]  /*5f10*/  STG.E desc[UR4][R56.64], R20 ;  /* 0x0000001438007986 */ /* 0x0003e2000c101904 */
[----:B0-----:R-:W-:-:S04]  /*5f20*/  IMAD.WIDE R36, R33, 0x4, R72 ;  /* 0x0000000421247825 */ /* 0x001fc800078e0248 */
[C---:B-1----:R-:W-:Y:S01]  /*5f30*/  IMAD.WIDE R20, R33.reuse, 0x4, R52 ;  /* 0x0000000421147825 */ /* 0x042fe200078e0234 */
[----:B------:R0:W-:Y:S04]  /*5f40*/  STG.E desc[UR4][R40.64], R3 ;  /* 0x0000000328007986 */ /* 0x0001e8000c101904 */
[----:B------:R-:W-:Y:S01]  /*5f50*/  STG.E desc[UR4][R58.64], R12 ;  /* 0x0000000c3a007986 */ /* 0x000fe2000c101904 */
[----:B------:R-:W-:-:S03]  /*5f60*/  IMAD.WIDE R74, R33, 0x4, R20 ;  /* 0x00000004214a7825 */ /* 0x000fc600078e0214 */
[----:B------:R1:W-:Y:S01]  /*5f70*/  STG.E desc[UR4][R34.64], R48 ;  /* 0x0000003022007986 */ /* 0x0003e2000c101904 */
[----:B0-----:R-:W-:-:S03]  /*5f80*/  IMAD.WIDE R40, R33, 0x4, R36 ;  /* 0x0000000421287825 */ /* 0x001fc600078e0224 */
[----:B------:R0:W-:Y:S04]  /*5f90*/  STG.E desc[UR4][R60.64], R51 ;  /* 0x000000333c007986 */ /* 0x0001e8000c101904 */
[----:B------:R2:W-:Y:S01]  /*5fa0*/  STG.E desc[UR4][R42.64], R8 ;  /* 0x000000082a007986 */ /* 0x0005e2000c101904 */
[----:B------:R-:W-:-:S03]  /*5fb0*/  IMAD.WIDE R76, R33, 0x4, R40 ;  /* 0x00000004214c7825 */ /* 0x000fc600078e0228 */
[----:B------:R-:W-:Y:S01]  /*5fc0*/  STG.E desc[UR4][R66.64], R49 ;  /* 0x0000003142007986 */ /* 0x000fe2000c101904 */
[----:B-1----:R-:W-:-:S03]  /*5fd0*/  IMAD.WIDE R34, R33, 0x4, R74 ;  /* 0x0000000421227825 */ /* 0x002fc600078e024a */
[----:B------:R-:W-:Y:S04]  /*5fe0*/  STG.E desc[UR4][R38.64], R46 ;  /* 0x0000002e26007986 */ /* 0x000fe8000c101904 */
[----:B------:R-:W-:Y:S04]  /*5ff0*/  STG.E desc[UR4][R68.64], R28 ;  /* 0x0000001c44007986 */ /* 0x000fe8000c101904 */
[----:B------:R-:W-:Y:S01]  /*6000*/  STG.E desc[UR4][R62.64], R65 ;  /* 0x000000413e007986 */ /* 0x000fe2000c101904 */
[----:B0-----:R-:W-:-:S03]  /*6010*/  IMAD.WIDE R50, R33, 0x4, R76 ;  /* 0x0000000421327825 */ /* 0x001fc600078e024c */
[----:B------:R-:W-:Y:S01]  /*6020*/  STG.E desc[UR4][R30.64], R29 ;  /* 0x0000001d1e007986 */ /* 0x000fe2000c101904 */
[----:B------:R-:W-:-:S03]  /*6030*/  IMAD.WIDE R56, R33, 0x4, R34 ;  /* 0x0000000421387825 */ /* 0x000fc600078e0222 */
[----:B------:R-:W-:Y:S04]  /*6040*/  STG.E desc[UR4][R44.64], R27 ;  /* 0x0000001b2c007986 */ /* 0x000fe8000c101904 */
[----:B------:R-:W-:Y:S04]  /*6050*/  STG.E desc[UR4][R70.64], R24 ;  /* 0x0000001846007986 */ /* 0x000fe8000c101904 */
[----:B------:R-:W-:Y:S04]  /*6060*/  STG.E desc[UR4][R54.64], R22 ;  /* 0x0000001636007986 */ /* 0x000fe8000c101904 */
[----:B------:R-:W-:Y:S04]  /*6070*/  STG.E desc[UR4][R72.64], R18 ;  /* 0x0000001248007986 */ /* 0x000fe8000c101904 */
[----:B------:R-:W-:Y:S01]  /*6080*/  STG.E desc[UR4][R52.64], R16 ;  /* 0x0000001034007986 */ /* 0x000fe2000c101904 */
[----:B--2---:R-:W-:-:S03]  /*6090*/  IMAD.WIDE R42, R33, 0x4, R50 ;  /* 0x00000004212a7825 */ /* 0x004fc600078e0232 */
[----:B------:R-:W-:Y:S01]  /*60a0*/  STG.E desc[UR4][R36.64], R17 ;  /* 0x0000001124007986 */ /* 0x000fe2000c101904 */
[----:B------:R-:W-:-:S03]  /*60b0*/  IMAD.WIDE R32, R33, 0x4, R56 ;  /* 0x0000000421207825 */ /* 0x000fc600078e0238 */
        /* <DEDUP_REMOVED lines=10> */
.L_x_3:
        /* <DEDUP_REMOVED lines=10> */
.L_x_6:


//--------------------- .nv.shared.reserved.0     --------------------------
	.section	.nv.shared.reserved.0,"aw",@nobits
	.weak		__nv_reservedSMEM_offset_0_alias
	.size		__nv_reservedSMEM_offset_0_alias, 0, 64
	.other		__nv_reservedSMEM_offset_0_alias,@"STO_CUDA_RESERVED_SHARED STV_DEFAULT"
__nv_reservedSMEM_offset_0_alias:
	.zero		0
	.zero		64


//--------------------- .nv.constant0._Z12wholeDiamondPfS_S_S_b --------------------------
	.section	.nv.constant0._Z12wholeDiamondPfS_S_S_b,"a",@progbits
	.sectionflags	@""
	.align	4
.nv.constant0._Z12wholeDiamondPfS_S_S_b:
	.zero		929


//--------------------- .nv.constant0._Z12downTrianglePfPKfS1_ --------------------------
	.section	.nv.constant0._Z12downTrianglePfPKfS1_,"a",@progbits
	.sectionflags	@""
	.align	4
.nv.constant0._Z12downTrianglePfPKfS1_:
	.zero		920


//--------------------- .nv.constant0._Z10upTrianglePKfPfS1_ --------------------------
	.section	.nv.constant0._Z10upTrianglePKfPfS1_,"a",@progbits
	.sectionflags	@""
	.align	4
.nv.constant0._Z10upTrianglePKfPfS1_:
	.zero		920


//--------------------- SYMBOLS --------------------------

	.type		.nv.reservedSmem.offset0,@object
	.size		.nv.reservedSmem.offset0,0x4
